//
// Generated by NVIDIA NVVM Compiler
//
// Compiler Build ID: CL-36424714
// Cuda compilation tools, release 13.0, V13.0.88
// Based on NVVM 20.0.0
//

.version 9.0
.target sm_100
.address_size 64

	// .globl	fill_kernel
.global .align 4 .b8 __cudart_i2opi_f[24] = {65, 144, 67, 60, 153, 149, 98, 219, 192, 221, 52, 245, 209, 87, 39, 252, 41, 21, 68, 78, 110, 131, 249, 162};

.visible .entry fill_kernel(
	.param .u32 fill_kernel_param_0,
	.param .f32 fill_kernel_param_1,
	.param .u64 .ptr .align 1 fill_kernel_param_2
)
{
	.reg .pred 	%p<2>;
	.reg .b32 	%r<9>;
	.reg .b32 	%f<2>;
	.reg .b64 	%rd<5>;

	ld.param.u32 	%r2, [fill_kernel_param_0];
	ld.param.f32 	%f1, [fill_kernel_param_1];
	ld.param.u64 	%rd1, [fill_kernel_param_2];
	mov.u32 	%r3, %ctaid.x;
	mov.u32 	%r4, %ctaid.y;
	mov.u32 	%r5, %nctaid.x;
	mad.lo.s32 	%r6, %r4, %r5, %r3;
	mov.u32 	%r7, %ntid.x;
	mov.u32 	%r8, %tid.x;
	mad.lo.s32 	%r1, %r6, %r7, %r8;
	setp.ge.s32 	%p1, %r1, %r2;
	@%p1 bra 	$L__BB0_2;
	cvta.to.global.u64 	%rd2, %rd1;
	mul.wide.s32 	%rd3, %r1, 4;
	add.s64 	%rd4, %rd2, %rd3;
	st.global.f32 	[%rd4], %f1;
$L__BB0_2:
	ret;

}
	// .globl	copy_kernel
.visible .entry copy_kernel(
	.param .u32 copy_kernel_param_0,
	.param .u64 .ptr .align 1 copy_kernel_param_1,
	.param .u32 copy_kernel_param_2,
	.param .u64 .ptr .align 1 copy_kernel_param_3,
	.param .u32 copy_kernel_param_4
)
{
	.reg .pred 	%p<2>;
	.reg .b32 	%r<13>;
	.reg .b32 	%f<2>;
	.reg .b64 	%rd<9>;

	ld.param.u32 	%r4, [copy_kernel_param_0];
	ld.param.u64 	%rd1, [copy_kernel_param_1];
	ld.param.u32 	%r2, [copy_kernel_param_2];
	ld.param.u64 	%rd2, [copy_kernel_param_3];
	ld.param.u32 	%r3, [copy_kernel_param_4];
	mov.u32 	%r5, %ctaid.x;
	mov.u32 	%r6, %ctaid.y;
	mov.u32 	%r7, %nctaid.x;
	mad.lo.s32 	%r8, %r6, %r7, %r5;
	mov.u32 	%r9, %ntid.x;
	mov.u32 	%r10, %tid.x;
	mad.lo.s32 	%r1, %r8, %r9, %r10;
	setp.ge.s32 	%p1, %r1, %r4;
	@%p1 bra 	$L__BB1_2;
	cvta.to.global.u64 	%rd3, %rd1;
	cvta.to.global.u64 	%rd4, %rd2;
	add.s32 	%r11, %r1, %r2;
	mul.wide.s32 	%rd5, %r11, 4;
	add.s64 	%rd6, %rd3, %rd5;
	ld.global.f32 	%f1, [%rd6];
	add.s32 	%r12, %r3, %r1;
	mul.wide.s32 	%rd7, %r12, 4;
	add.s64 	%rd8, %rd4, %rd7;
	st.global.f32 	[%rd8], %f1;
$L__BB1_2:
	ret;

}
	// .globl	axpy_kernel
.visible .entry axpy_kernel(
	.param .u32 axpy_kernel_param_0,
	.param .u64 .ptr .align 1 axpy_kernel_param_1,
	.param .u32 axpy_kernel_param_2,
	.param .u64 .ptr .align 1 axpy_kernel_param_3,
	.param .u32 axpy_kernel_param_4
)
{
	.reg .pred 	%p<2>;
	.reg .b32 	%r<13>;
	.reg .b32 	%f<4>;
	.reg .b64 	%rd<9>;

	ld.param.u32 	%r4, [axpy_kernel_param_0];
	ld.param.u64 	%rd1, [axpy_kernel_param_1];
	ld.param.u32 	%r2, [axpy_kernel_param_2];
	ld.param.u64 	%rd2, [axpy_kernel_param_3];
	ld.param.u32 	%r3, [axpy_kernel_param_4];
	mov.u32 	%r5, %ctaid.x;
	mov.u32 	%r6, %ctaid.y;
	mov.u32 	%r7, %nctaid.x;
	mad.lo.s32 	%r8, %r6, %r7, %r5;
	mov.u32 	%r9, %ntid.x;
	mov.u32 	%r10, %tid.x;
	mad.lo.s32 	%r1, %r8, %r9, %r10;
	setp.ge.s32 	%p1, %r1, %r4;
	@%p1 bra 	$L__BB2_2;
	cvta.to.global.u64 	%rd3, %rd1;
	cvta.to.global.u64 	%rd4, %rd2;
	add.s32 	%r11, %r1, %r2;
	mul.wide.s32 	%rd5, %r11, 4;
	add.s64 	%rd6, %rd3, %rd5;
	ld.global.f32 	%f1, [%rd6];
	add.s32 	%r12, %r3, %r1;
	mul.wide.s32 	%rd7, %r12, 4;
	add.s64 	%rd8, %rd4, %rd7;
	ld.global.f32 	%f2, [%rd8];
	add.f32 	%f3, %f1, %f2;
	st.global.f32 	[%rd8], %f3;
$L__BB2_2:
	ret;

}
	// .globl	one_hot_kernel
.visible .entry one_hot_kernel(
	.param .u32 one_hot_kernel_param_0,
	.param .u64 .ptr .align 1 one_hot_kernel_param_1,
	.param .u64 .ptr .align 1 one_hot_kernel_param_2,
	.param .u32 one_hot_kernel_param_3
)
{
	.reg .pred 	%p<2>;
	.reg .b32 	%r<13>;
	.reg .b32 	%f<2>;
	.reg .b64 	%rd<9>;

	ld.param.u32 	%r3, [one_hot_kernel_param_0];
	ld.param.u64 	%rd1, [one_hot_kernel_param_1];
	ld.param.u64 	%rd2, [one_hot_kernel_param_2];
	ld.param.u32 	%r2, [one_hot_kernel_param_3];
	mov.u32 	%r4, %ctaid.x;
	mov.u32 	%r5, %ctaid.y;
	mov.u32 	%r6, %nctaid.x;
	mad.lo.s32 	%r7, %r5, %r6, %r4;
	mov.u32 	%r8, %ntid.x;
	mov.u32 	%r9, %tid.x;
	mad.lo.s32 	%r1, %r7, %r8, %r9;
	setp.ge.s32 	%p1, %r1, %r3;
	@%p1 bra 	$L__BB3_2;
	cvta.to.global.u64 	%rd3, %rd1;
	cvta.to.global.u64 	%rd4, %rd2;
	mul.wide.s32 	%rd5, %r1, 4;
	add.s64 	%rd6, %rd3, %rd5;
	ld.global.f32 	%f1, [%rd6];
	cvt.rzi.s32.f32 	%r10, %f1;
	mad.lo.s32 	%r11, %r2, %r1, %r10;
	mul.wide.s32 	%rd7, %r11, 4;
	add.s64 	%rd8, %rd4, %rd7;
	mov.b32 	%r12, 1065353216;
	st.global.u32 	[%rd8], %r12;
$L__BB3_2:
	ret;

}
	// .globl	copy_number_kernel
.visible .entry copy_number_kernel(
	.param .u32 copy_number_kernel_param_0,
	.param .u64 .ptr .align 1 copy_number_kernel_param_1,
	.param .u64 .ptr .align 1 copy_number_kernel_param_2,
	.param .u32 copy_number_kernel_param_3,
	.param .u32 copy_number_kernel_param_4,
	.param .u32 copy_number_kernel_param_5,
	.param .u32 copy_number_kernel_param_6,
	.param .u32 copy_number_kernel_param_7,
	.param .u32 copy_number_kernel_param_8
)
{
	.reg .pred 	%p<3>;
	.reg .b32 	%r<28>;
	.reg .b32 	%f<3>;
	.reg .b64 	%rd<13>;

	ld.param.u32 	%r8, [copy_number_kernel_param_0];
	ld.param.u64 	%rd3, [copy_number_kernel_param_1];
	ld.param.u64 	%rd4, [copy_number_kernel_param_2];
	ld.param.u32 	%r3, [copy_number_kernel_param_4];
	ld.param.u32 	%r4, [copy_number_kernel_param_5];
	ld.param.u32 	%r5, [copy_number_kernel_param_6];
	ld.param.u32 	%r6, [copy_number_kernel_param_7];
	ld.param.u32 	%r7, [copy_number_kernel_param_8];
	cvta.to.global.u64 	%rd1, %rd3;
	cvta.to.global.u64 	%rd2, %rd4;
	mov.u32 	%r9, %ctaid.x;
	mov.u32 	%r10, %ctaid.y;
	mov.u32 	%r11, %nctaid.x;
	mad.lo.s32 	%r12, %r10, %r11, %r9;
	mov.u32 	%r13, %ntid.x;
	mov.u32 	%r14, %tid.x;
	mad.lo.s32 	%r1, %r12, %r13, %r14;
	setp.ge.s32 	%p1, %r1, %r8;
	@%p1 bra 	$L__BB4_4;
	mul.lo.s32 	%r15, %r4, %r3;
	mul.lo.s32 	%r16, %r15, %r5;
	div.s32 	%r17, %r1, %r16;
	add.s32 	%r18, %r17, %r6;
	div.s32 	%r19, %r1, %r4;
	div.s32 	%r20, %r19, %r5;
	rem.s32 	%r21, %r20, %r3;
	div.s32 	%r22, %r1, %r5;
	rem.s32 	%r23, %r22, %r4;
	mul.lo.s32 	%r24, %r22, %r5;
	sub.s32 	%r25, %r1, %r24;
	mad.lo.s32 	%r26, %r21, %r4, %r23;
	mad.lo.s32 	%r27, %r18, %r16, %r25;
	mad.lo.s32 	%r2, %r26, %r5, %r27;
	setp.ne.s32 	%p2, %r7, 0;
	@%p2 bra 	$L__BB4_3;
	mul.wide.s32 	%rd9, %r2, 4;
	add.s64 	%rd10, %rd1, %rd9;
	ld.global.f32 	%f2, [%rd10];
	mul.wide.s32 	%rd11, %r1, 4;
	add.s64 	%rd12, %rd2, %rd11;
	st.global.f32 	[%rd12], %f2;
	bra.uni 	$L__BB4_4;
$L__BB4_3:
	mul.wide.s32 	%rd5, %r1, 4;
	add.s64 	%rd6, %rd2, %rd5;
	ld.global.f32 	%f1, [%rd6];
	mul.wide.s32 	%rd7, %r2, 4;
	add.s64 	%rd8, %rd1, %rd7;
	st.global.f32 	[%rd8], %f1;
$L__BB4_4:
	ret;

}
	// .globl	copy_channel_kernel
.visible .entry copy_channel_kernel(
	.param .u32 copy_channel_kernel_param_0,
	.param .u64 .ptr .align 1 copy_channel_kernel_param_1,
	.param .u64 .ptr .align 1 copy_channel_kernel_param_2,
	.param .u32 copy_channel_kernel_param_3,
	.param .u32 copy_channel_kernel_param_4,
	.param .u32 copy_channel_kernel_param_5,
	.param .u32 copy_channel_kernel_param_6,
	.param .u32 copy_channel_kernel_param_7,
	.param .u32 copy_channel_kernel_param_8
)
{
	.reg .pred 	%p<3>;
	.reg .b32 	%r<32>;
	.reg .b32 	%f<3>;
	.reg .b64 	%rd<13>;

	ld.param.u32 	%r3, [copy_channel_kernel_param_0];
	ld.param.u64 	%rd3, [copy_channel_kernel_param_1];
	ld.param.u64 	%rd4, [copy_channel_kernel_param_2];
	ld.param.u32 	%r4, [copy_channel_kernel_param_3];
	ld.param.u32 	%r5, [copy_channel_kernel_param_4];
	ld.param.u32 	%r6, [copy_channel_kernel_param_5];
	ld.param.u32 	%r7, [copy_channel_kernel_param_6];
	ld.param.u32 	%r8, [copy_channel_kernel_param_7];
	ld.param.u32 	%r9, [copy_channel_kernel_param_8];
	cvta.to.global.u64 	%rd1, %rd3;
	cvta.to.global.u64 	%rd2, %rd4;
	mov.u32 	%r10, %ctaid.x;
	mov.u32 	%r11, %ctaid.y;
	mov.u32 	%r12, %nctaid.x;
	mad.lo.s32 	%r13, %r11, %r12, %r10;
	mov.u32 	%r14, %ntid.x;
	mov.u32 	%r15, %tid.x;
	mad.lo.s32 	%r1, %r13, %r14, %r15;
	setp.ge.s32 	%p1, %r1, %r3;
	@%p1 bra 	$L__BB5_4;
	div.s32 	%r16, %r3, %r4;
	div.s32 	%r17, %r16, %r6;
	div.s32 	%r18, %r17, %r7;
	mul.lo.s32 	%r19, %r7, %r6;
	mul.lo.s32 	%r20, %r19, %r18;
	div.s32 	%r21, %r1, %r20;
	div.s32 	%r22, %r1, %r6;
	div.s32 	%r23, %r22, %r7;
	rem.s32 	%r24, %r23, %r18;
	add.s32 	%r25, %r24, %r8;
	div.s32 	%r26, %r1, %r7;
	rem.s32 	%r27, %r26, %r6;
	mul.lo.s32 	%r28, %r26, %r7;
	sub.s32 	%r29, %r1, %r28;
	mad.lo.s32 	%r30, %r21, %r5, %r25;
	mad.lo.s32 	%r31, %r30, %r6, %r27;
	mad.lo.s32 	%r2, %r31, %r7, %r29;
	setp.ne.s32 	%p2, %r9, 0;
	@%p2 bra 	$L__BB5_3;
	mul.wide.s32 	%rd9, %r2, 4;
	add.s64 	%rd10, %rd1, %rd9;
	ld.global.f32 	%f2, [%rd10];
	mul.wide.s32 	%rd11, %r1, 4;
	add.s64 	%rd12, %rd2, %rd11;
	st.global.f32 	[%rd12], %f2;
	bra.uni 	$L__BB5_4;
$L__BB5_3:
	mul.wide.s32 	%rd5, %r1, 4;
	add.s64 	%rd6, %rd2, %rd5;
	ld.global.f32 	%f1, [%rd6];
	mul.wide.s32 	%rd7, %r2, 4;
	add.s64 	%rd8, %rd1, %rd7;
	st.global.f32 	[%rd8], %f1;
$L__BB5_4:
	ret;

}
	// .globl	broadcast_kernel
.visible .entry broadcast_kernel(
	.param .u32 broadcast_kernel_param_0,
	.param .u64 .ptr .align 1 broadcast_kernel_param_1,
	.param .u64 .ptr .align 1 broadcast_kernel_param_2
)
{
	.reg .pred 	%p<2>;
	.reg .b32 	%r<9>;
	.reg .b32 	%f<2>;
	.reg .b64 	%rd<7>;

	ld.param.u32 	%r2, [broadcast_kernel_param_0];
	ld.param.u64 	%rd1, [broadcast_kernel_param_1];
	ld.param.u64 	%rd2, [broadcast_kernel_param_2];
	mov.u32 	%r3, %ctaid.x;
	mov.u32 	%r4, %ctaid.y;
	mov.u32 	%r5, %nctaid.x;
	mad.lo.s32 	%r6, %r4, %r5, %r3;
	mov.u32 	%r7, %ntid.x;
	mov.u32 	%r8, %tid.x;
	mad.lo.s32 	%r1, %r6, %r7, %r8;
	setp.ge.s32 	%p1, %r1, %r2;
	@%p1 bra 	$L__BB6_2;
	cvta.to.global.u64 	%rd3, %rd1;
	cvta.to.global.u64 	%rd4, %rd2;
	ld.global.f32 	%f1, [%rd3];
	mul.wide.s32 	%rd5, %r1, 4;
	add.s64 	%rd6, %rd4, %rd5;
	st.global.f32 	[%rd6], %f1;
$L__BB6_2:
	ret;

}
	// .globl	broadcast_number_kernel
.visible .entry broadcast_number_kernel(
	.param .u32 broadcast_number_kernel_param_0,
	.param .u64 .ptr .align 1 broadcast_number_kernel_param_1,
	.param .u64 .ptr .align 1 broadcast_number_kernel_param_2,
	.param .u32 broadcast_number_kernel_param_3,
	.param .u32 broadcast_number_kernel_param_4,
	.param .u32 broadcast_number_kernel_param_5
)
{
	.reg .pred 	%p<2>;
	.reg .b32 	%r<15>;
	.reg .b32 	%f<2>;
	.reg .b64 	%rd<9>;

	ld.param.u32 	%r5, [broadcast_number_kernel_param_0];
	ld.param.u64 	%rd1, [broadcast_number_kernel_param_1];
	ld.param.u64 	%rd2, [broadcast_number_kernel_param_2];
	ld.param.u32 	%r2, [broadcast_number_kernel_param_3];
	ld.param.u32 	%r3, [broadcast_number_kernel_param_4];
	ld.param.u32 	%r4, [broadcast_number_kernel_param_5];
	mov.u32 	%r6, %ctaid.x;
	mov.u32 	%r7, %ctaid.y;
	mov.u32 	%r8, %nctaid.x;
	mad.lo.s32 	%r9, %r7, %r8, %r6;
	mov.u32 	%r10, %ntid.x;
	mov.u32 	%r11, %tid.x;
	mad.lo.s32 	%r1, %r9, %r10, %r11;
	setp.ge.s32 	%p1, %r1, %r5;
	@%p1 bra 	$L__BB7_2;
	cvta.to.global.u64 	%rd3, %rd1;
	cvta.to.global.u64 	%rd4, %rd2;
	div.s32 	%r12, %r1, %r2;
	div.s32 	%r13, %r12, %r3;
	div.s32 	%r14, %r13, %r4;
	mul.wide.s32 	%rd5, %r14, 4;
	add.s64 	%rd6, %rd3, %rd5;
	ld.global.f32 	%f1, [%rd6];
	mul.wide.s32 	%rd7, %r1, 4;
	add.s64 	%rd8, %rd4, %rd7;
	st.global.f32 	[%rd8], %f1;
$L__BB7_2:
	ret;

}
	// .globl	broadcast_row_kernel
.visible .entry broadcast_row_kernel(
	.param .u32 broadcast_row_kernel_param_0,
	.param .u64 .ptr .align 1 broadcast_row_kernel_param_1,
	.param .u64 .ptr .align 1 broadcast_row_kernel_param_2,
	.param .u32 broadcast_row_kernel_param_3,
	.param .u32 broadcast_row_kernel_param_4,
	.param .u32 broadcast_row_kernel_param_5
)
{
	.reg .pred 	%p<2>;
	.reg .b32 	%r<15>;
	.reg .b32 	%f<2>;
	.reg .b64 	%rd<9>;

	ld.param.u32 	%r5, [broadcast_row_kernel_param_0];
	ld.param.u64 	%rd1, [broadcast_row_kernel_param_1];
	ld.param.u64 	%rd2, [broadcast_row_kernel_param_2];
	ld.param.u32 	%r2, [broadcast_row_kernel_param_3];
	ld.param.u32 	%r3, [broadcast_row_kernel_param_4];
	ld.param.u32 	%r4, [broadcast_row_kernel_param_5];
	mov.u32 	%r6, %ctaid.x;
	mov.u32 	%r7, %ctaid.y;
	mov.u32 	%r8, %nctaid.x;
	mad.lo.s32 	%r9, %r7, %r8, %r6;
	mov.u32 	%r10, %ntid.x;
	mov.u32 	%r11, %tid.x;
	mad.lo.s32 	%r1, %r9, %r10, %r11;
	setp.ge.s32 	%p1, %r1, %r5;
	@%p1 bra 	$L__BB8_2;
	cvta.to.global.u64 	%rd3, %rd1;
	cvta.to.global.u64 	%rd4, %rd2;
	mul.lo.s32 	%r12, %r3, %r2;
	mul.lo.s32 	%r13, %r12, %r4;
	rem.s32 	%r14, %r1, %r13;
	mul.wide.s32 	%rd5, %r14, 4;
	add.s64 	%rd6, %rd3, %rd5;
	ld.global.f32 	%f1, [%rd6];
	mul.wide.s32 	%rd7, %r1, 4;
	add.s64 	%rd8, %rd4, %rd7;
	st.global.f32 	[%rd8], %f1;
$L__BB8_2:
	ret;

}
	// .globl	broadcast_plus_kernel
.visible .entry broadcast_plus_kernel(
	.param .u32 broadcast_plus_kernel_param_0,
	.param .u64 .ptr .align 1 broadcast_plus_kernel_param_1,
	.param .u64 .ptr .align 1 broadcast_plus_kernel_param_2
)
{
	.reg .pred 	%p<2>;
	.reg .b32 	%r<9>;
	.reg .b32 	%f<4>;
	.reg .b64 	%rd<7>;

	ld.param.u32 	%r2, [broadcast_plus_kernel_param_0];
	ld.param.u64 	%rd1, [broadcast_plus_kernel_param_1];
	ld.param.u64 	%rd2, [broadcast_plus_kernel_param_2];
	mov.u32 	%r3, %ctaid.x;
	mov.u32 	%r4, %ctaid.y;
	mov.u32 	%r5, %nctaid.x;
	mad.lo.s32 	%r6, %r4, %r5, %r3;
	mov.u32 	%r7, %ntid.x;
	mov.u32 	%r8, %tid.x;
	mad.lo.s32 	%r1, %r6, %r7, %r8;
	setp.ge.s32 	%p1, %r1, %r2;
	@%p1 bra 	$L__BB9_2;
	cvta.to.global.u64 	%rd3, %rd1;
	cvta.to.global.u64 	%rd4, %rd2;
	ld.global.f32 	%f1, [%rd3];
	mul.wide.s32 	%rd5, %r1, 4;
	add.s64 	%rd6, %rd4, %rd5;
	ld.global.f32 	%f2, [%rd6];
	add.f32 	%f3, %f1, %f2;
	st.global.f32 	[%rd6], %f3;
$L__BB9_2:
	ret;

}
	// .globl	broadcast_number_plus_kernel
.visible .entry broadcast_number_plus_kernel(
	.param .u32 broadcast_number_plus_kernel_param_0,
	.param .u64 .ptr .align 1 broadcast_number_plus_kernel_param_1,
	.param .u64 .ptr .align 1 broadcast_number_plus_kernel_param_2,
	.param .u32 broadcast_number_plus_kernel_param_3,
	.param .u32 broadcast_number_plus_kernel_param_4,
	.param .u32 broadcast_number_plus_kernel_param_5
)
{
	.reg .pred 	%p<2>;
	.reg .b32 	%r<15>;
	.reg .b32 	%f<4>;
	.reg .b64 	%rd<9>;

	ld.param.u32 	%r5, [broadcast_number_plus_kernel_param_0];
	ld.param.u64 	%rd1, [broadcast_number_plus_kernel_param_1];
	ld.param.u64 	%rd2, [broadcast_number_plus_kernel_param_2];
	ld.param.u32 	%r2, [broadcast_number_plus_kernel_param_3];
	ld.param.u32 	%r3, [broadcast_number_plus_kernel_param_4];
	ld.param.u32 	%r4, [broadcast_number_plus_kernel_param_5];
	mov.u32 	%r6, %ctaid.x;
	mov.u32 	%r7, %ctaid.y;
	mov.u32 	%r8, %nctaid.x;
	mad.lo.s32 	%r9, %r7, %r8, %r6;
	mov.u32 	%r10, %ntid.x;
	mov.u32 	%r11, %tid.x;
	mad.lo.s32 	%r1, %r9, %r10, %r11;
	setp.ge.s32 	%p1, %r1, %r5;
	@%p1 bra 	$L__BB10_2;
	cvta.to.global.u64 	%rd3, %rd1;
	cvta.to.global.u64 	%rd4, %rd2;
	div.s32 	%r12, %r1, %r2;
	div.s32 	%r13, %r12, %r3;
	div.s32 	%r14, %r13, %r4;
	mul.wide.s32 	%rd5, %r14, 4;
	add.s64 	%rd6, %rd3, %rd5;
	ld.global.f32 	%f1, [%rd6];
	mul.wide.s32 	%rd7, %r1, 4;
	add.s64 	%rd8, %rd4, %rd7;
	ld.global.f32 	%f2, [%rd8];
	add.f32 	%f3, %f1, %f2;
	st.global.f32 	[%rd8], %f3;
$L__BB10_2:
	ret;

}
	// .globl	broadcast_row_plus_kernel
.visible .entry broadcast_row_plus_kernel(
	.param .u32 broadcast_row_plus_kernel_param_0,
	.param .u64 .ptr .align 1 broadcast_row_plus_kernel_param_1,
	.param .u64 .ptr .align 1 broadcast_row_plus_kernel_param_2,
	.param .u32 broadcast_row_plus_kernel_param_3,
	.param .u32 broadcast_row_plus_kernel_param_4,
	.param .u32 broadcast_row_plus_kernel_param_5
)
{
	.reg .pred 	%p<2>;
	.reg .b32 	%r<15>;
	.reg .b32 	%f<4>;
	.reg .b64 	%rd<9>;

	ld.param.u32 	%r5, [broadcast_row_plus_kernel_param_0];
	ld.param.u64 	%rd1, [broadcast_row_plus_kernel_param_1];
	ld.param.u64 	%rd2, [broadcast_row_plus_kernel_param_2];
	ld.param.u32 	%r2, [broadcast_row_plus_kernel_param_3];
	ld.param.u32 	%r3, [broadcast_row_plus_kernel_param_4];
	ld.param.u32 	%r4, [broadcast_row_plus_kernel_param_5];
	mov.u32 	%r6, %ctaid.x;
	mov.u32 	%r7, %ctaid.y;
	mov.u32 	%r8, %nctaid.x;
	mad.lo.s32 	%r9, %r7, %r8, %r6;
	mov.u32 	%r10, %ntid.x;
	mov.u32 	%r11, %tid.x;
	mad.lo.s32 	%r1, %r9, %r10, %r11;
	setp.ge.s32 	%p1, %r1, %r5;
	@%p1 bra 	$L__BB11_2;
	cvta.to.global.u64 	%rd3, %rd1;
	cvta.to.global.u64 	%rd4, %rd2;
	mul.lo.s32 	%r12, %r3, %r2;
	mul.lo.s32 	%r13, %r12, %r4;
	rem.s32 	%r14, %r1, %r13;
	mul.wide.s32 	%rd5, %r14, 4;
	add.s64 	%rd6, %rd3, %rd5;
	ld.global.f32 	%f1, [%rd6];
	mul.wide.s32 	%rd7, %r1, 4;
	add.s64 	%rd8, %rd4, %rd7;
	ld.global.f32 	%f2, [%rd8];
	add.f32 	%f3, %f1, %f2;
	st.global.f32 	[%rd8], %f3;
$L__BB11_2:
	ret;

}
	// .globl	add_kernel
.visible .entry add_kernel(
	.param .u32 add_kernel_param_0,
	.param .u64 .ptr .align 1 add_kernel_param_1,
	.param .u64 .ptr .align 1 add_kernel_param_2,
	.param .u64 .ptr .align 1 add_kernel_param_3
)
{
	.reg .pred 	%p<2>;
	.reg .b32 	%r<9>;
	.reg .b32 	%f<4>;
	.reg .b64 	%rd<11>;

	ld.param.u32 	%r2, [add_kernel_param_0];
	ld.param.u64 	%rd1, [add_kernel_param_1];
	ld.param.u64 	%rd2, [add_kernel_param_2];
	ld.param.u64 	%rd3, [add_kernel_param_3];
	mov.u32 	%r3, %ctaid.x;
	mov.u32 	%r4, %ctaid.y;
	mov.u32 	%r5, %nctaid.x;
	mad.lo.s32 	%r6, %r4, %r5, %r3;
	mov.u32 	%r7, %ntid.x;
	mov.u32 	%r8, %tid.x;
	mad.lo.s32 	%r1, %r6, %r7, %r8;
	setp.ge.s32 	%p1, %r1, %r2;
	@%p1 bra 	$L__BB12_2;
	cvta.to.global.u64 	%rd4, %rd1;
	cvta.to.global.u64 	%rd5, %rd2;
	cvta.to.global.u64 	%rd6, %rd3;
	mul.wide.s32 	%rd7, %r1, 4;
	add.s64 	%rd8, %rd4, %rd7;
	ld.global.f32 	%f1, [%rd8];
	add.s64 	%rd9, %rd5, %rd7;
	ld.global.f32 	%f2, [%rd9];
	add.f32 	%f3, %f1, %f2;
	add.s64 	%rd10, %rd6, %rd7;
	st.global.f32 	[%rd10], %f3;
$L__BB12_2:
	ret;

}
	// .globl	add_axis_kernel
.visible .entry add_axis_kernel(
	.param .u32 add_axis_kernel_param_0,
	.param .u64 .ptr .align 1 add_axis_kernel_param_1,
	.param .u64 .ptr .align 1 add_axis_kernel_param_2,
	.param .u64 .ptr .align 1 add_axis_kernel_param_3,
	.param .u32 add_axis_kernel_param_4
)
{
	.reg .pred 	%p<2>;
	.reg .b32 	%r<11>;
	.reg .b32 	%f<4>;
	.reg .b64 	%rd<12>;

	ld.param.u32 	%r3, [add_axis_kernel_param_0];
	ld.param.u64 	%rd1, [add_axis_kernel_param_1];
	ld.param.u64 	%rd2, [add_axis_kernel_param_2];
	ld.param.u64 	%rd3, [add_axis_kernel_param_3];
	ld.param.u32 	%r2, [add_axis_kernel_param_4];
	mov.u32 	%r4, %ctaid.x;
	mov.u32 	%r5, %ctaid.y;
	mov.u32 	%r6, %nctaid.x;
	mad.lo.s32 	%r7, %r5, %r6, %r4;
	mov.u32 	%r8, %ntid.x;
	mov.u32 	%r9, %tid.x;
	mad.lo.s32 	%r1, %r7, %r8, %r9;
	setp.ge.s32 	%p1, %r1, %r3;
	@%p1 bra 	$L__BB13_2;
	cvta.to.global.u64 	%rd4, %rd1;
	cvta.to.global.u64 	%rd5, %rd2;
	cvta.to.global.u64 	%rd6, %rd3;
	div.s32 	%r10, %r1, %r2;
	mul.wide.s32 	%rd7, %r1, 4;
	add.s64 	%rd8, %rd4, %rd7;
	ld.global.f32 	%f1, [%rd8];
	mul.wide.s32 	%rd9, %r10, 4;
	add.s64 	%rd10, %rd5, %rd9;
	ld.global.f32 	%f2, [%rd10];
	add.f32 	%f3, %f1, %f2;
	add.s64 	%rd11, %rd6, %rd7;
	st.global.f32 	[%rd11], %f3;
$L__BB13_2:
	ret;

}
	// .globl	add_axis_kernel2
.visible .entry add_axis_kernel2(
	.param .u32 add_axis_kernel2_param_0,
	.param .u64 .ptr .align 1 add_axis_kernel2_param_1,
	.param .u64 .ptr .align 1 add_axis_kernel2_param_2,
	.param .u64 .ptr .align 1 add_axis_kernel2_param_3,
	.param .u32 add_axis_kernel2_param_4
)
{
	.reg .pred 	%p<2>;
	.reg .b32 	%r<11>;
	.reg .b32 	%f<4>;
	.reg .b64 	%rd<12>;

	ld.param.u32 	%r3, [add_axis_kernel2_param_0];
	ld.param.u64 	%rd1, [add_axis_kernel2_param_1];
	ld.param.u64 	%rd2, [add_axis_kernel2_param_2];
	ld.param.u64 	%rd3, [add_axis_kernel2_param_3];
	ld.param.u32 	%r2, [add_axis_kernel2_param_4];
	mov.u32 	%r4, %ctaid.x;
	mov.u32 	%r5, %ctaid.y;
	mov.u32 	%r6, %nctaid.x;
	mad.lo.s32 	%r7, %r5, %r6, %r4;
	mov.u32 	%r8, %ntid.x;
	mov.u32 	%r9, %tid.x;
	mad.lo.s32 	%r1, %r7, %r8, %r9;
	setp.ge.s32 	%p1, %r1, %r3;
	@%p1 bra 	$L__BB14_2;
	cvta.to.global.u64 	%rd4, %rd1;
	cvta.to.global.u64 	%rd5, %rd2;
	cvta.to.global.u64 	%rd6, %rd3;
	rem.s32 	%r10, %r1, %r2;
	mul.wide.s32 	%rd7, %r1, 4;
	add.s64 	%rd8, %rd4, %rd7;
	ld.global.f32 	%f1, [%rd8];
	mul.wide.s32 	%rd9, %r10, 4;
	add.s64 	%rd10, %rd5, %rd9;
	ld.global.f32 	%f2, [%rd10];
	add.f32 	%f3, %f1, %f2;
	add.s64 	%rd11, %rd6, %rd7;
	st.global.f32 	[%rd11], %f3;
$L__BB14_2:
	ret;

}
	// .globl	expand_kernel
.visible .entry expand_kernel(
	.param .u32 expand_kernel_param_0,
	.param .u64 .ptr .align 1 expand_kernel_param_1,
	.param .u64 .ptr .align 1 expand_kernel_param_2,
	.param .u32 expand_kernel_param_3
)
{
	.reg .pred 	%p<2>;
	.reg .b32 	%r<11>;
	.reg .b32 	%f<2>;
	.reg .b64 	%rd<9>;

	ld.param.u32 	%r3, [expand_kernel_param_0];
	ld.param.u64 	%rd1, [expand_kernel_param_1];
	ld.param.u64 	%rd2, [expand_kernel_param_2];
	ld.param.u32 	%r2, [expand_kernel_param_3];
	mov.u32 	%r4, %ctaid.x;
	mov.u32 	%r5, %ctaid.y;
	mov.u32 	%r6, %nctaid.x;
	mad.lo.s32 	%r7, %r5, %r6, %r4;
	mov.u32 	%r8, %ntid.x;
	mov.u32 	%r9, %tid.x;
	mad.lo.s32 	%r1, %r7, %r8, %r9;
	setp.ge.s32 	%p1, %r1, %r3;
	@%p1 bra 	$L__BB15_2;
	cvta.to.global.u64 	%rd3, %rd1;
	cvta.to.global.u64 	%rd4, %rd2;
	rem.s32 	%r10, %r1, %r2;
	mul.wide.s32 	%rd5, %r10, 4;
	add.s64 	%rd6, %rd3, %rd5;
	ld.global.f32 	%f1, [%rd6];
	mul.wide.s32 	%rd7, %r1, 4;
	add.s64 	%rd8, %rd4, %rd7;
	st.global.f32 	[%rd8], %f1;
$L__BB15_2:
	ret;

}
	// .globl	sum_kernel
.visible .entry sum_kernel(
	.param .u32 sum_kernel_param_0,
	.param .u64 .ptr .align 1 sum_kernel_param_1,
	.param .u64 .ptr .align 1 sum_kernel_param_2
)
{
	.reg .pred 	%p<12>;
	.reg .b32 	%r<30>;
	.reg .b32 	%f<70>;
	.reg .b64 	%rd<18>;

	ld.param.u32 	%r16, [sum_kernel_param_0];
	ld.param.u64 	%rd9, [sum_kernel_param_1];
	ld.param.u64 	%rd10, [sum_kernel_param_2];
	cvta.to.global.u64 	%rd1, %rd10;
	cvta.to.global.u64 	%rd2, %rd9;
	mov.u32 	%r17, %ctaid.x;
	mov.u32 	%r18, %ctaid.y;
	mov.u32 	%r19, %nctaid.x;
	mad.lo.s32 	%r20, %r18, %r19, %r17;
	mov.u32 	%r21, %ntid.x;
	mov.u32 	%r22, %tid.x;
	mad.lo.s32 	%r23, %r20, %r21, %r22;
	setp.gt.s32 	%p1, %r23, 0;
	setp.lt.s32 	%p2, %r16, 1;
	or.pred  	%p3, %p1, %p2;
	@%p3 bra 	$L__BB16_13;
	ld.global.f32 	%f66, [%rd1];
	and.b32  	%r1, %r16, 15;
	setp.lt.u32 	%p4, %r16, 16;
	mov.b32 	%r27, 0;
	@%p4 bra 	$L__BB16_4;
	and.b32  	%r27, %r16, 2147483632;
	neg.s32 	%r25, %r27;
	add.s64 	%rd16, %rd2, 32;
$L__BB16_3:
	.pragma "nounroll";
	ld.global.f32 	%f11, [%rd16+-32];
	add.f32 	%f12, %f11, %f66;
	st.global.f32 	[%rd1], %f12;
	ld.global.f32 	%f13, [%rd16+-28];
	add.f32 	%f14, %f13, %f12;
	st.global.f32 	[%rd1], %f14;
	ld.global.f32 	%f15, [%rd16+-24];
	add.f32 	%f16, %f15, %f14;
	st.global.f32 	[%rd1], %f16;
	ld.global.f32 	%f17, [%rd16+-20];
	add.f32 	%f18, %f17, %f16;
	st.global.f32 	[%rd1], %f18;
	ld.global.f32 	%f19, [%rd16+-16];
	add.f32 	%f20, %f19, %f18;
	st.global.f32 	[%rd1], %f20;
	ld.global.f32 	%f21, [%rd16+-12];
	add.f32 	%f22, %f21, %f20;
	st.global.f32 	[%rd1], %f22;
	ld.global.f32 	%f23, [%rd16+-8];
	add.f32 	%f24, %f23, %f22;
	st.global.f32 	[%rd1], %f24;
	ld.global.f32 	%f25, [%rd16+-4];
	add.f32 	%f26, %f25, %f24;
	st.global.f32 	[%rd1], %f26;
	ld.global.f32 	%f27, [%rd16];
	add.f32 	%f28, %f27, %f26;
	st.global.f32 	[%rd1], %f28;
	ld.global.f32 	%f29, [%rd16+4];
	add.f32 	%f30, %f29, %f28;
	st.global.f32 	[%rd1], %f30;
	ld.global.f32 	%f31, [%rd16+8];
	add.f32 	%f32, %f31, %f30;
	st.global.f32 	[%rd1], %f32;
	ld.global.f32 	%f33, [%rd16+12];
	add.f32 	%f34, %f33, %f32;
	st.global.f32 	[%rd1], %f34;
	ld.global.f32 	%f35, [%rd16+16];
	add.f32 	%f36, %f35, %f34;
	st.global.f32 	[%rd1], %f36;
	ld.global.f32 	%f37, [%rd16+20];
	add.f32 	%f38, %f37, %f36;
	st.global.f32 	[%rd1], %f38;
	ld.global.f32 	%f39, [%rd16+24];
	add.f32 	%f40, %f39, %f38;
	st.global.f32 	[%rd1], %f40;
	ld.global.f32 	%f41, [%rd16+28];
	add.f32 	%f66, %f41, %f40;
	st.global.f32 	[%rd1], %f66;
	add.s32 	%r25, %r25, 16;
	add.s64 	%rd16, %rd16, 64;
	setp.ne.s32 	%p5, %r25, 0;
	@%p5 bra 	$L__BB16_3;
$L__BB16_4:
	setp.eq.s32 	%p6, %r1, 0;
	@%p6 bra 	$L__BB16_13;
	and.b32  	%r7, %r16, 7;
	setp.lt.u32 	%p7, %r1, 8;
	@%p7 bra 	$L__BB16_7;
	mul.wide.u32 	%rd11, %r27, 4;
	add.s64 	%rd12, %rd2, %rd11;
	ld.global.f32 	%f42, [%rd12];
	add.f32 	%f43, %f42, %f66;
	st.global.f32 	[%rd1], %f43;
	ld.global.f32 	%f44, [%rd12+4];
	add.f32 	%f45, %f44, %f43;
	st.global.f32 	[%rd1], %f45;
	ld.global.f32 	%f46, [%rd12+8];
	add.f32 	%f47, %f46, %f45;
	st.global.f32 	[%rd1], %f47;
	ld.global.f32 	%f48, [%rd12+12];
	add.f32 	%f49, %f48, %f47;
	st.global.f32 	[%rd1], %f49;
	ld.global.f32 	%f50, [%rd12+16];
	add.f32 	%f51, %f50, %f49;
	st.global.f32 	[%rd1], %f51;
	ld.global.f32 	%f52, [%rd12+20];
	add.f32 	%f53, %f52, %f51;
	st.global.f32 	[%rd1], %f53;
	ld.global.f32 	%f54, [%rd12+24];
	add.f32 	%f55, %f54, %f53;
	st.global.f32 	[%rd1], %f55;
	ld.global.f32 	%f56, [%rd12+28];
	add.f32 	%f66, %f56, %f55;
	st.global.f32 	[%rd1], %f66;
	add.s32 	%r27, %r27, 8;
$L__BB16_7:
	setp.eq.s32 	%p8, %r7, 0;
	@%p8 bra 	$L__BB16_13;
	and.b32  	%r10, %r16, 3;
	setp.lt.u32 	%p9, %r7, 4;
	@%p9 bra 	$L__BB16_10;
	mul.wide.u32 	%rd13, %r27, 4;
	add.s64 	%rd14, %rd2, %rd13;
	ld.global.f32 	%f57, [%rd14];
	add.f32 	%f58, %f57, %f66;
	st.global.f32 	[%rd1], %f58;
	ld.global.f32 	%f59, [%rd14+4];
	add.f32 	%f60, %f59, %f58;
	st.global.f32 	[%rd1], %f60;
	ld.global.f32 	%f61, [%rd14+8];
	add.f32 	%f62, %f61, %f60;
	st.global.f32 	[%rd1], %f62;
	ld.global.f32 	%f63, [%rd14+12];
	add.f32 	%f66, %f63, %f62;
	st.global.f32 	[%rd1], %f66;
	add.s32 	%r27, %r27, 4;
$L__BB16_10:
	setp.eq.s32 	%p10, %r10, 0;
	@%p10 bra 	$L__BB16_13;
	mul.wide.u32 	%rd15, %r27, 4;
	add.s64 	%rd17, %rd2, %rd15;
	neg.s32 	%r29, %r10;
$L__BB16_12:
	.pragma "nounroll";
	ld.global.f32 	%f64, [%rd17];
	add.f32 	%f66, %f64, %f66;
	st.global.f32 	[%rd1], %f66;
	add.s64 	%rd17, %rd17, 4;
	add.s32 	%r29, %r29, 1;
	setp.ne.s32 	%p11, %r29, 0;
	@%p11 bra 	$L__BB16_12;
$L__BB16_13:
	ret;

}
	// .globl	sum_channel_kernel
.visible .entry sum_channel_kernel(
	.param .u32 sum_channel_kernel_param_0,
	.param .u64 .ptr .align 1 sum_channel_kernel_param_1,
	.param .u64 .ptr .align 1 sum_channel_kernel_param_2,
	.param .u32 sum_channel_kernel_param_3,
	.param .u32 sum_channel_kernel_param_4,
	.param .u32 sum_channel_kernel_param_5
)
{
	.reg .pred 	%p<11>;
	.reg .b32 	%r<45>;
	.reg .b32 	%f<70>;
	.reg .b64 	%rd<16>;

	ld.param.u32 	%r27, [sum_channel_kernel_param_0];
	ld.param.u64 	%rd5, [sum_channel_kernel_param_1];
	ld.param.u64 	%rd4, [sum_channel_kernel_param_2];
	ld.param.u32 	%r24, [sum_channel_kernel_param_3];
	ld.param.u32 	%r25, [sum_channel_kernel_param_4];
	ld.param.u32 	%r26, [sum_channel_kernel_param_5];
	cvta.to.global.u64 	%rd1, %rd5;
	mov.u32 	%r28, %ctaid.x;
	mov.u32 	%r29, %ctaid.y;
	mov.u32 	%r30, %nctaid.x;
	mad.lo.s32 	%r31, %r29, %r30, %r28;
	mov.u32 	%r32, %ntid.x;
	mov.u32 	%r33, %tid.x;
	mad.lo.s32 	%r1, %r31, %r32, %r33;
	setp.ge.s32 	%p1, %r1, %r27;
	@%p1 bra 	$L__BB17_14;
	mul.lo.s32 	%r34, %r25, %r24;
	mul.lo.s32 	%r2, %r34, %r26;
	setp.lt.s32 	%p2, %r2, 1;
	@%p2 bra 	$L__BB17_14;
	mul.lo.s32 	%r3, %r2, %r1;
	cvta.to.global.u64 	%rd6, %rd4;
	mul.wide.s32 	%rd7, %r1, 4;
	add.s64 	%rd2, %rd6, %rd7;
	ld.global.f32 	%f66, [%rd2];
	and.b32  	%r4, %r2, 15;
	setp.lt.u32 	%p3, %r2, 16;
	mov.b32 	%r41, 0;
	@%p3 bra 	$L__BB17_5;
	and.b32  	%r41, %r2, 2147483632;
	neg.s32 	%r39, %r41;
	add.s64 	%rd3, %rd1, 32;
	mov.u32 	%r38, %r3;
$L__BB17_4:
	.pragma "nounroll";
	mul.wide.s32 	%rd8, %r38, 4;
	add.s64 	%rd9, %rd3, %rd8;
	ld.global.f32 	%f11, [%rd9+-32];
	add.f32 	%f12, %f11, %f66;
	st.global.f32 	[%rd2], %f12;
	ld.global.f32 	%f13, [%rd9+-28];
	add.f32 	%f14, %f13, %f12;
	st.global.f32 	[%rd2], %f14;
	ld.global.f32 	%f15, [%rd9+-24];
	add.f32 	%f16, %f15, %f14;
	st.global.f32 	[%rd2], %f16;
	ld.global.f32 	%f17, [%rd9+-20];
	add.f32 	%f18, %f17, %f16;
	st.global.f32 	[%rd2], %f18;
	ld.global.f32 	%f19, [%rd9+-16];
	add.f32 	%f20, %f19, %f18;
	st.global.f32 	[%rd2], %f20;
	ld.global.f32 	%f21, [%rd9+-12];
	add.f32 	%f22, %f21, %f20;
	st.global.f32 	[%rd2], %f22;
	ld.global.f32 	%f23, [%rd9+-8];
	add.f32 	%f24, %f23, %f22;
	st.global.f32 	[%rd2], %f24;
	ld.global.f32 	%f25, [%rd9+-4];
	add.f32 	%f26, %f25, %f24;
	st.global.f32 	[%rd2], %f26;
	ld.global.f32 	%f27, [%rd9];
	add.f32 	%f28, %f27, %f26;
	st.global.f32 	[%rd2], %f28;
	ld.global.f32 	%f29, [%rd9+4];
	add.f32 	%f30, %f29, %f28;
	st.global.f32 	[%rd2], %f30;
	ld.global.f32 	%f31, [%rd9+8];
	add.f32 	%f32, %f31, %f30;
	st.global.f32 	[%rd2], %f32;
	ld.global.f32 	%f33, [%rd9+12];
	add.f32 	%f34, %f33, %f32;
	st.global.f32 	[%rd2], %f34;
	ld.global.f32 	%f35, [%rd9+16];
	add.f32 	%f36, %f35, %f34;
	st.global.f32 	[%rd2], %f36;
	ld.global.f32 	%f37, [%rd9+20];
	add.f32 	%f38, %f37, %f36;
	st.global.f32 	[%rd2], %f38;
	ld.global.f32 	%f39, [%rd9+24];
	add.f32 	%f40, %f39, %f38;
	st.global.f32 	[%rd2], %f40;
	ld.global.f32 	%f41, [%rd9+28];
	add.f32 	%f66, %f41, %f40;
	st.global.f32 	[%rd2], %f66;
	add.s32 	%r39, %r39, 16;
	add.s32 	%r38, %r38, 16;
	setp.ne.s32 	%p4, %r39, 0;
	@%p4 bra 	$L__BB17_4;
$L__BB17_5:
	setp.eq.s32 	%p5, %r4, 0;
	@%p5 bra 	$L__BB17_14;
	and.b32  	%r12, %r2, 7;
	setp.lt.u32 	%p6, %r4, 8;
	@%p6 bra 	$L__BB17_8;
	add.s32 	%r36, %r41, %r3;
	mul.wide.s32 	%rd10, %r36, 4;
	add.s64 	%rd11, %rd1, %rd10;
	ld.global.f32 	%f42, [%rd11];
	add.f32 	%f43, %f42, %f66;
	st.global.f32 	[%rd2], %f43;
	ld.global.f32 	%f44, [%rd11+4];
	add.f32 	%f45, %f44, %f43;
	st.global.f32 	[%rd2], %f45;
	ld.global.f32 	%f46, [%rd11+8];
	add.f32 	%f47, %f46, %f45;
	st.global.f32 	[%rd2], %f47;
	ld.global.f32 	%f48, [%rd11+12];
	add.f32 	%f49, %f48, %f47;
	st.global.f32 	[%rd2], %f49;
	ld.global.f32 	%f50, [%rd11+16];
	add.f32 	%f51, %f50, %f49;
	st.global.f32 	[%rd2], %f51;
	ld.global.f32 	%f52, [%rd11+20];
	add.f32 	%f53, %f52, %f51;
	st.global.f32 	[%rd2], %f53;
	ld.global.f32 	%f54, [%rd11+24];
	add.f32 	%f55, %f54, %f53;
	st.global.f32 	[%rd2], %f55;
	ld.global.f32 	%f56, [%rd11+28];
	add.f32 	%f66, %f56, %f55;
	st.global.f32 	[%rd2], %f66;
	add.s32 	%r41, %r41, 8;
$L__BB17_8:
	setp.eq.s32 	%p7, %r12, 0;
	@%p7 bra 	$L__BB17_14;
	and.b32  	%r15, %r2, 3;
	setp.lt.u32 	%p8, %r12, 4;
	@%p8 bra 	$L__BB17_11;
	add.s32 	%r37, %r41, %r3;
	mul.wide.s32 	%rd12, %r37, 4;
	add.s64 	%rd13, %rd1, %rd12;
	ld.global.f32 	%f57, [%rd13];
	add.f32 	%f58, %f57, %f66;
	st.global.f32 	[%rd2], %f58;
	ld.global.f32 	%f59, [%rd13+4];
	add.f32 	%f60, %f59, %f58;
	st.global.f32 	[%rd2], %f60;
	ld.global.f32 	%f61, [%rd13+8];
	add.f32 	%f62, %f61, %f60;
	st.global.f32 	[%rd2], %f62;
	ld.global.f32 	%f63, [%rd13+12];
	add.f32 	%f66, %f63, %f62;
	st.global.f32 	[%rd2], %f66;
	add.s32 	%r41, %r41, 4;
$L__BB17_11:
	setp.eq.s32 	%p9, %r15, 0;
	@%p9 bra 	$L__BB17_14;
	add.s32 	%r44, %r41, %r3;
	neg.s32 	%r43, %r15;
$L__BB17_13:
	.pragma "nounroll";
	mul.wide.s32 	%rd14, %r44, 4;
	add.s64 	%rd15, %rd1, %rd14;
	ld.global.f32 	%f64, [%rd15];
	add.f32 	%f66, %f64, %f66;
	st.global.f32 	[%rd2], %f66;
	add.s32 	%r44, %r44, 1;
	add.s32 	%r43, %r43, 1;
	setp.ne.s32 	%p10, %r43, 0;
	@%p10 bra 	$L__BB17_13;
$L__BB17_14:
	ret;

}
	// .globl	sum_height_kernel
.visible .entry sum_height_kernel(
	.param .u32 sum_height_kernel_param_0,
	.param .u64 .ptr .align 1 sum_height_kernel_param_1,
	.param .u64 .ptr .align 1 sum_height_kernel_param_2,
	.param .u32 sum_height_kernel_param_3,
	.param .u32 sum_height_kernel_param_4,
	.param .u32 sum_height_kernel_param_5
)
{
	.reg .pred 	%p<11>;
	.reg .b32 	%r<44>;
	.reg .b32 	%f<71>;
	.reg .b64 	%rd<16>;

	ld.param.u32 	%r26, [sum_height_kernel_param_0];
	ld.param.u64 	%rd5, [sum_height_kernel_param_1];
	ld.param.u64 	%rd4, [sum_height_kernel_param_2];
	ld.param.u32 	%r24, [sum_height_kernel_param_4];
	ld.param.u32 	%r25, [sum_height_kernel_param_5];
	cvta.to.global.u64 	%rd1, %rd5;
	mov.u32 	%r27, %ctaid.x;
	mov.u32 	%r28, %ctaid.y;
	mov.u32 	%r29, %nctaid.x;
	mad.lo.s32 	%r30, %r28, %r29, %r27;
	mov.u32 	%r31, %ntid.x;
	mov.u32 	%r32, %tid.x;
	mad.lo.s32 	%r1, %r30, %r31, %r32;
	setp.ge.s32 	%p1, %r1, %r26;
	@%p1 bra 	$L__BB18_14;
	cvta.to.global.u64 	%rd6, %rd4;
	mul.wide.s32 	%rd7, %r1, 4;
	add.s64 	%rd2, %rd6, %rd7;
	mov.b32 	%r33, 0;
	st.global.u32 	[%rd2], %r33;
	mul.lo.s32 	%r2, %r25, %r24;
	setp.lt.s32 	%p2, %r2, 1;
	@%p2 bra 	$L__BB18_14;
	mul.lo.s32 	%r3, %r2, %r1;
	and.b32  	%r4, %r2, 15;
	setp.lt.u32 	%p3, %r2, 16;
	mov.b32 	%r40, 0;
	mov.f32 	%f67, 0f00000000;
	@%p3 bra 	$L__BB18_5;
	and.b32  	%r40, %r2, 2147483632;
	neg.s32 	%r38, %r40;
	add.s64 	%rd3, %rd1, 32;
	mov.f32 	%f67, 0f00000000;
	mov.u32 	%r37, %r3;
$L__BB18_4:
	.pragma "nounroll";
	mul.wide.s32 	%rd8, %r37, 4;
	add.s64 	%rd9, %rd3, %rd8;
	ld.global.f32 	%f12, [%rd9+-32];
	add.f32 	%f13, %f12, %f67;
	st.global.f32 	[%rd2], %f13;
	ld.global.f32 	%f14, [%rd9+-28];
	add.f32 	%f15, %f14, %f13;
	st.global.f32 	[%rd2], %f15;
	ld.global.f32 	%f16, [%rd9+-24];
	add.f32 	%f17, %f16, %f15;
	st.global.f32 	[%rd2], %f17;
	ld.global.f32 	%f18, [%rd9+-20];
	add.f32 	%f19, %f18, %f17;
	st.global.f32 	[%rd2], %f19;
	ld.global.f32 	%f20, [%rd9+-16];
	add.f32 	%f21, %f20, %f19;
	st.global.f32 	[%rd2], %f21;
	ld.global.f32 	%f22, [%rd9+-12];
	add.f32 	%f23, %f22, %f21;
	st.global.f32 	[%rd2], %f23;
	ld.global.f32 	%f24, [%rd9+-8];
	add.f32 	%f25, %f24, %f23;
	st.global.f32 	[%rd2], %f25;
	ld.global.f32 	%f26, [%rd9+-4];
	add.f32 	%f27, %f26, %f25;
	st.global.f32 	[%rd2], %f27;
	ld.global.f32 	%f28, [%rd9];
	add.f32 	%f29, %f28, %f27;
	st.global.f32 	[%rd2], %f29;
	ld.global.f32 	%f30, [%rd9+4];
	add.f32 	%f31, %f30, %f29;
	st.global.f32 	[%rd2], %f31;
	ld.global.f32 	%f32, [%rd9+8];
	add.f32 	%f33, %f32, %f31;
	st.global.f32 	[%rd2], %f33;
	ld.global.f32 	%f34, [%rd9+12];
	add.f32 	%f35, %f34, %f33;
	st.global.f32 	[%rd2], %f35;
	ld.global.f32 	%f36, [%rd9+16];
	add.f32 	%f37, %f36, %f35;
	st.global.f32 	[%rd2], %f37;
	ld.global.f32 	%f38, [%rd9+20];
	add.f32 	%f39, %f38, %f37;
	st.global.f32 	[%rd2], %f39;
	ld.global.f32 	%f40, [%rd9+24];
	add.f32 	%f41, %f40, %f39;
	st.global.f32 	[%rd2], %f41;
	ld.global.f32 	%f42, [%rd9+28];
	add.f32 	%f67, %f42, %f41;
	st.global.f32 	[%rd2], %f67;
	add.s32 	%r38, %r38, 16;
	add.s32 	%r37, %r37, 16;
	setp.ne.s32 	%p4, %r38, 0;
	@%p4 bra 	$L__BB18_4;
$L__BB18_5:
	setp.eq.s32 	%p5, %r4, 0;
	@%p5 bra 	$L__BB18_14;
	and.b32  	%r12, %r2, 7;
	setp.lt.u32 	%p6, %r4, 8;
	@%p6 bra 	$L__BB18_8;
	add.s32 	%r35, %r40, %r3;
	mul.wide.s32 	%rd10, %r35, 4;
	add.s64 	%rd11, %rd1, %rd10;
	ld.global.f32 	%f43, [%rd11];
	add.f32 	%f44, %f43, %f67;
	st.global.f32 	[%rd2], %f44;
	ld.global.f32 	%f45, [%rd11+4];
	add.f32 	%f46, %f45, %f44;
	st.global.f32 	[%rd2], %f46;
	ld.global.f32 	%f47, [%rd11+8];
	add.f32 	%f48, %f47, %f46;
	st.global.f32 	[%rd2], %f48;
	ld.global.f32 	%f49, [%rd11+12];
	add.f32 	%f50, %f49, %f48;
	st.global.f32 	[%rd2], %f50;
	ld.global.f32 	%f51, [%rd11+16];
	add.f32 	%f52, %f51, %f50;
	st.global.f32 	[%rd2], %f52;
	ld.global.f32 	%f53, [%rd11+20];
	add.f32 	%f54, %f53, %f52;
	st.global.f32 	[%rd2], %f54;
	ld.global.f32 	%f55, [%rd11+24];
	add.f32 	%f56, %f55, %f54;
	st.global.f32 	[%rd2], %f56;
	ld.global.f32 	%f57, [%rd11+28];
	add.f32 	%f67, %f57, %f56;
	st.global.f32 	[%rd2], %f67;
	add.s32 	%r40, %r40, 8;
$L__BB18_8:
	setp.eq.s32 	%p7, %r12, 0;
	@%p7 bra 	$L__BB18_14;
	and.b32  	%r15, %r2, 3;
	setp.lt.u32 	%p8, %r12, 4;
	@%p8 bra 	$L__BB18_11;
	add.s32 	%r36, %r40, %r3;
	mul.wide.s32 	%rd12, %r36, 4;
	add.s64 	%rd13, %rd1, %rd12;
	ld.global.f32 	%f58, [%rd13];
	add.f32 	%f59, %f58, %f67;
	st.global.f32 	[%rd2], %f59;
	ld.global.f32 	%f60, [%rd13+4];
	add.f32 	%f61, %f60, %f59;
	st.global.f32 	[%rd2], %f61;
	ld.global.f32 	%f62, [%rd13+8];
	add.f32 	%f63, %f62, %f61;
	st.global.f32 	[%rd2], %f63;
	ld.global.f32 	%f64, [%rd13+12];
	add.f32 	%f67, %f64, %f63;
	st.global.f32 	[%rd2], %f67;
	add.s32 	%r40, %r40, 4;
$L__BB18_11:
	setp.eq.s32 	%p9, %r15, 0;
	@%p9 bra 	$L__BB18_14;
	add.s32 	%r43, %r40, %r3;
	neg.s32 	%r42, %r15;
$L__BB18_13:
	.pragma "nounroll";
	mul.wide.s32 	%rd14, %r43, 4;
	add.s64 	%rd15, %rd1, %rd14;
	ld.global.f32 	%f65, [%rd15];
	add.f32 	%f67, %f65, %f67;
	st.global.f32 	[%rd2], %f67;
	add.s32 	%r43, %r43, 1;
	add.s32 	%r42, %r42, 1;
	setp.ne.s32 	%p10, %r42, 0;
	@%p10 bra 	$L__BB18_13;
$L__BB18_14:
	ret;

}
	// .globl	sum_pow_kernel
.visible .entry sum_pow_kernel(
	.param .u32 sum_pow_kernel_param_0,
	.param .f64 sum_pow_kernel_param_1,
	.param .u64 .ptr .align 1 sum_pow_kernel_param_2,
	.param .u64 .ptr .align 1 sum_pow_kernel_param_3
)
{
	.reg .pred 	%p<52>;
	.reg .b32 	%r<53>;
	.reg .b32 	%f<188>;
	.reg .b64 	%rd<11>;
	.reg .b64 	%fd<2>;

	ld.param.u32 	%r16, [sum_pow_kernel_param_0];
	ld.param.f64 	%fd1, [sum_pow_kernel_param_1];
	ld.param.u64 	%rd7, [sum_pow_kernel_param_2];
	ld.param.u64 	%rd8, [sum_pow_kernel_param_3];
	cvta.to.global.u64 	%rd1, %rd8;
	cvta.to.global.u64 	%rd9, %rd7;
	mov.u32 	%r17, %ctaid.x;
	mov.u32 	%r18, %ctaid.y;
	mov.u32 	%r19, %nctaid.x;
	mad.lo.s32 	%r20, %r18, %r19, %r17;
	mov.u32 	%r21, %ntid.x;
	mov.u32 	%r22, %tid.x;
	mad.lo.s32 	%r23, %r20, %r21, %r22;
	setp.gt.s32 	%p1, %r23, 0;
	setp.lt.s32 	%p2, %r16, 1;
	or.pred  	%p3, %p1, %p2;
	@%p3 bra 	$L__BB19_37;
	cvt.rn.f32.f64 	%f1, %fd1;
	mul.f32 	%f33, %f1, 0f3F000000;
	cvt.rzi.f32.f32 	%f34, %f33;
	add.f32 	%f35, %f34, %f34;
	sub.f32 	%f36, %f1, %f35;
	abs.f32 	%f2, %f36;
	setp.neu.f32 	%p4, %f1, 0f00000000;
	abs.f32 	%f3, %f1;
	cvt.rmi.f32.f32 	%f4, %f1;
	ld.global.f32 	%f180, [%rd1];
	@%p4 bra 	$L__BB19_16;
	and.b32  	%r1, %r16, 15;
	setp.lt.u32 	%p44, %r16, 16;
	@%p44 bra 	$L__BB19_6;
	and.b32  	%r48, %r16, 2147483632;
	neg.s32 	%r49, %r48;
$L__BB19_4:
	.pragma "nounroll";
	add.f32 	%f154, %f180, 0f3F800000;
	add.f32 	%f155, %f154, 0f3F800000;
	add.f32 	%f156, %f155, 0f3F800000;
	add.f32 	%f157, %f156, 0f3F800000;
	add.f32 	%f158, %f157, 0f3F800000;
	add.f32 	%f159, %f158, 0f3F800000;
	add.f32 	%f160, %f159, 0f3F800000;
	add.f32 	%f161, %f160, 0f3F800000;
	add.f32 	%f162, %f161, 0f3F800000;
	add.f32 	%f163, %f162, 0f3F800000;
	add.f32 	%f164, %f163, 0f3F800000;
	add.f32 	%f165, %f164, 0f3F800000;
	add.f32 	%f166, %f165, 0f3F800000;
	add.f32 	%f167, %f166, 0f3F800000;
	add.f32 	%f168, %f167, 0f3F800000;
	add.f32 	%f180, %f168, 0f3F800000;
	add.s32 	%r49, %r49, 16;
	setp.ne.s32 	%p45, %r49, 0;
	@%p45 bra 	$L__BB19_4;
	st.global.f32 	[%rd1], %f180;
$L__BB19_6:
	setp.eq.s32 	%p46, %r1, 0;
	@%p46 bra 	$L__BB19_37;
	and.b32  	%r5, %r16, 7;
	setp.lt.u32 	%p47, %r1, 8;
	@%p47 bra 	$L__BB19_9;
	add.f32 	%f169, %f180, 0f3F800000;
	add.f32 	%f170, %f169, 0f3F800000;
	add.f32 	%f171, %f170, 0f3F800000;
	add.f32 	%f172, %f171, 0f3F800000;
	add.f32 	%f173, %f172, 0f3F800000;
	add.f32 	%f174, %f173, 0f3F800000;
	add.f32 	%f175, %f174, 0f3F800000;
	add.f32 	%f180, %f175, 0f3F800000;
	st.global.f32 	[%rd1], %f180;
$L__BB19_9:
	setp.eq.s32 	%p48, %r5, 0;
	@%p48 bra 	$L__BB19_37;
	and.b32  	%r6, %r16, 3;
	setp.lt.u32 	%p49, %r5, 4;
	@%p49 bra 	$L__BB19_12;
	add.f32 	%f176, %f180, 0f3F800000;
	add.f32 	%f177, %f176, 0f3F800000;
	add.f32 	%f178, %f177, 0f3F800000;
	add.f32 	%f180, %f178, 0f3F800000;
	st.global.f32 	[%rd1], %f180;
$L__BB19_12:
	setp.eq.s32 	%p50, %r6, 0;
	@%p50 bra 	$L__BB19_37;
	neg.s32 	%r50, %r6;
$L__BB19_14:
	.pragma "nounroll";
	add.f32 	%f180, %f180, 0f3F800000;
	add.s32 	%r50, %r50, 1;
	setp.eq.s32 	%p51, %r50, 0;
	@%p51 bra 	$L__BB19_15;
	bra.uni 	$L__BB19_14;
$L__BB19_15:
	st.global.f32 	[%rd1], %f180;
	bra.uni 	$L__BB19_37;
$L__BB19_16:
	setp.lt.f32 	%p5, %f1, 0f00000000;
	@%p5 bra 	$L__BB19_21;
	neg.s32 	%r52, %r16;
$L__BB19_18:
	ld.global.f32 	%f25, [%rd9];
	abs.f32 	%f26, %f25;
	setp.lt.f32 	%p6, %f26, 0f00800000;
	mul.f32 	%f38, %f26, 0f4B800000;
	selp.f32 	%f39, %f38, %f26, %p6;
	selp.f32 	%f40, 0fC1C00000, 0f00000000, %p6;
	mov.b32 	%r24, %f39;
	add.s32 	%r25, %r24, -1060439283;
	and.b32  	%r26, %r25, -8388608;
	sub.s32 	%r27, %r24, %r26;
	mov.b32 	%f41, %r27;
	cvt.rn.f32.s32 	%f42, %r26;
	fma.rn.f32 	%f43, %f42, 0f34000000, %f40;
	add.f32 	%f44, %f41, 0fBF800000;
	add.f32 	%f45, %f41, 0f3F800000;
	rcp.approx.ftz.f32 	%f46, %f45;
	add.f32 	%f47, %f44, %f44;
	mul.f32 	%f48, %f47, %f46;
	mul.f32 	%f49, %f48, %f48;
	sub.f32 	%f50, %f44, %f48;
	add.f32 	%f51, %f50, %f50;
	neg.f32 	%f52, %f48;
	fma.rn.f32 	%f53, %f52, %f44, %f51;
	mul.rn.f32 	%f54, %f46, %f53;
	fma.rn.f32 	%f55, %f49, 0f3A2C32E4, 0f3B52E7DB;
	fma.rn.f32 	%f56, %f55, %f49, 0f3C93BB73;
	fma.rn.f32 	%f57, %f56, %f49, 0f3DF6384F;
	mul.rn.f32 	%f58, %f57, %f49;
	fma.rn.f32 	%f59, %f48, 0f3FB8AA3B, %f43;
	sub.f32 	%f60, %f43, %f59;
	fma.rn.f32 	%f61, %f48, 0f3FB8AA3B, %f60;
	fma.rn.f32 	%f62, %f54, 0f3FB8AA3B, %f61;
	fma.rn.f32 	%f63, %f48, 0f32A55E34, %f62;
	mul.f32 	%f64, %f58, 0f40400000;
	fma.rn.f32 	%f65, %f64, %f54, %f63;
	fma.rn.f32 	%f66, %f58, %f48, %f65;
	add.rn.f32 	%f67, %f59, %f66;
	neg.f32 	%f68, %f59;
	add.rn.f32 	%f69, %f67, %f68;
	neg.f32 	%f70, %f69;
	add.rn.f32 	%f71, %f66, %f70;
	mul.rn.f32 	%f72, %f67, %f1;
	neg.f32 	%f73, %f72;
	fma.rn.f32 	%f74, %f67, %f1, %f73;
	fma.rn.f32 	%f75, %f71, %f1, %f74;
	cvt.rni.f32.f32 	%f76, %f72;
	sub.f32 	%f77, %f72, %f76;
	add.f32 	%f78, %f77, %f75;
	fma.rn.f32 	%f79, %f78, 0f391FCB8E, 0f3AAF85ED;
	fma.rn.f32 	%f80, %f79, %f78, 0f3C1D9856;
	fma.rn.f32 	%f81, %f80, %f78, 0f3D6357BB;
	fma.rn.f32 	%f82, %f81, %f78, 0f3E75FDEC;
	fma.rn.f32 	%f83, %f82, %f78, 0f3F317218;
	fma.rn.f32 	%f84, %f83, %f78, 0f3F800000;
	cvt.rzi.s32.f32 	%r28, %f76;
	setp.gt.f32 	%p7, %f76, 0f00000000;
	selp.b32 	%r29, 0, -2097152000, %p7;
	add.s32 	%r30, %r29, 2130706432;
	mov.b32 	%f85, %r30;
	mul.f32 	%f86, %f84, %f85;
	shl.b32 	%r31, %r28, 23;
	sub.s32 	%r32, %r31, %r29;
	mov.b32 	%f87, %r32;
	mul.f32 	%f88, %f86, %f87;
	abs.f32 	%f89, %f72;
	setp.gt.f32 	%p8, %f89, 0f43180000;
	setp.lt.f32 	%p9, %f72, 0f00000000;
	selp.f32 	%f90, 0f00000000, 0f7F800000, %p9;
	selp.f32 	%f27, %f90, %f88, %p8;
	setp.eq.f32 	%p10, %f25, 0f3F800000;
	mov.f32 	%f187, 0f3F800000;
	@%p10 bra 	$L__BB19_36;
	setp.num.f32 	%p11, %f3, %f3;
	setp.num.f32 	%p12, %f26, %f26;
	and.pred  	%p13, %p12, %p11;
	@%p13 bra 	$L__BB19_31;
	add.rn.f32 	%f187, %f25, %f1;
	bra.uni 	$L__BB19_36;
$L__BB19_21:
	neg.s32 	%r51, %r16;
$L__BB19_22:
	ld.global.f32 	%f16, [%rd9];
	abs.f32 	%f17, %f16;
	setp.lt.f32 	%p25, %f17, 0f00800000;
	mul.f32 	%f97, %f17, 0f4B800000;
	selp.f32 	%f98, %f97, %f17, %p25;
	selp.f32 	%f99, 0fC1C00000, 0f00000000, %p25;
	mov.b32 	%r35, %f98;
	add.s32 	%r36, %r35, -1060439283;
	and.b32  	%r37, %r36, -8388608;
	sub.s32 	%r38, %r35, %r37;
	mov.b32 	%f100, %r38;
	cvt.rn.f32.s32 	%f101, %r37;
	fma.rn.f32 	%f102, %f101, 0f34000000, %f99;
	add.f32 	%f103, %f100, 0fBF800000;
	add.f32 	%f104, %f100, 0f3F800000;
	rcp.approx.ftz.f32 	%f105, %f104;
	add.f32 	%f106, %f103, %f103;
	mul.f32 	%f107, %f106, %f105;
	mul.f32 	%f108, %f107, %f107;
	sub.f32 	%f109, %f103, %f107;
	add.f32 	%f110, %f109, %f109;
	neg.f32 	%f111, %f107;
	fma.rn.f32 	%f112, %f111, %f103, %f110;
	mul.rn.f32 	%f113, %f105, %f112;
	fma.rn.f32 	%f114, %f108, 0f3A2C32E4, 0f3B52E7DB;
	fma.rn.f32 	%f115, %f114, %f108, 0f3C93BB73;
	fma.rn.f32 	%f116, %f115, %f108, 0f3DF6384F;
	mul.rn.f32 	%f117, %f116, %f108;
	fma.rn.f32 	%f118, %f107, 0f3FB8AA3B, %f102;
	sub.f32 	%f119, %f102, %f118;
	fma.rn.f32 	%f120, %f107, 0f3FB8AA3B, %f119;
	fma.rn.f32 	%f121, %f113, 0f3FB8AA3B, %f120;
	fma.rn.f32 	%f122, %f107, 0f32A55E34, %f121;
	mul.f32 	%f123, %f117, 0f40400000;
	fma.rn.f32 	%f124, %f123, %f113, %f122;
	fma.rn.f32 	%f125, %f117, %f107, %f124;
	add.rn.f32 	%f126, %f118, %f125;
	neg.f32 	%f127, %f118;
	add.rn.f32 	%f128, %f126, %f127;
	neg.f32 	%f129, %f128;
	add.rn.f32 	%f130, %f125, %f129;
	mul.rn.f32 	%f131, %f126, %f1;
	neg.f32 	%f132, %f131;
	fma.rn.f32 	%f133, %f126, %f1, %f132;
	fma.rn.f32 	%f134, %f130, %f1, %f133;
	cvt.rni.f32.f32 	%f135, %f131;
	sub.f32 	%f136, %f131, %f135;
	add.f32 	%f137, %f136, %f134;
	fma.rn.f32 	%f138, %f137, 0f391FCB8E, 0f3AAF85ED;
	fma.rn.f32 	%f139, %f138, %f137, 0f3C1D9856;
	fma.rn.f32 	%f140, %f139, %f137, 0f3D6357BB;
	fma.rn.f32 	%f141, %f140, %f137, 0f3E75FDEC;
	fma.rn.f32 	%f142, %f141, %f137, 0f3F317218;
	fma.rn.f32 	%f143, %f142, %f137, 0f3F800000;
	cvt.rzi.s32.f32 	%r39, %f135;
	setp.gt.f32 	%p26, %f135, 0f00000000;
	selp.b32 	%r40, 0, -2097152000, %p26;
	add.s32 	%r41, %r40, 2130706432;
	mov.b32 	%f144, %r41;
	mul.f32 	%f145, %f143, %f144;
	shl.b32 	%r42, %r39, 23;
	sub.s32 	%r43, %r42, %r40;
	mov.b32 	%f146, %r43;
	mul.f32 	%f147, %f145, %f146;
	abs.f32 	%f148, %f131;
	setp.gt.f32 	%p27, %f148, 0f43180000;
	setp.lt.f32 	%p28, %f131, 0f00000000;
	selp.f32 	%f149, 0f00000000, 0f7F800000, %p28;
	selp.f32 	%f18, %f149, %f147, %p27;
	setp.eq.f32 	%p29, %f16, 0f3F800000;
	mov.f32 	%f185, 0f3F800000;
	@%p29 bra 	$L__BB19_29;
	setp.nan.f32 	%p30, %f3, %f3;
	setp.nan.f32 	%p31, %f17, %f17;
	or.pred  	%p32, %p31, %p30;
	@%p32 bra 	$L__BB19_28;
	setp.eq.f32 	%p33, %f16, 0f00000000;
	setp.eq.f32 	%p34, %f17, 0f7F800000;
	or.pred  	%p35, %p33, %p34;
	@%p35 bra 	$L__BB19_30;
	setp.eq.f32 	%p36, %f3, 0f7F800000;
	setp.eq.f32 	%p37, %f16, 0fBF800000;
	and.pred  	%p38, %p37, %p36;
	@%p38 bra 	$L__BB19_29;
	setp.geu.f32 	%p39, %f16, 0f00000000;
	mov.f32 	%f185, %f18;
	@%p39 bra 	$L__BB19_29;
	setp.neu.f32 	%p40, %f4, %f1;
	setp.neu.f32 	%p41, %f2, 0f3F800000;
	neg.f32 	%f151, %f18;
	selp.f32 	%f152, %f18, %f151, %p41;
	selp.f32 	%f185, 0f7FFFFFFF, %f152, %p40;
	bra.uni 	$L__BB19_29;
$L__BB19_28:
	add.rn.f32 	%f185, %f16, %f1;
$L__BB19_29:
	add.f32 	%f180, %f185, %f180;
	st.global.f32 	[%rd1], %f180;
	add.s32 	%r51, %r51, 1;
	setp.eq.s32 	%p43, %r51, 0;
	add.s64 	%rd9, %rd9, 4;
	@%p43 bra 	$L__BB19_37;
	bra.uni 	$L__BB19_22;
$L__BB19_30:
	setp.neu.f32 	%p42, %f2, 0f3F800000;
	add.f32 	%f153, %f16, %f16;
	mov.b32 	%r44, %f153;
	xor.b32  	%r45, %r44, 2139095040;
	and.b32  	%r46, %r45, 2147483647;
	selp.b32 	%r47, %r46, %r45, %p42;
	mov.b32 	%f185, %r47;
	bra.uni 	$L__BB19_29;
$L__BB19_31:
	setp.neu.f32 	%p14, %f25, 0f00000000;
	setp.neu.f32 	%p15, %f26, 0f7F800000;
	and.pred  	%p16, %p14, %p15;
	@%p16 bra 	$L__BB19_33;
	setp.neu.f32 	%p23, %f2, 0f3F800000;
	add.f32 	%f94, %f25, %f25;
	mov.b32 	%r33, %f94;
	and.b32  	%r34, %r33, 2147483647;
	mov.b32 	%f95, %r34;
	selp.f32 	%f187, %f95, %f94, %p23;
	bra.uni 	$L__BB19_36;
$L__BB19_33:
	setp.eq.f32 	%p17, %f3, 0f7F800000;
	setp.eq.f32 	%p18, %f25, 0fBF800000;
	and.pred  	%p19, %p18, %p17;
	@%p19 bra 	$L__BB19_36;
	setp.geu.f32 	%p20, %f25, 0f00000000;
	mov.f32 	%f187, %f27;
	@%p20 bra 	$L__BB19_36;
	setp.neu.f32 	%p21, %f4, %f1;
	setp.neu.f32 	%p22, %f2, 0f3F800000;
	neg.f32 	%f92, %f27;
	selp.f32 	%f93, %f27, %f92, %p22;
	selp.f32 	%f187, 0f7FFFFFFF, %f93, %p21;
$L__BB19_36:
	add.f32 	%f180, %f187, %f180;
	st.global.f32 	[%rd1], %f180;
	add.s32 	%r52, %r52, 1;
	setp.eq.s32 	%p24, %r52, 0;
	add.s64 	%rd9, %rd9, 4;
	@%p24 bra 	$L__BB19_37;
	bra.uni 	$L__BB19_18;
$L__BB19_37:
	ret;

}
	// .globl	sum_pow_channel_kernel
.visible .entry sum_pow_channel_kernel(
	.param .u32 sum_pow_channel_kernel_param_0,
	.param .f64 sum_pow_channel_kernel_param_1,
	.param .u64 .ptr .align 1 sum_pow_channel_kernel_param_2,
	.param .u64 .ptr .align 1 sum_pow_channel_kernel_param_3,
	.param .u32 sum_pow_channel_kernel_param_4,
	.param .u32 sum_pow_channel_kernel_param_5,
	.param .u32 sum_pow_channel_kernel_param_6
)
{
	.reg .pred 	%p<25>;
	.reg .b32 	%r<38>;
	.reg .b32 	%f<79>;
	.reg .b64 	%rd<9>;
	.reg .b64 	%fd<2>;

	ld.param.u32 	%r12, [sum_pow_channel_kernel_param_0];
	ld.param.f64 	%fd1, [sum_pow_channel_kernel_param_1];
	ld.param.u64 	%rd3, [sum_pow_channel_kernel_param_2];
	ld.param.u64 	%rd4, [sum_pow_channel_kernel_param_3];
	ld.param.u32 	%r9, [sum_pow_channel_kernel_param_4];
	ld.param.u32 	%r10, [sum_pow_channel_kernel_param_5];
	ld.param.u32 	%r11, [sum_pow_channel_kernel_param_6];
	mov.u32 	%r13, %ctaid.x;
	mov.u32 	%r14, %ctaid.y;
	mov.u32 	%r15, %nctaid.x;
	mad.lo.s32 	%r16, %r14, %r15, %r13;
	mov.u32 	%r17, %ntid.x;
	mov.u32 	%r18, %tid.x;
	mad.lo.s32 	%r1, %r16, %r17, %r18;
	setp.ge.s32 	%p1, %r1, %r12;
	@%p1 bra 	$L__BB20_12;
	mul.lo.s32 	%r19, %r10, %r9;
	mul.lo.s32 	%r2, %r19, %r11;
	setp.lt.s32 	%p2, %r2, 1;
	@%p2 bra 	$L__BB20_12;
	mul.lo.s32 	%r36, %r2, %r1;
	cvt.rn.f32.f64 	%f1, %fd1;
	mul.f32 	%f15, %f1, 0f3F000000;
	cvt.rzi.f32.f32 	%f16, %f15;
	add.f32 	%f17, %f16, %f16;
	sub.f32 	%f18, %f1, %f17;
	abs.f32 	%f2, %f18;
	abs.f32 	%f3, %f1;
	cvt.rmi.f32.f32 	%f4, %f1;
	cvta.to.global.u64 	%rd5, %rd4;
	mul.wide.s32 	%rd6, %r1, 4;
	add.s64 	%rd1, %rd5, %rd6;
	ld.global.f32 	%f77, [%rd1];
	mul.lo.s32 	%r20, %r11, %r10;
	mul.lo.s32 	%r21, %r20, %r9;
	neg.s32 	%r37, %r21;
	cvta.to.global.u64 	%rd2, %rd3;
$L__BB20_3:
	setp.eq.f32 	%p3, %f1, 0f00000000;
	mul.wide.s32 	%rd7, %r36, 4;
	add.s64 	%rd8, %rd2, %rd7;
	ld.global.f32 	%f7, [%rd8];
	abs.f32 	%f8, %f7;
	setp.lt.f32 	%p4, %f8, 0f00800000;
	mul.f32 	%f20, %f8, 0f4B800000;
	selp.f32 	%f21, %f20, %f8, %p4;
	selp.f32 	%f22, 0fC1C00000, 0f00000000, %p4;
	mov.b32 	%r22, %f21;
	add.s32 	%r23, %r22, -1060439283;
	and.b32  	%r24, %r23, -8388608;
	sub.s32 	%r25, %r22, %r24;
	mov.b32 	%f23, %r25;
	cvt.rn.f32.s32 	%f24, %r24;
	fma.rn.f32 	%f25, %f24, 0f34000000, %f22;
	add.f32 	%f26, %f23, 0fBF800000;
	add.f32 	%f27, %f23, 0f3F800000;
	rcp.approx.ftz.f32 	%f28, %f27;
	add.f32 	%f29, %f26, %f26;
	mul.f32 	%f30, %f29, %f28;
	mul.f32 	%f31, %f30, %f30;
	sub.f32 	%f32, %f26, %f30;
	add.f32 	%f33, %f32, %f32;
	neg.f32 	%f34, %f30;
	fma.rn.f32 	%f35, %f34, %f26, %f33;
	mul.rn.f32 	%f36, %f28, %f35;
	fma.rn.f32 	%f37, %f31, 0f3A2C32E4, 0f3B52E7DB;
	fma.rn.f32 	%f38, %f37, %f31, 0f3C93BB73;
	fma.rn.f32 	%f39, %f38, %f31, 0f3DF6384F;
	mul.rn.f32 	%f40, %f39, %f31;
	fma.rn.f32 	%f41, %f30, 0f3FB8AA3B, %f25;
	sub.f32 	%f42, %f25, %f41;
	fma.rn.f32 	%f43, %f30, 0f3FB8AA3B, %f42;
	fma.rn.f32 	%f44, %f36, 0f3FB8AA3B, %f43;
	fma.rn.f32 	%f45, %f30, 0f32A55E34, %f44;
	mul.f32 	%f46, %f40, 0f40400000;
	fma.rn.f32 	%f47, %f46, %f36, %f45;
	fma.rn.f32 	%f48, %f40, %f30, %f47;
	add.rn.f32 	%f49, %f41, %f48;
	neg.f32 	%f50, %f41;
	add.rn.f32 	%f51, %f49, %f50;
	neg.f32 	%f52, %f51;
	add.rn.f32 	%f53, %f48, %f52;
	mul.rn.f32 	%f54, %f49, %f1;
	neg.f32 	%f55, %f54;
	fma.rn.f32 	%f56, %f49, %f1, %f55;
	fma.rn.f32 	%f57, %f53, %f1, %f56;
	cvt.rni.f32.f32 	%f58, %f54;
	sub.f32 	%f59, %f54, %f58;
	add.f32 	%f60, %f59, %f57;
	fma.rn.f32 	%f61, %f60, 0f391FCB8E, 0f3AAF85ED;
	fma.rn.f32 	%f62, %f61, %f60, 0f3C1D9856;
	fma.rn.f32 	%f63, %f62, %f60, 0f3D6357BB;
	fma.rn.f32 	%f64, %f63, %f60, 0f3E75FDEC;
	fma.rn.f32 	%f65, %f64, %f60, 0f3F317218;
	fma.rn.f32 	%f66, %f65, %f60, 0f3F800000;
	cvt.rzi.s32.f32 	%r26, %f58;
	setp.gt.f32 	%p5, %f58, 0f00000000;
	selp.b32 	%r27, 0, -2097152000, %p5;
	add.s32 	%r28, %r27, 2130706432;
	mov.b32 	%f67, %r28;
	mul.f32 	%f68, %f66, %f67;
	shl.b32 	%r29, %r26, 23;
	sub.s32 	%r30, %r29, %r27;
	mov.b32 	%f69, %r30;
	mul.f32 	%f70, %f68, %f69;
	abs.f32 	%f71, %f54;
	setp.gt.f32 	%p6, %f71, 0f43180000;
	setp.lt.f32 	%p7, %f54, 0f00000000;
	selp.f32 	%f72, 0f00000000, 0f7F800000, %p7;
	selp.f32 	%f9, %f72, %f70, %p6;
	setp.eq.f32 	%p8, %f7, 0f3F800000;
	or.pred  	%p9, %p3, %p8;
	mov.f32 	%f78, 0f3F800000;
	@%p9 bra 	$L__BB20_11;
	setp.num.f32 	%p10, %f3, %f3;
	setp.num.f32 	%p11, %f8, %f8;
	and.pred  	%p12, %p11, %p10;
	@%p12 bra 	$L__BB20_6;
	add.rn.f32 	%f78, %f7, %f1;
	bra.uni 	$L__BB20_11;
$L__BB20_6:
	setp.neu.f32 	%p13, %f7, 0f00000000;
	setp.neu.f32 	%p14, %f8, 0f7F800000;
	and.pred  	%p15, %p13, %p14;
	@%p15 bra 	$L__BB20_8;
	setp.lt.f32 	%p22, %f1, 0f00000000;
	setp.neu.f32 	%p23, %f2, 0f3F800000;
	add.f32 	%f76, %f7, %f7;
	mov.b32 	%r31, %f76;
	xor.b32  	%r32, %r31, 2139095040;
	selp.b32 	%r33, %r32, %r31, %p22;
	and.b32  	%r34, %r33, 2147483647;
	selp.b32 	%r35, %r34, %r33, %p23;
	mov.b32 	%f78, %r35;
	bra.uni 	$L__BB20_11;
$L__BB20_8:
	setp.eq.f32 	%p16, %f3, 0f7F800000;
	setp.eq.f32 	%p17, %f7, 0fBF800000;
	and.pred  	%p18, %p17, %p16;
	@%p18 bra 	$L__BB20_11;
	setp.geu.f32 	%p19, %f7, 0f00000000;
	mov.f32 	%f78, %f9;
	@%p19 bra 	$L__BB20_11;
	setp.neu.f32 	%p20, %f4, %f1;
	setp.neu.f32 	%p21, %f2, 0f3F800000;
	neg.f32 	%f74, %f9;
	selp.f32 	%f75, %f9, %f74, %p21;
	selp.f32 	%f78, 0f7FFFFFFF, %f75, %p20;
$L__BB20_11:
	add.f32 	%f77, %f78, %f77;
	st.global.f32 	[%rd1], %f77;
	add.s32 	%r37, %r37, 1;
	setp.ne.s32 	%p24, %r37, 0;
	add.s32 	%r36, %r36, 1;
	@%p24 bra 	$L__BB20_3;
$L__BB20_12:
	ret;

}
	// .globl	sum_pow_height_kernel
.visible .entry sum_pow_height_kernel(
	.param .u32 sum_pow_height_kernel_param_0,
	.param .f64 sum_pow_height_kernel_param_1,
	.param .u64 .ptr .align 1 sum_pow_height_kernel_param_2,
	.param .u64 .ptr .align 1 sum_pow_height_kernel_param_3,
	.param .u32 sum_pow_height_kernel_param_4,
	.param .u32 sum_pow_height_kernel_param_5,
	.param .u32 sum_pow_height_kernel_param_6
)
{
	.reg .pred 	%p<25>;
	.reg .b32 	%r<35>;
	.reg .b32 	%f<79>;
	.reg .b64 	%rd<9>;
	.reg .b64 	%fd<2>;

	ld.param.u32 	%r11, [sum_pow_height_kernel_param_0];
	ld.param.f64 	%fd1, [sum_pow_height_kernel_param_1];
	ld.param.u64 	%rd3, [sum_pow_height_kernel_param_2];
	ld.param.u64 	%rd4, [sum_pow_height_kernel_param_3];
	ld.param.u32 	%r9, [sum_pow_height_kernel_param_5];
	ld.param.u32 	%r10, [sum_pow_height_kernel_param_6];
	mov.u32 	%r12, %ctaid.x;
	mov.u32 	%r13, %ctaid.y;
	mov.u32 	%r14, %nctaid.x;
	mad.lo.s32 	%r15, %r13, %r14, %r12;
	mov.u32 	%r16, %ntid.x;
	mov.u32 	%r17, %tid.x;
	mad.lo.s32 	%r1, %r15, %r16, %r17;
	setp.ge.s32 	%p1, %r1, %r11;
	@%p1 bra 	$L__BB21_12;
	cvta.to.global.u64 	%rd5, %rd4;
	mul.wide.s32 	%rd6, %r1, 4;
	add.s64 	%rd1, %rd5, %rd6;
	mov.b32 	%r18, 0;
	st.global.u32 	[%rd1], %r18;
	mul.lo.s32 	%r2, %r10, %r9;
	setp.lt.s32 	%p2, %r2, 1;
	@%p2 bra 	$L__BB21_12;
	mul.lo.s32 	%r33, %r2, %r1;
	cvt.rn.f32.f64 	%f1, %fd1;
	mul.f32 	%f15, %f1, 0f3F000000;
	cvt.rzi.f32.f32 	%f16, %f15;
	add.f32 	%f17, %f16, %f16;
	sub.f32 	%f18, %f1, %f17;
	abs.f32 	%f2, %f18;
	abs.f32 	%f3, %f1;
	cvt.rmi.f32.f32 	%f4, %f1;
	neg.s32 	%r34, %r2;
	cvta.to.global.u64 	%rd2, %rd3;
	mov.f32 	%f77, 0f00000000;
$L__BB21_3:
	setp.eq.f32 	%p3, %f1, 0f00000000;
	mul.wide.s32 	%rd7, %r33, 4;
	add.s64 	%rd8, %rd2, %rd7;
	ld.global.f32 	%f6, [%rd8];
	abs.f32 	%f7, %f6;
	setp.lt.f32 	%p4, %f7, 0f00800000;
	mul.f32 	%f20, %f7, 0f4B800000;
	selp.f32 	%f21, %f20, %f7, %p4;
	selp.f32 	%f22, 0fC1C00000, 0f00000000, %p4;
	mov.b32 	%r19, %f21;
	add.s32 	%r20, %r19, -1060439283;
	and.b32  	%r21, %r20, -8388608;
	sub.s32 	%r22, %r19, %r21;
	mov.b32 	%f23, %r22;
	cvt.rn.f32.s32 	%f24, %r21;
	fma.rn.f32 	%f25, %f24, 0f34000000, %f22;
	add.f32 	%f26, %f23, 0fBF800000;
	add.f32 	%f27, %f23, 0f3F800000;
	rcp.approx.ftz.f32 	%f28, %f27;
	add.f32 	%f29, %f26, %f26;
	mul.f32 	%f30, %f29, %f28;
	mul.f32 	%f31, %f30, %f30;
	sub.f32 	%f32, %f26, %f30;
	add.f32 	%f33, %f32, %f32;
	neg.f32 	%f34, %f30;
	fma.rn.f32 	%f35, %f34, %f26, %f33;
	mul.rn.f32 	%f36, %f28, %f35;
	fma.rn.f32 	%f37, %f31, 0f3A2C32E4, 0f3B52E7DB;
	fma.rn.f32 	%f38, %f37, %f31, 0f3C93BB73;
	fma.rn.f32 	%f39, %f38, %f31, 0f3DF6384F;
	mul.rn.f32 	%f40, %f39, %f31;
	fma.rn.f32 	%f41, %f30, 0f3FB8AA3B, %f25;
	sub.f32 	%f42, %f25, %f41;
	fma.rn.f32 	%f43, %f30, 0f3FB8AA3B, %f42;
	fma.rn.f32 	%f44, %f36, 0f3FB8AA3B, %f43;
	fma.rn.f32 	%f45, %f30, 0f32A55E34, %f44;
	mul.f32 	%f46, %f40, 0f40400000;
	fma.rn.f32 	%f47, %f46, %f36, %f45;
	fma.rn.f32 	%f48, %f40, %f30, %f47;
	add.rn.f32 	%f49, %f41, %f48;
	neg.f32 	%f50, %f41;
	add.rn.f32 	%f51, %f49, %f50;
	neg.f32 	%f52, %f51;
	add.rn.f32 	%f53, %f48, %f52;
	mul.rn.f32 	%f54, %f49, %f1;
	neg.f32 	%f55, %f54;
	fma.rn.f32 	%f56, %f49, %f1, %f55;
	fma.rn.f32 	%f57, %f53, %f1, %f56;
	cvt.rni.f32.f32 	%f58, %f54;
	sub.f32 	%f59, %f54, %f58;
	add.f32 	%f60, %f59, %f57;
	fma.rn.f32 	%f61, %f60, 0f391FCB8E, 0f3AAF85ED;
	fma.rn.f32 	%f62, %f61, %f60, 0f3C1D9856;
	fma.rn.f32 	%f63, %f62, %f60, 0f3D6357BB;
	fma.rn.f32 	%f64, %f63, %f60, 0f3E75FDEC;
	fma.rn.f32 	%f65, %f64, %f60, 0f3F317218;
	fma.rn.f32 	%f66, %f65, %f60, 0f3F800000;
	cvt.rzi.s32.f32 	%r23, %f58;
	setp.gt.f32 	%p5, %f58, 0f00000000;
	selp.b32 	%r24, 0, -2097152000, %p5;
	add.s32 	%r25, %r24, 2130706432;
	mov.b32 	%f67, %r25;
	mul.f32 	%f68, %f66, %f67;
	shl.b32 	%r26, %r23, 23;
	sub.s32 	%r27, %r26, %r24;
	mov.b32 	%f69, %r27;
	mul.f32 	%f70, %f68, %f69;
	abs.f32 	%f71, %f54;
	setp.gt.f32 	%p6, %f71, 0f43180000;
	setp.lt.f32 	%p7, %f54, 0f00000000;
	selp.f32 	%f72, 0f00000000, 0f7F800000, %p7;
	selp.f32 	%f8, %f72, %f70, %p6;
	setp.eq.f32 	%p8, %f6, 0f3F800000;
	or.pred  	%p9, %p3, %p8;
	mov.f32 	%f78, 0f3F800000;
	@%p9 bra 	$L__BB21_11;
	setp.num.f32 	%p10, %f3, %f3;
	setp.num.f32 	%p11, %f7, %f7;
	and.pred  	%p12, %p11, %p10;
	@%p12 bra 	$L__BB21_6;
	add.rn.f32 	%f78, %f6, %f1;
	bra.uni 	$L__BB21_11;
$L__BB21_6:
	setp.neu.f32 	%p13, %f6, 0f00000000;
	setp.neu.f32 	%p14, %f7, 0f7F800000;
	and.pred  	%p15, %p13, %p14;
	@%p15 bra 	$L__BB21_8;
	setp.lt.f32 	%p22, %f1, 0f00000000;
	setp.neu.f32 	%p23, %f2, 0f3F800000;
	add.f32 	%f76, %f6, %f6;
	mov.b32 	%r28, %f76;
	xor.b32  	%r29, %r28, 2139095040;
	selp.b32 	%r30, %r29, %r28, %p22;
	and.b32  	%r31, %r30, 2147483647;
	selp.b32 	%r32, %r31, %r30, %p23;
	mov.b32 	%f78, %r32;
	bra.uni 	$L__BB21_11;
$L__BB21_8:
	setp.eq.f32 	%p16, %f3, 0f7F800000;
	setp.eq.f32 	%p17, %f6, 0fBF800000;
	and.pred  	%p18, %p17, %p16;
	@%p18 bra 	$L__BB21_11;
	setp.geu.f32 	%p19, %f6, 0f00000000;
	mov.f32 	%f78, %f8;
	@%p19 bra 	$L__BB21_11;
	setp.neu.f32 	%p20, %f4, %f1;
	setp.neu.f32 	%p21, %f2, 0f3F800000;
	neg.f32 	%f74, %f8;
	selp.f32 	%f75, %f8, %f74, %p21;
	selp.f32 	%f78, 0f7FFFFFFF, %f75, %p20;
$L__BB21_11:
	add.f32 	%f77, %f78, %f77;
	st.global.f32 	[%rd1], %f77;
	add.s32 	%r34, %r34, 1;
	setp.ne.s32 	%p24, %r34, 0;
	add.s32 	%r33, %r33, 1;
	@%p24 bra 	$L__BB21_3;
$L__BB21_12:
	ret;

}
	// .globl	max_kernel
.visible .entry max_kernel(
	.param .u32 max_kernel_param_0,
	.param .u64 .ptr .align 1 max_kernel_param_1,
	.param .u64 .ptr .align 1 max_kernel_param_2
)
{
	.reg .pred 	%p<40>;
	.reg .b32 	%r<30>;
	.reg .b32 	%f<83>;
	.reg .b64 	%rd<18>;

	ld.param.u32 	%r16, [max_kernel_param_0];
	ld.param.u64 	%rd9, [max_kernel_param_1];
	ld.param.u64 	%rd8, [max_kernel_param_2];
	cvta.to.global.u64 	%rd1, %rd9;
	mov.u32 	%r17, %ctaid.x;
	mov.u32 	%r18, %ctaid.y;
	mov.u32 	%r19, %nctaid.x;
	mad.lo.s32 	%r20, %r18, %r19, %r17;
	mov.u32 	%r21, %ntid.x;
	mov.u32 	%r22, %tid.x;
	mad.lo.s32 	%r23, %r20, %r21, %r22;
	setp.gt.s32 	%p1, %r23, 0;
	@%p1 bra 	$L__BB22_15;
	setp.lt.s32 	%p2, %r16, 1;
	mov.f32 	%f82, 0fFF7FFFFF;
	@%p2 bra 	$L__BB22_14;
	and.b32  	%r1, %r16, 15;
	setp.lt.u32 	%p3, %r16, 16;
	mov.f32 	%f82, 0fFF7FFFFF;
	mov.b32 	%r27, 0;
	@%p3 bra 	$L__BB22_5;
	and.b32  	%r27, %r16, 2147483632;
	neg.s32 	%r25, %r27;
	add.s64 	%rd16, %rd1, 32;
	mov.f32 	%f82, 0fFF7FFFFF;
$L__BB22_4:
	.pragma "nounroll";
	ld.global.f32 	%f18, [%rd16+-32];
	setp.le.f32 	%p4, %f82, %f18;
	selp.f32 	%f19, %f18, %f82, %p4;
	ld.global.f32 	%f20, [%rd16+-28];
	setp.le.f32 	%p5, %f19, %f20;
	selp.f32 	%f21, %f20, %f19, %p5;
	ld.global.f32 	%f22, [%rd16+-24];
	setp.le.f32 	%p6, %f21, %f22;
	selp.f32 	%f23, %f22, %f21, %p6;
	ld.global.f32 	%f24, [%rd16+-20];
	setp.le.f32 	%p7, %f23, %f24;
	selp.f32 	%f25, %f24, %f23, %p7;
	ld.global.f32 	%f26, [%rd16+-16];
	setp.le.f32 	%p8, %f25, %f26;
	selp.f32 	%f27, %f26, %f25, %p8;
	ld.global.f32 	%f28, [%rd16+-12];
	setp.le.f32 	%p9, %f27, %f28;
	selp.f32 	%f29, %f28, %f27, %p9;
	ld.global.f32 	%f30, [%rd16+-8];
	setp.le.f32 	%p10, %f29, %f30;
	selp.f32 	%f31, %f30, %f29, %p10;
	ld.global.f32 	%f32, [%rd16+-4];
	setp.le.f32 	%p11, %f31, %f32;
	selp.f32 	%f33, %f32, %f31, %p11;
	ld.global.f32 	%f34, [%rd16];
	setp.le.f32 	%p12, %f33, %f34;
	selp.f32 	%f35, %f34, %f33, %p12;
	ld.global.f32 	%f36, [%rd16+4];
	setp.le.f32 	%p13, %f35, %f36;
	selp.f32 	%f37, %f36, %f35, %p13;
	ld.global.f32 	%f38, [%rd16+8];
	setp.le.f32 	%p14, %f37, %f38;
	selp.f32 	%f39, %f38, %f37, %p14;
	ld.global.f32 	%f40, [%rd16+12];
	setp.le.f32 	%p15, %f39, %f40;
	selp.f32 	%f41, %f40, %f39, %p15;
	ld.global.f32 	%f42, [%rd16+16];
	setp.le.f32 	%p16, %f41, %f42;
	selp.f32 	%f43, %f42, %f41, %p16;
	ld.global.f32 	%f44, [%rd16+20];
	setp.le.f32 	%p17, %f43, %f44;
	selp.f32 	%f45, %f44, %f43, %p17;
	ld.global.f32 	%f46, [%rd16+24];
	setp.le.f32 	%p18, %f45, %f46;
	selp.f32 	%f47, %f46, %f45, %p18;
	ld.global.f32 	%f48, [%rd16+28];
	setp.le.f32 	%p19, %f47, %f48;
	selp.f32 	%f82, %f48, %f47, %p19;
	add.s32 	%r25, %r25, 16;
	add.s64 	%rd16, %rd16, 64;
	setp.ne.s32 	%p20, %r25, 0;
	@%p20 bra 	$L__BB22_4;
$L__BB22_5:
	setp.eq.s32 	%p21, %r1, 0;
	@%p21 bra 	$L__BB22_14;
	and.b32  	%r7, %r16, 7;
	setp.lt.u32 	%p22, %r1, 8;
	@%p22 bra 	$L__BB22_8;
	mul.wide.u32 	%rd10, %r27, 4;
	add.s64 	%rd11, %rd1, %rd10;
	ld.global.f32 	%f50, [%rd11];
	setp.le.f32 	%p23, %f82, %f50;
	selp.f32 	%f51, %f50, %f82, %p23;
	ld.global.f32 	%f52, [%rd11+4];
	setp.le.f32 	%p24, %f51, %f52;
	selp.f32 	%f53, %f52, %f51, %p24;
	ld.global.f32 	%f54, [%rd11+8];
	setp.le.f32 	%p25, %f53, %f54;
	selp.f32 	%f55, %f54, %f53, %p25;
	ld.global.f32 	%f56, [%rd11+12];
	setp.le.f32 	%p26, %f55, %f56;
	selp.f32 	%f57, %f56, %f55, %p26;
	ld.global.f32 	%f58, [%rd11+16];
	setp.le.f32 	%p27, %f57, %f58;
	selp.f32 	%f59, %f58, %f57, %p27;
	ld.global.f32 	%f60, [%rd11+20];
	setp.le.f32 	%p28, %f59, %f60;
	selp.f32 	%f61, %f60, %f59, %p28;
	ld.global.f32 	%f62, [%rd11+24];
	setp.le.f32 	%p29, %f61, %f62;
	selp.f32 	%f63, %f62, %f61, %p29;
	ld.global.f32 	%f64, [%rd11+28];
	setp.le.f32 	%p30, %f63, %f64;
	selp.f32 	%f82, %f64, %f63, %p30;
	add.s32 	%r27, %r27, 8;
$L__BB22_8:
	setp.eq.s32 	%p31, %r7, 0;
	@%p31 bra 	$L__BB22_14;
	and.b32  	%r10, %r16, 3;
	setp.lt.u32 	%p32, %r7, 4;
	@%p32 bra 	$L__BB22_11;
	mul.wide.u32 	%rd12, %r27, 4;
	add.s64 	%rd13, %rd1, %rd12;
	ld.global.f32 	%f66, [%rd13];
	setp.le.f32 	%p33, %f82, %f66;
	selp.f32 	%f67, %f66, %f82, %p33;
	ld.global.f32 	%f68, [%rd13+4];
	setp.le.f32 	%p34, %f67, %f68;
	selp.f32 	%f69, %f68, %f67, %p34;
	ld.global.f32 	%f70, [%rd13+8];
	setp.le.f32 	%p35, %f69, %f70;
	selp.f32 	%f71, %f70, %f69, %p35;
	ld.global.f32 	%f72, [%rd13+12];
	setp.le.f32 	%p36, %f71, %f72;
	selp.f32 	%f82, %f72, %f71, %p36;
	add.s32 	%r27, %r27, 4;
$L__BB22_11:
	setp.eq.s32 	%p37, %r10, 0;
	@%p37 bra 	$L__BB22_14;
	mul.wide.u32 	%rd14, %r27, 4;
	add.s64 	%rd17, %rd1, %rd14;
	neg.s32 	%r29, %r10;
$L__BB22_13:
	.pragma "nounroll";
	ld.global.f32 	%f73, [%rd17];
	setp.le.f32 	%p38, %f82, %f73;
	selp.f32 	%f82, %f73, %f82, %p38;
	add.s64 	%rd17, %rd17, 4;
	add.s32 	%r29, %r29, 1;
	setp.ne.s32 	%p39, %r29, 0;
	@%p39 bra 	$L__BB22_13;
$L__BB22_14:
	cvta.to.global.u64 	%rd15, %rd8;
	st.global.f32 	[%rd15], %f82;
$L__BB22_15:
	ret;

}
	// .globl	max_channel_kernel
.visible .entry max_channel_kernel(
	.param .u32 max_channel_kernel_param_0,
	.param .u64 .ptr .align 1 max_channel_kernel_param_1,
	.param .u64 .ptr .align 1 max_channel_kernel_param_2,
	.param .u32 max_channel_kernel_param_3,
	.param .u32 max_channel_kernel_param_4,
	.param .u32 max_channel_kernel_param_5
)
{
	.reg .pred 	%p<40>;
	.reg .b32 	%r<45>;
	.reg .b32 	%f<83>;
	.reg .b64 	%rd<16>;

	ld.param.u32 	%r27, [max_channel_kernel_param_0];
	ld.param.u64 	%rd4, [max_channel_kernel_param_1];
	ld.param.u64 	%rd3, [max_channel_kernel_param_2];
	ld.param.u32 	%r24, [max_channel_kernel_param_3];
	ld.param.u32 	%r25, [max_channel_kernel_param_4];
	ld.param.u32 	%r26, [max_channel_kernel_param_5];
	cvta.to.global.u64 	%rd1, %rd4;
	mov.u32 	%r28, %ctaid.x;
	mov.u32 	%r29, %ctaid.y;
	mov.u32 	%r30, %nctaid.x;
	mad.lo.s32 	%r31, %r29, %r30, %r28;
	mov.u32 	%r32, %ntid.x;
	mov.u32 	%r33, %tid.x;
	mad.lo.s32 	%r1, %r31, %r32, %r33;
	setp.ge.s32 	%p1, %r1, %r27;
	@%p1 bra 	$L__BB23_15;
	mul.lo.s32 	%r34, %r25, %r24;
	mul.lo.s32 	%r2, %r34, %r26;
	setp.lt.s32 	%p2, %r2, 1;
	mov.f32 	%f82, 0fFF7FFFFF;
	@%p2 bra 	$L__BB23_14;
	mul.lo.s32 	%r3, %r2, %r1;
	and.b32  	%r4, %r2, 15;
	setp.lt.u32 	%p3, %r2, 16;
	mov.f32 	%f82, 0fFF7FFFFF;
	mov.b32 	%r41, 0;
	@%p3 bra 	$L__BB23_5;
	and.b32  	%r41, %r2, 2147483632;
	neg.s32 	%r39, %r41;
	add.s64 	%rd2, %rd1, 32;
	mov.f32 	%f82, 0fFF7FFFFF;
	mov.u32 	%r38, %r3;
$L__BB23_4:
	.pragma "nounroll";
	mul.wide.s32 	%rd5, %r38, 4;
	add.s64 	%rd6, %rd2, %rd5;
	ld.global.f32 	%f18, [%rd6+-32];
	setp.le.f32 	%p4, %f82, %f18;
	selp.f32 	%f19, %f18, %f82, %p4;
	ld.global.f32 	%f20, [%rd6+-28];
	setp.le.f32 	%p5, %f19, %f20;
	selp.f32 	%f21, %f20, %f19, %p5;
	ld.global.f32 	%f22, [%rd6+-24];
	setp.le.f32 	%p6, %f21, %f22;
	selp.f32 	%f23, %f22, %f21, %p6;
	ld.global.f32 	%f24, [%rd6+-20];
	setp.le.f32 	%p7, %f23, %f24;
	selp.f32 	%f25, %f24, %f23, %p7;
	ld.global.f32 	%f26, [%rd6+-16];
	setp.le.f32 	%p8, %f25, %f26;
	selp.f32 	%f27, %f26, %f25, %p8;
	ld.global.f32 	%f28, [%rd6+-12];
	setp.le.f32 	%p9, %f27, %f28;
	selp.f32 	%f29, %f28, %f27, %p9;
	ld.global.f32 	%f30, [%rd6+-8];
	setp.le.f32 	%p10, %f29, %f30;
	selp.f32 	%f31, %f30, %f29, %p10;
	ld.global.f32 	%f32, [%rd6+-4];
	setp.le.f32 	%p11, %f31, %f32;
	selp.f32 	%f33, %f32, %f31, %p11;
	ld.global.f32 	%f34, [%rd6];
	setp.le.f32 	%p12, %f33, %f34;
	selp.f32 	%f35, %f34, %f33, %p12;
	ld.global.f32 	%f36, [%rd6+4];
	setp.le.f32 	%p13, %f35, %f36;
	selp.f32 	%f37, %f36, %f35, %p13;
	ld.global.f32 	%f38, [%rd6+8];
	setp.le.f32 	%p14, %f37, %f38;
	selp.f32 	%f39, %f38, %f37, %p14;
	ld.global.f32 	%f40, [%rd6+12];
	setp.le.f32 	%p15, %f39, %f40;
	selp.f32 	%f41, %f40, %f39, %p15;
	ld.global.f32 	%f42, [%rd6+16];
	setp.le.f32 	%p16, %f41, %f42;
	selp.f32 	%f43, %f42, %f41, %p16;
	ld.global.f32 	%f44, [%rd6+20];
	setp.le.f32 	%p17, %f43, %f44;
	selp.f32 	%f45, %f44, %f43, %p17;
	ld.global.f32 	%f46, [%rd6+24];
	setp.le.f32 	%p18, %f45, %f46;
	selp.f32 	%f47, %f46, %f45, %p18;
	ld.global.f32 	%f48, [%rd6+28];
	setp.le.f32 	%p19, %f47, %f48;
	selp.f32 	%f82, %f48, %f47, %p19;
	add.s32 	%r39, %r39, 16;
	add.s32 	%r38, %r38, 16;
	setp.ne.s32 	%p20, %r39, 0;
	@%p20 bra 	$L__BB23_4;
$L__BB23_5:
	setp.eq.s32 	%p21, %r4, 0;
	@%p21 bra 	$L__BB23_14;
	and.b32  	%r12, %r2, 7;
	setp.lt.u32 	%p22, %r4, 8;
	@%p22 bra 	$L__BB23_8;
	add.s32 	%r36, %r41, %r3;
	mul.wide.s32 	%rd7, %r36, 4;
	add.s64 	%rd8, %rd1, %rd7;
	ld.global.f32 	%f50, [%rd8];
	setp.le.f32 	%p23, %f82, %f50;
	selp.f32 	%f51, %f50, %f82, %p23;
	ld.global.f32 	%f52, [%rd8+4];
	setp.le.f32 	%p24, %f51, %f52;
	selp.f32 	%f53, %f52, %f51, %p24;
	ld.global.f32 	%f54, [%rd8+8];
	setp.le.f32 	%p25, %f53, %f54;
	selp.f32 	%f55, %f54, %f53, %p25;
	ld.global.f32 	%f56, [%rd8+12];
	setp.le.f32 	%p26, %f55, %f56;
	selp.f32 	%f57, %f56, %f55, %p26;
	ld.global.f32 	%f58, [%rd8+16];
	setp.le.f32 	%p27, %f57, %f58;
	selp.f32 	%f59, %f58, %f57, %p27;
	ld.global.f32 	%f60, [%rd8+20];
	setp.le.f32 	%p28, %f59, %f60;
	selp.f32 	%f61, %f60, %f59, %p28;
	ld.global.f32 	%f62, [%rd8+24];
	setp.le.f32 	%p29, %f61, %f62;
	selp.f32 	%f63, %f62, %f61, %p29;
	ld.global.f32 	%f64, [%rd8+28];
	setp.le.f32 	%p30, %f63, %f64;
	selp.f32 	%f82, %f64, %f63, %p30;
	add.s32 	%r41, %r41, 8;
$L__BB23_8:
	setp.eq.s32 	%p31, %r12, 0;
	@%p31 bra 	$L__BB23_14;
	and.b32  	%r15, %r2, 3;
	setp.lt.u32 	%p32, %r12, 4;
	@%p32 bra 	$L__BB23_11;
	add.s32 	%r37, %r41, %r3;
	mul.wide.s32 	%rd9, %r37, 4;
	add.s64 	%rd10, %rd1, %rd9;
	ld.global.f32 	%f66, [%rd10];
	setp.le.f32 	%p33, %f82, %f66;
	selp.f32 	%f67, %f66, %f82, %p33;
	ld.global.f32 	%f68, [%rd10+4];
	setp.le.f32 	%p34, %f67, %f68;
	selp.f32 	%f69, %f68, %f67, %p34;
	ld.global.f32 	%f70, [%rd10+8];
	setp.le.f32 	%p35, %f69, %f70;
	selp.f32 	%f71, %f70, %f69, %p35;
	ld.global.f32 	%f72, [%rd10+12];
	setp.le.f32 	%p36, %f71, %f72;
	selp.f32 	%f82, %f72, %f71, %p36;
	add.s32 	%r41, %r41, 4;
$L__BB23_11:
	setp.eq.s32 	%p37, %r15, 0;
	@%p37 bra 	$L__BB23_14;
	add.s32 	%r44, %r41, %r3;
	neg.s32 	%r43, %r15;
$L__BB23_13:
	.pragma "nounroll";
	mul.wide.s32 	%rd11, %r44, 4;
	add.s64 	%rd12, %rd1, %rd11;
	ld.global.f32 	%f73, [%rd12];
	setp.le.f32 	%p38, %f82, %f73;
	selp.f32 	%f82, %f73, %f82, %p38;
	add.s32 	%r44, %r44, 1;
	add.s32 	%r43, %r43, 1;
	setp.ne.s32 	%p39, %r43, 0;
	@%p39 bra 	$L__BB23_13;
$L__BB23_14:
	cvta.to.global.u64 	%rd13, %rd3;
	mul.wide.s32 	%rd14, %r1, 4;
	add.s64 	%rd15, %rd13, %rd14;
	st.global.f32 	[%rd15], %f82;
$L__BB23_15:
	ret;

}
	// .globl	max_backward_kernel
.visible .entry max_backward_kernel(
	.param .u32 max_backward_kernel_param_0,
	.param .u64 .ptr .align 1 max_backward_kernel_param_1,
	.param .u64 .ptr .align 1 max_backward_kernel_param_2,
	.param .u64 .ptr .align 1 max_backward_kernel_param_3
)
{
	.reg .pred 	%p<40>;
	.reg .b32 	%r<108>;
	.reg .b32 	%f<74>;
	.reg .b64 	%rd<26>;

	ld.param.u32 	%r30, [max_backward_kernel_param_0];
	ld.param.u64 	%rd10, [max_backward_kernel_param_1];
	ld.param.u64 	%rd12, [max_backward_kernel_param_2];
	ld.param.u64 	%rd11, [max_backward_kernel_param_3];
	cvta.to.global.u64 	%rd1, %rd12;
	mov.u32 	%r31, %ctaid.x;
	mov.u32 	%r32, %ctaid.y;
	mov.u32 	%r33, %nctaid.x;
	mad.lo.s32 	%r34, %r32, %r33, %r31;
	mov.u32 	%r35, %ntid.x;
	mov.u32 	%r36, %tid.x;
	mad.lo.s32 	%r37, %r34, %r35, %r36;
	setp.gt.s32 	%p1, %r37, 0;
	@%p1 bra 	$L__BB24_16;
	setp.lt.s32 	%p2, %r30, 1;
	mov.b64 	%rd25, 0;
	@%p2 bra 	$L__BB24_15;
	and.b32  	%r1, %r30, 15;
	setp.lt.u32 	%p3, %r30, 16;
	mov.f32 	%f70, 0fFF7FFFFF;
	mov.b32 	%r99, 0;
	mov.u32 	%r107, %r99;
	@%p3 bra 	$L__BB24_5;
	and.b32  	%r99, %r30, 2147483632;
	add.s64 	%rd23, %rd1, 32;
	mov.f32 	%f70, 0fFF7FFFFF;
	mov.b32 	%r93, 0;
	mov.u32 	%r107, %r93;
$L__BB24_4:
	.pragma "nounroll";
	ld.global.f32 	%f12, [%rd23+-32];
	setp.gtu.f32 	%p4, %f70, %f12;
	selp.f32 	%f13, %f70, %f12, %p4;
	selp.b32 	%r41, %r107, %r93, %p4;
	ld.global.f32 	%f14, [%rd23+-28];
	setp.gtu.f32 	%p5, %f13, %f14;
	selp.f32 	%f15, %f13, %f14, %p5;
	add.s32 	%r42, %r93, 1;
	selp.b32 	%r43, %r41, %r42, %p5;
	ld.global.f32 	%f16, [%rd23+-24];
	setp.gtu.f32 	%p6, %f15, %f16;
	selp.f32 	%f17, %f15, %f16, %p6;
	add.s32 	%r44, %r93, 2;
	selp.b32 	%r45, %r43, %r44, %p6;
	ld.global.f32 	%f18, [%rd23+-20];
	setp.gtu.f32 	%p7, %f17, %f18;
	selp.f32 	%f19, %f17, %f18, %p7;
	add.s32 	%r46, %r93, 3;
	selp.b32 	%r47, %r45, %r46, %p7;
	ld.global.f32 	%f20, [%rd23+-16];
	setp.gtu.f32 	%p8, %f19, %f20;
	selp.f32 	%f21, %f19, %f20, %p8;
	add.s32 	%r48, %r93, 4;
	selp.b32 	%r49, %r47, %r48, %p8;
	ld.global.f32 	%f22, [%rd23+-12];
	setp.gtu.f32 	%p9, %f21, %f22;
	selp.f32 	%f23, %f21, %f22, %p9;
	add.s32 	%r50, %r93, 5;
	selp.b32 	%r51, %r49, %r50, %p9;
	ld.global.f32 	%f24, [%rd23+-8];
	setp.gtu.f32 	%p10, %f23, %f24;
	selp.f32 	%f25, %f23, %f24, %p10;
	add.s32 	%r52, %r93, 6;
	selp.b32 	%r53, %r51, %r52, %p10;
	ld.global.f32 	%f26, [%rd23+-4];
	setp.gtu.f32 	%p11, %f25, %f26;
	selp.f32 	%f27, %f25, %f26, %p11;
	add.s32 	%r54, %r93, 7;
	selp.b32 	%r55, %r53, %r54, %p11;
	ld.global.f32 	%f28, [%rd23];
	setp.gtu.f32 	%p12, %f27, %f28;
	selp.f32 	%f29, %f27, %f28, %p12;
	add.s32 	%r56, %r93, 8;
	selp.b32 	%r57, %r55, %r56, %p12;
	ld.global.f32 	%f30, [%rd23+4];
	setp.gtu.f32 	%p13, %f29, %f30;
	selp.f32 	%f31, %f29, %f30, %p13;
	add.s32 	%r58, %r93, 9;
	selp.b32 	%r59, %r57, %r58, %p13;
	ld.global.f32 	%f32, [%rd23+8];
	setp.gtu.f32 	%p14, %f31, %f32;
	selp.f32 	%f33, %f31, %f32, %p14;
	add.s32 	%r60, %r93, 10;
	selp.b32 	%r61, %r59, %r60, %p14;
	ld.global.f32 	%f34, [%rd23+12];
	setp.gtu.f32 	%p15, %f33, %f34;
	selp.f32 	%f35, %f33, %f34, %p15;
	add.s32 	%r62, %r93, 11;
	selp.b32 	%r63, %r61, %r62, %p15;
	ld.global.f32 	%f36, [%rd23+16];
	setp.gtu.f32 	%p16, %f35, %f36;
	selp.f32 	%f37, %f35, %f36, %p16;
	add.s32 	%r64, %r93, 12;
	selp.b32 	%r65, %r63, %r64, %p16;
	ld.global.f32 	%f38, [%rd23+20];
	setp.gtu.f32 	%p17, %f37, %f38;
	selp.f32 	%f39, %f37, %f38, %p17;
	add.s32 	%r66, %r93, 13;
	selp.b32 	%r67, %r65, %r66, %p17;
	ld.global.f32 	%f40, [%rd23+24];
	setp.gtu.f32 	%p18, %f39, %f40;
	selp.f32 	%f41, %f39, %f40, %p18;
	add.s32 	%r68, %r93, 14;
	selp.b32 	%r69, %r67, %r68, %p18;
	ld.global.f32 	%f42, [%rd23+28];
	setp.gtu.f32 	%p19, %f41, %f42;
	selp.f32 	%f70, %f41, %f42, %p19;
	add.s32 	%r70, %r93, 15;
	selp.b32 	%r107, %r69, %r70, %p19;
	add.s64 	%rd23, %rd23, 64;
	add.s32 	%r93, %r93, 16;
	setp.ne.s32 	%p20, %r93, %r99;
	@%p20 bra 	$L__BB24_4;
$L__BB24_5:
	setp.eq.s32 	%p21, %r1, 0;
	@%p21 bra 	$L__BB24_14;
	and.b32  	%r10, %r30, 7;
	setp.lt.u32 	%p22, %r1, 8;
	@%p22 bra 	$L__BB24_8;
	mul.wide.u32 	%rd14, %r99, 4;
	add.s64 	%rd15, %rd1, %rd14;
	ld.global.f32 	%f43, [%rd15];
	setp.gtu.f32 	%p23, %f70, %f43;
	selp.f32 	%f44, %f70, %f43, %p23;
	selp.b32 	%r72, %r107, %r99, %p23;
	add.s32 	%r73, %r99, 1;
	ld.global.f32 	%f45, [%rd15+4];
	setp.gtu.f32 	%p24, %f44, %f45;
	selp.f32 	%f46, %f44, %f45, %p24;
	selp.b32 	%r74, %r72, %r73, %p24;
	add.s32 	%r75, %r99, 2;
	ld.global.f32 	%f47, [%rd15+8];
	setp.gtu.f32 	%p25, %f46, %f47;
	selp.f32 	%f48, %f46, %f47, %p25;
	selp.b32 	%r76, %r74, %r75, %p25;
	add.s32 	%r77, %r99, 3;
	ld.global.f32 	%f49, [%rd15+12];
	setp.gtu.f32 	%p26, %f48, %f49;
	selp.f32 	%f50, %f48, %f49, %p26;
	selp.b32 	%r78, %r76, %r77, %p26;
	add.s32 	%r79, %r99, 4;
	ld.global.f32 	%f51, [%rd15+16];
	setp.gtu.f32 	%p27, %f50, %f51;
	selp.f32 	%f52, %f50, %f51, %p27;
	selp.b32 	%r80, %r78, %r79, %p27;
	add.s32 	%r81, %r99, 5;
	ld.global.f32 	%f53, [%rd15+20];
	setp.gtu.f32 	%p28, %f52, %f53;
	selp.f32 	%f54, %f52, %f53, %p28;
	selp.b32 	%r82, %r80, %r81, %p28;
	add.s32 	%r83, %r99, 6;
	ld.global.f32 	%f55, [%rd15+24];
	setp.gtu.f32 	%p29, %f54, %f55;
	selp.f32 	%f56, %f54, %f55, %p29;
	selp.b32 	%r84, %r82, %r83, %p29;
	add.s32 	%r85, %r99, 7;
	ld.global.f32 	%f57, [%rd15+28];
	setp.gtu.f32 	%p30, %f56, %f57;
	selp.f32 	%f70, %f56, %f57, %p30;
	selp.b32 	%r107, %r84, %r85, %p30;
	add.s32 	%r99, %r99, 8;
$L__BB24_8:
	setp.eq.s32 	%p31, %r10, 0;
	@%p31 bra 	$L__BB24_14;
	and.b32  	%r16, %r30, 3;
	setp.lt.u32 	%p32, %r10, 4;
	@%p32 bra 	$L__BB24_11;
	mul.wide.u32 	%rd16, %r99, 4;
	add.s64 	%rd17, %rd1, %rd16;
	ld.global.f32 	%f58, [%rd17];
	setp.gtu.f32 	%p33, %f70, %f58;
	selp.f32 	%f59, %f70, %f58, %p33;
	selp.b32 	%r87, %r107, %r99, %p33;
	add.s32 	%r88, %r99, 1;
	ld.global.f32 	%f60, [%rd17+4];
	setp.gtu.f32 	%p34, %f59, %f60;
	selp.f32 	%f61, %f59, %f60, %p34;
	selp.b32 	%r89, %r87, %r88, %p34;
	add.s32 	%r90, %r99, 2;
	ld.global.f32 	%f62, [%rd17+8];
	setp.gtu.f32 	%p35, %f61, %f62;
	selp.f32 	%f63, %f61, %f62, %p35;
	selp.b32 	%r91, %r89, %r90, %p35;
	add.s32 	%r92, %r99, 3;
	ld.global.f32 	%f64, [%rd17+12];
	setp.gtu.f32 	%p36, %f63, %f64;
	selp.f32 	%f70, %f63, %f64, %p36;
	selp.b32 	%r107, %r91, %r92, %p36;
	add.s32 	%r99, %r99, 4;
$L__BB24_11:
	setp.eq.s32 	%p37, %r16, 0;
	@%p37 bra 	$L__BB24_14;
	mul.wide.u32 	%rd18, %r99, 4;
	add.s64 	%rd24, %rd1, %rd18;
	neg.s32 	%r104, %r16;
$L__BB24_13:
	.pragma "nounroll";
	ld.global.f32 	%f65, [%rd24];
	setp.gtu.f32 	%p38, %f70, %f65;
	selp.f32 	%f70, %f70, %f65, %p38;
	selp.b32 	%r107, %r107, %r99, %p38;
	add.s32 	%r99, %r99, 1;
	add.s64 	%rd24, %rd24, 4;
	add.s32 	%r104, %r104, 1;
	setp.ne.s32 	%p39, %r104, 0;
	@%p39 bra 	$L__BB24_13;
$L__BB24_14:
	cvt.u64.u32 	%rd25, %r107;
$L__BB24_15:
	cvta.to.global.u64 	%rd19, %rd10;
	ld.global.f32 	%f66, [%rd19];
	cvta.to.global.u64 	%rd20, %rd11;
	shl.b64 	%rd21, %rd25, 2;
	add.s64 	%rd22, %rd20, %rd21;
	ld.global.f32 	%f67, [%rd22];
	add.f32 	%f68, %f66, %f67;
	st.global.f32 	[%rd22], %f68;
$L__BB24_16:
	ret;

}
	// .globl	max_channel_backward_kernel
.visible .entry max_channel_backward_kernel(
	.param .u32 max_channel_backward_kernel_param_0,
	.param .u64 .ptr .align 1 max_channel_backward_kernel_param_1,
	.param .u64 .ptr .align 1 max_channel_backward_kernel_param_2,
	.param .u64 .ptr .align 1 max_channel_backward_kernel_param_3,
	.param .u32 max_channel_backward_kernel_param_4,
	.param .u32 max_channel_backward_kernel_param_5,
	.param .u32 max_channel_backward_kernel_param_6
)
{
	.reg .pred 	%p<40>;
	.reg .b32 	%r<118>;
	.reg .b32 	%f<74>;
	.reg .b64 	%rd<23>;

	ld.param.u32 	%r37, [max_channel_backward_kernel_param_0];
	ld.param.u64 	%rd4, [max_channel_backward_kernel_param_1];
	ld.param.u64 	%rd6, [max_channel_backward_kernel_param_2];
	ld.param.u64 	%rd5, [max_channel_backward_kernel_param_3];
	ld.param.u32 	%r34, [max_channel_backward_kernel_param_4];
	ld.param.u32 	%r35, [max_channel_backward_kernel_param_5];
	ld.param.u32 	%r36, [max_channel_backward_kernel_param_6];
	cvta.to.global.u64 	%rd1, %rd6;
	mov.u32 	%r38, %ctaid.x;
	mov.u32 	%r39, %ctaid.y;
	mov.u32 	%r40, %nctaid.x;
	mad.lo.s32 	%r41, %r39, %r40, %r38;
	mov.u32 	%r42, %ntid.x;
	mov.u32 	%r43, %tid.x;
	mad.lo.s32 	%r1, %r41, %r42, %r43;
	setp.ge.s32 	%p1, %r1, %r37;
	@%p1 bra 	$L__BB25_16;
	mul.lo.s32 	%r44, %r35, %r34;
	mul.lo.s32 	%r2, %r44, %r36;
	setp.lt.s32 	%p2, %r2, 1;
	mov.b64 	%rd22, 0;
	@%p2 bra 	$L__BB25_15;
	mul.lo.s32 	%r3, %r2, %r1;
	and.b32  	%r4, %r2, 15;
	setp.lt.u32 	%p3, %r2, 16;
	mov.f32 	%f70, 0fFF7FFFFF;
	mov.b32 	%r109, 0;
	mov.u32 	%r117, %r109;
	@%p3 bra 	$L__BB25_5;
	and.b32  	%r109, %r2, 2147483632;
	mov.f32 	%f70, 0fFF7FFFFF;
	mov.b32 	%r103, 0;
	mov.u32 	%r117, %r103;
$L__BB25_4:
	.pragma "nounroll";
	add.s32 	%r48, %r103, %r3;
	mul.wide.s32 	%rd8, %r48, 4;
	add.s64 	%rd9, %rd1, %rd8;
	ld.global.f32 	%f12, [%rd9];
	setp.gtu.f32 	%p4, %f70, %f12;
	selp.f32 	%f13, %f70, %f12, %p4;
	selp.b32 	%r49, %r117, %r48, %p4;
	add.s32 	%r50, %r48, 1;
	ld.global.f32 	%f14, [%rd9+4];
	setp.gtu.f32 	%p5, %f13, %f14;
	selp.f32 	%f15, %f13, %f14, %p5;
	selp.b32 	%r51, %r49, %r50, %p5;
	add.s32 	%r52, %r48, 2;
	ld.global.f32 	%f16, [%rd9+8];
	setp.gtu.f32 	%p6, %f15, %f16;
	selp.f32 	%f17, %f15, %f16, %p6;
	selp.b32 	%r53, %r51, %r52, %p6;
	add.s32 	%r54, %r48, 3;
	ld.global.f32 	%f18, [%rd9+12];
	setp.gtu.f32 	%p7, %f17, %f18;
	selp.f32 	%f19, %f17, %f18, %p7;
	selp.b32 	%r55, %r53, %r54, %p7;
	add.s32 	%r56, %r48, 4;
	ld.global.f32 	%f20, [%rd9+16];
	setp.gtu.f32 	%p8, %f19, %f20;
	selp.f32 	%f21, %f19, %f20, %p8;
	selp.b32 	%r57, %r55, %r56, %p8;
	add.s32 	%r58, %r48, 5;
	ld.global.f32 	%f22, [%rd9+20];
	setp.gtu.f32 	%p9, %f21, %f22;
	selp.f32 	%f23, %f21, %f22, %p9;
	selp.b32 	%r59, %r57, %r58, %p9;
	add.s32 	%r60, %r48, 6;
	ld.global.f32 	%f24, [%rd9+24];
	setp.gtu.f32 	%p10, %f23, %f24;
	selp.f32 	%f25, %f23, %f24, %p10;
	selp.b32 	%r61, %r59, %r60, %p10;
	add.s32 	%r62, %r48, 7;
	ld.global.f32 	%f26, [%rd9+28];
	setp.gtu.f32 	%p11, %f25, %f26;
	selp.f32 	%f27, %f25, %f26, %p11;
	selp.b32 	%r63, %r61, %r62, %p11;
	add.s32 	%r64, %r48, 8;
	ld.global.f32 	%f28, [%rd9+32];
	setp.gtu.f32 	%p12, %f27, %f28;
	selp.f32 	%f29, %f27, %f28, %p12;
	selp.b32 	%r65, %r63, %r64, %p12;
	add.s32 	%r66, %r48, 9;
	ld.global.f32 	%f30, [%rd9+36];
	setp.gtu.f32 	%p13, %f29, %f30;
	selp.f32 	%f31, %f29, %f30, %p13;
	selp.b32 	%r67, %r65, %r66, %p13;
	add.s32 	%r68, %r48, 10;
	ld.global.f32 	%f32, [%rd9+40];
	setp.gtu.f32 	%p14, %f31, %f32;
	selp.f32 	%f33, %f31, %f32, %p14;
	selp.b32 	%r69, %r67, %r68, %p14;
	add.s32 	%r70, %r48, 11;
	ld.global.f32 	%f34, [%rd9+44];
	setp.gtu.f32 	%p15, %f33, %f34;
	selp.f32 	%f35, %f33, %f34, %p15;
	selp.b32 	%r71, %r69, %r70, %p15;
	add.s32 	%r72, %r48, 12;
	ld.global.f32 	%f36, [%rd9+48];
	setp.gtu.f32 	%p16, %f35, %f36;
	selp.f32 	%f37, %f35, %f36, %p16;
	selp.b32 	%r73, %r71, %r72, %p16;
	add.s32 	%r74, %r48, 13;
	ld.global.f32 	%f38, [%rd9+52];
	setp.gtu.f32 	%p17, %f37, %f38;
	selp.f32 	%f39, %f37, %f38, %p17;
	selp.b32 	%r75, %r73, %r74, %p17;
	add.s32 	%r76, %r48, 14;
	ld.global.f32 	%f40, [%rd9+56];
	setp.gtu.f32 	%p18, %f39, %f40;
	selp.f32 	%f41, %f39, %f40, %p18;
	selp.b32 	%r77, %r75, %r76, %p18;
	add.s32 	%r78, %r48, 15;
	ld.global.f32 	%f42, [%rd9+60];
	setp.gtu.f32 	%p19, %f41, %f42;
	selp.f32 	%f70, %f41, %f42, %p19;
	selp.b32 	%r117, %r77, %r78, %p19;
	add.s32 	%r103, %r103, 16;
	setp.ne.s32 	%p20, %r103, %r109;
	@%p20 bra 	$L__BB25_4;
$L__BB25_5:
	setp.eq.s32 	%p21, %r4, 0;
	@%p21 bra 	$L__BB25_14;
	and.b32  	%r13, %r2, 7;
	setp.lt.u32 	%p22, %r4, 8;
	@%p22 bra 	$L__BB25_8;
	add.s32 	%r80, %r109, %r3;
	mul.wide.s32 	%rd10, %r80, 4;
	add.s64 	%rd11, %rd1, %rd10;
	ld.global.f32 	%f43, [%rd11];
	setp.gtu.f32 	%p23, %f70, %f43;
	selp.f32 	%f44, %f70, %f43, %p23;
	selp.b32 	%r81, %r117, %r80, %p23;
	add.s32 	%r82, %r80, 1;
	ld.global.f32 	%f45, [%rd11+4];
	setp.gtu.f32 	%p24, %f44, %f45;
	selp.f32 	%f46, %f44, %f45, %p24;
	selp.b32 	%r83, %r81, %r82, %p24;
	add.s32 	%r84, %r80, 2;
	ld.global.f32 	%f47, [%rd11+8];
	setp.gtu.f32 	%p25, %f46, %f47;
	selp.f32 	%f48, %f46, %f47, %p25;
	selp.b32 	%r85, %r83, %r84, %p25;
	add.s32 	%r86, %r80, 3;
	ld.global.f32 	%f49, [%rd11+12];
	setp.gtu.f32 	%p26, %f48, %f49;
	selp.f32 	%f50, %f48, %f49, %p26;
	selp.b32 	%r87, %r85, %r86, %p26;
	add.s32 	%r88, %r80, 4;
	ld.global.f32 	%f51, [%rd11+16];
	setp.gtu.f32 	%p27, %f50, %f51;
	selp.f32 	%f52, %f50, %f51, %p27;
	selp.b32 	%r89, %r87, %r88, %p27;
	add.s32 	%r90, %r80, 5;
	ld.global.f32 	%f53, [%rd11+20];
	setp.gtu.f32 	%p28, %f52, %f53;
	selp.f32 	%f54, %f52, %f53, %p28;
	selp.b32 	%r91, %r89, %r90, %p28;
	add.s32 	%r92, %r80, 6;
	ld.global.f32 	%f55, [%rd11+24];
	setp.gtu.f32 	%p29, %f54, %f55;
	selp.f32 	%f56, %f54, %f55, %p29;
	selp.b32 	%r93, %r91, %r92, %p29;
	add.s32 	%r94, %r80, 7;
	ld.global.f32 	%f57, [%rd11+28];
	setp.gtu.f32 	%p30, %f56, %f57;
	selp.f32 	%f70, %f56, %f57, %p30;
	selp.b32 	%r117, %r93, %r94, %p30;
	add.s32 	%r109, %r109, 8;
$L__BB25_8:
	setp.eq.s32 	%p31, %r13, 0;
	@%p31 bra 	$L__BB25_14;
	and.b32  	%r19, %r2, 3;
	setp.lt.u32 	%p32, %r13, 4;
	@%p32 bra 	$L__BB25_11;
	add.s32 	%r96, %r109, %r3;
	mul.wide.s32 	%rd12, %r96, 4;
	add.s64 	%rd13, %rd1, %rd12;
	ld.global.f32 	%f58, [%rd13];
	setp.gtu.f32 	%p33, %f70, %f58;
	selp.f32 	%f59, %f70, %f58, %p33;
	selp.b32 	%r97, %r117, %r96, %p33;
	add.s32 	%r98, %r96, 1;
	ld.global.f32 	%f60, [%rd13+4];
	setp.gtu.f32 	%p34, %f59, %f60;
	selp.f32 	%f61, %f59, %f60, %p34;
	selp.b32 	%r99, %r97, %r98, %p34;
	add.s32 	%r100, %r96, 2;
	ld.global.f32 	%f62, [%rd13+8];
	setp.gtu.f32 	%p35, %f61, %f62;
	selp.f32 	%f63, %f61, %f62, %p35;
	selp.b32 	%r101, %r99, %r100, %p35;
	add.s32 	%r102, %r96, 3;
	ld.global.f32 	%f64, [%rd13+12];
	setp.gtu.f32 	%p36, %f63, %f64;
	selp.f32 	%f70, %f63, %f64, %p36;
	selp.b32 	%r117, %r101, %r102, %p36;
	add.s32 	%r109, %r109, 4;
$L__BB25_11:
	setp.eq.s32 	%p37, %r19, 0;
	@%p37 bra 	$L__BB25_14;
	add.s32 	%r115, %r109, %r3;
	neg.s32 	%r114, %r19;
$L__BB25_13:
	.pragma "nounroll";
	mul.wide.s32 	%rd14, %r115, 4;
	add.s64 	%rd15, %rd1, %rd14;
	ld.global.f32 	%f65, [%rd15];
	setp.gtu.f32 	%p38, %f70, %f65;
	selp.f32 	%f70, %f70, %f65, %p38;
	selp.b32 	%r117, %r117, %r115, %p38;
	add.s32 	%r115, %r115, 1;
	add.s32 	%r114, %r114, 1;
	setp.ne.s32 	%p39, %r114, 0;
	@%p39 bra 	$L__BB25_13;
$L__BB25_14:
	cvt.s64.s32 	%rd22, %r117;
$L__BB25_15:
	cvta.to.global.u64 	%rd16, %rd4;
	mul.wide.s32 	%rd17, %r1, 4;
	add.s64 	%rd18, %rd16, %rd17;
	ld.global.f32 	%f66, [%rd18];
	cvta.to.global.u64 	%rd19, %rd5;
	shl.b64 	%rd20, %rd22, 2;
	add.s64 	%rd21, %rd19, %rd20;
	ld.global.f32 	%f67, [%rd21];
	add.f32 	%f68, %f66, %f67;
	st.global.f32 	[%rd21], %f68;
$L__BB25_16:
	ret;

}
	// .globl	add_scalar_kernel
.visible .entry add_scalar_kernel(
	.param .u32 add_scalar_kernel_param_0,
	.param .u64 .ptr .align 1 add_scalar_kernel_param_1,
	.param .f32 add_scalar_kernel_param_2,
	.param .u64 .ptr .align 1 add_scalar_kernel_param_3
)
{
	.reg .pred 	%p<2>;
	.reg .b32 	%r<9>;
	.reg .b32 	%f<4>;
	.reg .b64 	%rd<8>;

	ld.param.u32 	%r2, [add_scalar_kernel_param_0];
	ld.param.u64 	%rd1, [add_scalar_kernel_param_1];
	ld.param.f32 	%f1, [add_scalar_kernel_param_2];
	ld.param.u64 	%rd2, [add_scalar_kernel_param_3];
	mov.u32 	%r3, %ctaid.x;
	mov.u32 	%r4, %ctaid.y;
	mov.u32 	%r5, %nctaid.x;
	mad.lo.s32 	%r6, %r4, %r5, %r3;
	mov.u32 	%r7, %ntid.x;
	mov.u32 	%r8, %tid.x;
	mad.lo.s32 	%r1, %r6, %r7, %r8;
	setp.ge.s32 	%p1, %r1, %r2;
	@%p1 bra 	$L__BB26_2;
	cvta.to.global.u64 	%rd3, %rd1;
	cvta.to.global.u64 	%rd4, %rd2;
	mul.wide.s32 	%rd5, %r1, 4;
	add.s64 	%rd6, %rd3, %rd5;
	ld.global.f32 	%f2, [%rd6];
	add.f32 	%f3, %f1, %f2;
	add.s64 	%rd7, %rd4, %rd5;
	st.global.f32 	[%rd7], %f3;
$L__BB26_2:
	ret;

}
	// .globl	add_number_kernel
.visible .entry add_number_kernel(
	.param .u32 add_number_kernel_param_0,
	.param .u64 .ptr .align 1 add_number_kernel_param_1,
	.param .u64 .ptr .align 1 add_number_kernel_param_2,
	.param .u32 add_number_kernel_param_3,
	.param .u32 add_number_kernel_param_4,
	.param .u32 add_number_kernel_param_5,
	.param .u32 add_number_kernel_param_6,
	.param .u32 add_number_kernel_param_7
)
{
	.reg .pred 	%p<2>;
	.reg .b32 	%r<27>;
	.reg .b32 	%f<4>;
	.reg .b64 	%rd<9>;

	ld.param.u32 	%r6, [add_number_kernel_param_0];
	ld.param.u64 	%rd1, [add_number_kernel_param_1];
	ld.param.u64 	%rd2, [add_number_kernel_param_2];
	ld.param.u32 	%r2, [add_number_kernel_param_4];
	ld.param.u32 	%r3, [add_number_kernel_param_5];
	ld.param.u32 	%r4, [add_number_kernel_param_6];
	ld.param.u32 	%r5, [add_number_kernel_param_7];
	mov.u32 	%r7, %ctaid.x;
	mov.u32 	%r8, %ctaid.y;
	mov.u32 	%r9, %nctaid.x;
	mad.lo.s32 	%r10, %r8, %r9, %r7;
	mov.u32 	%r11, %ntid.x;
	mov.u32 	%r12, %tid.x;
	mad.lo.s32 	%r1, %r10, %r11, %r12;
	setp.ge.s32 	%p1, %r1, %r6;
	@%p1 bra 	$L__BB27_2;
	cvta.to.global.u64 	%rd3, %rd2;
	cvta.to.global.u64 	%rd4, %rd1;
	mul.lo.s32 	%r13, %r3, %r2;
	mul.lo.s32 	%r14, %r13, %r4;
	div.s32 	%r15, %r1, %r14;
	add.s32 	%r16, %r15, %r5;
	div.s32 	%r17, %r1, %r3;
	div.s32 	%r18, %r17, %r4;
	rem.s32 	%r19, %r18, %r2;
	div.s32 	%r20, %r1, %r4;
	rem.s32 	%r21, %r20, %r3;
	mul.lo.s32 	%r22, %r20, %r4;
	sub.s32 	%r23, %r1, %r22;
	mad.lo.s32 	%r24, %r19, %r3, %r21;
	mad.lo.s32 	%r25, %r16, %r14, %r23;
	mad.lo.s32 	%r26, %r24, %r4, %r25;
	mul.wide.s32 	%rd5, %r1, 4;
	add.s64 	%rd6, %rd3, %rd5;
	ld.global.f32 	%f1, [%rd6];
	mul.wide.s32 	%rd7, %r26, 4;
	add.s64 	%rd8, %rd4, %rd7;
	ld.global.f32 	%f2, [%rd8];
	add.f32 	%f3, %f1, %f2;
	st.global.f32 	[%rd8], %f3;
$L__BB27_2:
	ret;

}
	// .globl	add_channel_kernel
.visible .entry add_channel_kernel(
	.param .u32 add_channel_kernel_param_0,
	.param .u64 .ptr .align 1 add_channel_kernel_param_1,
	.param .u64 .ptr .align 1 add_channel_kernel_param_2,
	.param .u32 add_channel_kernel_param_3,
	.param .u32 add_channel_kernel_param_4,
	.param .u32 add_channel_kernel_param_5,
	.param .u32 add_channel_kernel_param_6,
	.param .u32 add_channel_kernel_param_7
)
{
	.reg .pred 	%p<2>;
	.reg .b32 	%r<31>;
	.reg .b32 	%f<4>;
	.reg .b64 	%rd<9>;

	ld.param.u32 	%r2, [add_channel_kernel_param_0];
	ld.param.u64 	%rd1, [add_channel_kernel_param_1];
	ld.param.u64 	%rd2, [add_channel_kernel_param_2];
	ld.param.u32 	%r3, [add_channel_kernel_param_3];
	ld.param.u32 	%r4, [add_channel_kernel_param_4];
	ld.param.u32 	%r5, [add_channel_kernel_param_5];
	ld.param.u32 	%r6, [add_channel_kernel_param_6];
	ld.param.u32 	%r7, [add_channel_kernel_param_7];
	mov.u32 	%r8, %ctaid.x;
	mov.u32 	%r9, %ctaid.y;
	mov.u32 	%r10, %nctaid.x;
	mad.lo.s32 	%r11, %r9, %r10, %r8;
	mov.u32 	%r12, %ntid.x;
	mov.u32 	%r13, %tid.x;
	mad.lo.s32 	%r1, %r11, %r12, %r13;
	setp.ge.s32 	%p1, %r1, %r2;
	@%p1 bra 	$L__BB28_2;
	cvta.to.global.u64 	%rd3, %rd2;
	cvta.to.global.u64 	%rd4, %rd1;
	div.s32 	%r14, %r2, %r3;
	div.s32 	%r15, %r14, %r5;
	div.s32 	%r16, %r15, %r6;
	mul.lo.s32 	%r17, %r6, %r5;
	mul.lo.s32 	%r18, %r17, %r16;
	div.s32 	%r19, %r1, %r18;
	div.s32 	%r20, %r1, %r5;
	div.s32 	%r21, %r20, %r6;
	rem.s32 	%r22, %r21, %r16;
	add.s32 	%r23, %r22, %r7;
	div.s32 	%r24, %r1, %r6;
	rem.s32 	%r25, %r24, %r5;
	mul.lo.s32 	%r26, %r24, %r6;
	sub.s32 	%r27, %r1, %r26;
	mad.lo.s32 	%r28, %r19, %r4, %r23;
	mad.lo.s32 	%r29, %r28, %r5, %r25;
	mad.lo.s32 	%r30, %r29, %r6, %r27;
	mul.wide.s32 	%rd5, %r1, 4;
	add.s64 	%rd6, %rd3, %rd5;
	ld.global.f32 	%f1, [%rd6];
	mul.wide.s32 	%rd7, %r30, 4;
	add.s64 	%rd8, %rd4, %rd7;
	ld.global.f32 	%f2, [%rd8];
	add.f32 	%f3, %f1, %f2;
	st.global.f32 	[%rd8], %f3;
$L__BB28_2:
	ret;

}
	// .globl	sub_kernel
.visible .entry sub_kernel(
	.param .u32 sub_kernel_param_0,
	.param .u64 .ptr .align 1 sub_kernel_param_1,
	.param .u64 .ptr .align 1 sub_kernel_param_2,
	.param .u64 .ptr .align 1 sub_kernel_param_3
)
{
	.reg .pred 	%p<2>;
	.reg .b32 	%r<9>;
	.reg .b32 	%f<4>;
	.reg .b64 	%rd<11>;

	ld.param.u32 	%r2, [sub_kernel_param_0];
	ld.param.u64 	%rd1, [sub_kernel_param_1];
	ld.param.u64 	%rd2, [sub_kernel_param_2];
	ld.param.u64 	%rd3, [sub_kernel_param_3];
	mov.u32 	%r3, %ctaid.x;
	mov.u32 	%r4, %ctaid.y;
	mov.u32 	%r5, %nctaid.x;
	mad.lo.s32 	%r6, %r4, %r5, %r3;
	mov.u32 	%r7, %ntid.x;
	mov.u32 	%r8, %tid.x;
	mad.lo.s32 	%r1, %r6, %r7, %r8;
	setp.ge.s32 	%p1, %r1, %r2;
	@%p1 bra 	$L__BB29_2;
	cvta.to.global.u64 	%rd4, %rd1;
	cvta.to.global.u64 	%rd5, %rd2;
	cvta.to.global.u64 	%rd6, %rd3;
	mul.wide.s32 	%rd7, %r1, 4;
	add.s64 	%rd8, %rd4, %rd7;
	ld.global.f32 	%f1, [%rd8];
	add.s64 	%rd9, %rd5, %rd7;
	ld.global.f32 	%f2, [%rd9];
	sub.f32 	%f3, %f1, %f2;
	add.s64 	%rd10, %rd6, %rd7;
	st.global.f32 	[%rd10], %f3;
$L__BB29_2:
	ret;

}
	// .globl	sub_axis_kernel
.visible .entry sub_axis_kernel(
	.param .u32 sub_axis_kernel_param_0,
	.param .u64 .ptr .align 1 sub_axis_kernel_param_1,
	.param .u64 .ptr .align 1 sub_axis_kernel_param_2,
	.param .u64 .ptr .align 1 sub_axis_kernel_param_3,
	.param .u32 sub_axis_kernel_param_4
)
{
	.reg .pred 	%p<2>;
	.reg .b32 	%r<11>;
	.reg .b32 	%f<4>;
	.reg .b64 	%rd<12>;

	ld.param.u32 	%r3, [sub_axis_kernel_param_0];
	ld.param.u64 	%rd1, [sub_axis_kernel_param_1];
	ld.param.u64 	%rd2, [sub_axis_kernel_param_2];
	ld.param.u64 	%rd3, [sub_axis_kernel_param_3];
	ld.param.u32 	%r2, [sub_axis_kernel_param_4];
	mov.u32 	%r4, %ctaid.x;
	mov.u32 	%r5, %ctaid.y;
	mov.u32 	%r6, %nctaid.x;
	mad.lo.s32 	%r7, %r5, %r6, %r4;
	mov.u32 	%r8, %ntid.x;
	mov.u32 	%r9, %tid.x;
	mad.lo.s32 	%r1, %r7, %r8, %r9;
	setp.ge.s32 	%p1, %r1, %r3;
	@%p1 bra 	$L__BB30_2;
	cvta.to.global.u64 	%rd4, %rd1;
	cvta.to.global.u64 	%rd5, %rd2;
	cvta.to.global.u64 	%rd6, %rd3;
	div.s32 	%r10, %r1, %r2;
	mul.wide.s32 	%rd7, %r1, 4;
	add.s64 	%rd8, %rd4, %rd7;
	ld.global.f32 	%f1, [%rd8];
	mul.wide.s32 	%rd9, %r10, 4;
	add.s64 	%rd10, %rd5, %rd9;
	ld.global.f32 	%f2, [%rd10];
	sub.f32 	%f3, %f1, %f2;
	add.s64 	%rd11, %rd6, %rd7;
	st.global.f32 	[%rd11], %f3;
$L__BB30_2:
	ret;

}
	// .globl	sub_scalar_kernel
.visible .entry sub_scalar_kernel(
	.param .u32 sub_scalar_kernel_param_0,
	.param .u64 .ptr .align 1 sub_scalar_kernel_param_1,
	.param .f32 sub_scalar_kernel_param_2,
	.param .u64 .ptr .align 1 sub_scalar_kernel_param_3
)
{
	.reg .pred 	%p<2>;
	.reg .b32 	%r<9>;
	.reg .b32 	%f<4>;
	.reg .b64 	%rd<8>;

	ld.param.u32 	%r2, [sub_scalar_kernel_param_0];
	ld.param.u64 	%rd1, [sub_scalar_kernel_param_1];
	ld.param.f32 	%f1, [sub_scalar_kernel_param_2];
	ld.param.u64 	%rd2, [sub_scalar_kernel_param_3];
	mov.u32 	%r3, %ctaid.x;
	mov.u32 	%r4, %ctaid.y;
	mov.u32 	%r5, %nctaid.x;
	mad.lo.s32 	%r6, %r4, %r5, %r3;
	mov.u32 	%r7, %ntid.x;
	mov.u32 	%r8, %tid.x;
	mad.lo.s32 	%r1, %r6, %r7, %r8;
	setp.ge.s32 	%p1, %r1, %r2;
	@%p1 bra 	$L__BB31_2;
	cvta.to.global.u64 	%rd3, %rd1;
	cvta.to.global.u64 	%rd4, %rd2;
	mul.wide.s32 	%rd5, %r1, 4;
	add.s64 	%rd6, %rd3, %rd5;
	ld.global.f32 	%f2, [%rd6];
	sub.f32 	%f3, %f2, %f1;
	add.s64 	%rd7, %rd4, %rd5;
	st.global.f32 	[%rd7], %f3;
$L__BB31_2:
	ret;

}
	// .globl	scalar_sub_kernel
.visible .entry scalar_sub_kernel(
	.param .u32 scalar_sub_kernel_param_0,
	.param .f32 scalar_sub_kernel_param_1,
	.param .u64 .ptr .align 1 scalar_sub_kernel_param_2,
	.param .u64 .ptr .align 1 scalar_sub_kernel_param_3
)
{
	.reg .pred 	%p<2>;
	.reg .b32 	%r<9>;
	.reg .b32 	%f<4>;
	.reg .b64 	%rd<8>;

	ld.param.u32 	%r2, [scalar_sub_kernel_param_0];
	ld.param.f32 	%f1, [scalar_sub_kernel_param_1];
	ld.param.u64 	%rd1, [scalar_sub_kernel_param_2];
	ld.param.u64 	%rd2, [scalar_sub_kernel_param_3];
	mov.u32 	%r3, %ctaid.x;
	mov.u32 	%r4, %ctaid.y;
	mov.u32 	%r5, %nctaid.x;
	mad.lo.s32 	%r6, %r4, %r5, %r3;
	mov.u32 	%r7, %ntid.x;
	mov.u32 	%r8, %tid.x;
	mad.lo.s32 	%r1, %r6, %r7, %r8;
	setp.ge.s32 	%p1, %r1, %r2;
	@%p1 bra 	$L__BB32_2;
	cvta.to.global.u64 	%rd3, %rd1;
	cvta.to.global.u64 	%rd4, %rd2;
	mul.wide.s32 	%rd5, %r1, 4;
	add.s64 	%rd6, %rd3, %rd5;
	ld.global.f32 	%f2, [%rd6];
	sub.f32 	%f3, %f1, %f2;
	add.s64 	%rd7, %rd4, %rd5;
	st.global.f32 	[%rd7], %f3;
$L__BB32_2:
	ret;

}
	// .globl	bool_kernel
.visible .entry bool_kernel(
	.param .u32 bool_kernel_param_0,
	.param .u64 .ptr .align 1 bool_kernel_param_1,
	.param .u64 .ptr .align 1 bool_kernel_param_2,
	.param .u64 .ptr .align 1 bool_kernel_param_3,
	.param .f32 bool_kernel_param_4
)
{
	.reg .pred 	%p<3>;
	.reg .b32 	%r<9>;
	.reg .b32 	%f<4>;
	.reg .b64 	%rd<14>;

	ld.param.u32 	%r2, [bool_kernel_param_0];
	ld.param.u64 	%rd2, [bool_kernel_param_1];
	ld.param.u64 	%rd3, [bool_kernel_param_2];
	ld.param.u64 	%rd4, [bool_kernel_param_3];
	ld.param.f32 	%f1, [bool_kernel_param_4];
	cvta.to.global.u64 	%rd1, %rd4;
	mov.u32 	%r3, %ctaid.x;
	mov.u32 	%r4, %ctaid.y;
	mov.u32 	%r5, %nctaid.x;
	mad.lo.s32 	%r6, %r4, %r5, %r3;
	mov.u32 	%r7, %ntid.x;
	mov.u32 	%r8, %tid.x;
	mad.lo.s32 	%r1, %r6, %r7, %r8;
	setp.ge.s32 	%p1, %r1, %r2;
	@%p1 bra 	$L__BB33_4;
	cvta.to.global.u64 	%rd5, %rd3;
	mul.wide.s32 	%rd6, %r1, 4;
	add.s64 	%rd7, %rd5, %rd6;
	ld.global.f32 	%f2, [%rd7];
	setp.neu.f32 	%p2, %f2, 0f3F800000;
	@%p2 bra 	$L__BB33_3;
	add.s64 	%rd13, %rd1, %rd6;
	st.global.f32 	[%rd13], %f1;
	bra.uni 	$L__BB33_4;
$L__BB33_3:
	cvta.to.global.u64 	%rd8, %rd2;
	add.s64 	%rd10, %rd8, %rd6;
	ld.global.f32 	%f3, [%rd10];
	add.s64 	%rd11, %rd1, %rd6;
	st.global.f32 	[%rd11], %f3;
$L__BB33_4:
	ret;

}
	// .globl	mul_kernel
.visible .entry mul_kernel(
	.param .u32 mul_kernel_param_0,
	.param .u64 .ptr .align 1 mul_kernel_param_1,
	.param .u64 .ptr .align 1 mul_kernel_param_2,
	.param .u64 .ptr .align 1 mul_kernel_param_3
)
{
	.reg .pred 	%p<2>;
	.reg .b32 	%r<9>;
	.reg .b32 	%f<4>;
	.reg .b64 	%rd<11>;

	ld.param.u32 	%r2, [mul_kernel_param_0];
	ld.param.u64 	%rd1, [mul_kernel_param_1];
	ld.param.u64 	%rd2, [mul_kernel_param_2];
	ld.param.u64 	%rd3, [mul_kernel_param_3];
	mov.u32 	%r3, %ctaid.x;
	mov.u32 	%r4, %ctaid.y;
	mov.u32 	%r5, %nctaid.x;
	mad.lo.s32 	%r6, %r4, %r5, %r3;
	mov.u32 	%r7, %ntid.x;
	mov.u32 	%r8, %tid.x;
	mad.lo.s32 	%r1, %r6, %r7, %r8;
	setp.ge.s32 	%p1, %r1, %r2;
	@%p1 bra 	$L__BB34_2;
	cvta.to.global.u64 	%rd4, %rd1;
	cvta.to.global.u64 	%rd5, %rd2;
	cvta.to.global.u64 	%rd6, %rd3;
	mul.wide.s32 	%rd7, %r1, 4;
	add.s64 	%rd8, %rd4, %rd7;
	ld.global.f32 	%f1, [%rd8];
	add.s64 	%rd9, %rd5, %rd7;
	ld.global.f32 	%f2, [%rd9];
	mul.f32 	%f3, %f1, %f2;
	add.s64 	%rd10, %rd6, %rd7;
	st.global.f32 	[%rd10], %f3;
$L__BB34_2:
	ret;

}
	// .globl	mul_scalar_kernel
.visible .entry mul_scalar_kernel(
	.param .u32 mul_scalar_kernel_param_0,
	.param .u64 .ptr .align 1 mul_scalar_kernel_param_1,
	.param .f32 mul_scalar_kernel_param_2,
	.param .u64 .ptr .align 1 mul_scalar_kernel_param_3
)
{
	.reg .pred 	%p<2>;
	.reg .b32 	%r<9>;
	.reg .b32 	%f<4>;
	.reg .b64 	%rd<8>;

	ld.param.u32 	%r2, [mul_scalar_kernel_param_0];
	ld.param.u64 	%rd1, [mul_scalar_kernel_param_1];
	ld.param.f32 	%f1, [mul_scalar_kernel_param_2];
	ld.param.u64 	%rd2, [mul_scalar_kernel_param_3];
	mov.u32 	%r3, %ctaid.x;
	mov.u32 	%r4, %ctaid.y;
	mov.u32 	%r5, %nctaid.x;
	mad.lo.s32 	%r6, %r4, %r5, %r3;
	mov.u32 	%r7, %ntid.x;
	mov.u32 	%r8, %tid.x;
	mad.lo.s32 	%r1, %r6, %r7, %r8;
	setp.ge.s32 	%p1, %r1, %r2;
	@%p1 bra 	$L__BB35_2;
	cvta.to.global.u64 	%rd3, %rd1;
	cvta.to.global.u64 	%rd4, %rd2;
	mul.wide.s32 	%rd5, %r1, 4;
	add.s64 	%rd6, %rd3, %rd5;
	ld.global.f32 	%f2, [%rd6];
	mul.f32 	%f3, %f1, %f2;
	add.s64 	%rd7, %rd4, %rd5;
	st.global.f32 	[%rd7], %f3;
$L__BB35_2:
	ret;

}
	// .globl	mul_plus_kernel
.visible .entry mul_plus_kernel(
	.param .u32 mul_plus_kernel_param_0,
	.param .u64 .ptr .align 1 mul_plus_kernel_param_1,
	.param .u64 .ptr .align 1 mul_plus_kernel_param_2,
	.param .u64 .ptr .align 1 mul_plus_kernel_param_3
)
{
	.reg .pred 	%p<2>;
	.reg .b32 	%r<9>;
	.reg .b32 	%f<5>;
	.reg .b64 	%rd<11>;

	ld.param.u32 	%r2, [mul_plus_kernel_param_0];
	ld.param.u64 	%rd1, [mul_plus_kernel_param_1];
	ld.param.u64 	%rd2, [mul_plus_kernel_param_2];
	ld.param.u64 	%rd3, [mul_plus_kernel_param_3];
	mov.u32 	%r3, %ctaid.x;
	mov.u32 	%r4, %ctaid.y;
	mov.u32 	%r5, %nctaid.x;
	mad.lo.s32 	%r6, %r4, %r5, %r3;
	mov.u32 	%r7, %ntid.x;
	mov.u32 	%r8, %tid.x;
	mad.lo.s32 	%r1, %r6, %r7, %r8;
	setp.ge.s32 	%p1, %r1, %r2;
	@%p1 bra 	$L__BB36_2;
	cvta.to.global.u64 	%rd4, %rd1;
	cvta.to.global.u64 	%rd5, %rd2;
	cvta.to.global.u64 	%rd6, %rd3;
	mul.wide.s32 	%rd7, %r1, 4;
	add.s64 	%rd8, %rd4, %rd7;
	ld.global.f32 	%f1, [%rd8];
	add.s64 	%rd9, %rd5, %rd7;
	ld.global.f32 	%f2, [%rd9];
	add.s64 	%rd10, %rd6, %rd7;
	ld.global.f32 	%f3, [%rd10];
	fma.rn.f32 	%f4, %f1, %f2, %f3;
	st.global.f32 	[%rd10], %f4;
$L__BB36_2:
	ret;

}
	// .globl	mul_plus_scalar_kernel
.visible .entry mul_plus_scalar_kernel(
	.param .u32 mul_plus_scalar_kernel_param_0,
	.param .u64 .ptr .align 1 mul_plus_scalar_kernel_param_1,
	.param .f32 mul_plus_scalar_kernel_param_2,
	.param .u64 .ptr .align 1 mul_plus_scalar_kernel_param_3
)
{
	.reg .pred 	%p<2>;
	.reg .b32 	%r<9>;
	.reg .b32 	%f<5>;
	.reg .b64 	%rd<8>;

	ld.param.u32 	%r2, [mul_plus_scalar_kernel_param_0];
	ld.param.u64 	%rd1, [mul_plus_scalar_kernel_param_1];
	ld.param.f32 	%f1, [mul_plus_scalar_kernel_param_2];
	ld.param.u64 	%rd2, [mul_plus_scalar_kernel_param_3];
	mov.u32 	%r3, %ctaid.x;
	mov.u32 	%r4, %ctaid.y;
	mov.u32 	%r5, %nctaid.x;
	mad.lo.s32 	%r6, %r4, %r5, %r3;
	mov.u32 	%r7, %ntid.x;
	mov.u32 	%r8, %tid.x;
	mad.lo.s32 	%r1, %r6, %r7, %r8;
	setp.ge.s32 	%p1, %r1, %r2;
	@%p1 bra 	$L__BB37_2;
	cvta.to.global.u64 	%rd3, %rd1;
	cvta.to.global.u64 	%rd4, %rd2;
	mul.wide.s32 	%rd5, %r1, 4;
	add.s64 	%rd6, %rd3, %rd5;
	ld.global.f32 	%f2, [%rd6];
	add.s64 	%rd7, %rd4, %rd5;
	ld.global.f32 	%f3, [%rd7];
	fma.rn.f32 	%f4, %f1, %f2, %f3;
	st.global.f32 	[%rd7], %f4;
$L__BB37_2:
	ret;

}
	// .globl	mul_plus_scalar_axis_kernel
.visible .entry mul_plus_scalar_axis_kernel(
	.param .u32 mul_plus_scalar_axis_kernel_param_0,
	.param .u64 .ptr .align 1 mul_plus_scalar_axis_kernel_param_1,
	.param .f32 mul_plus_scalar_axis_kernel_param_2,
	.param .u64 .ptr .align 1 mul_plus_scalar_axis_kernel_param_3,
	.param .u32 mul_plus_scalar_axis_kernel_param_4
)
{
	.reg .pred 	%p<12>;
	.reg .b32 	%r<41>;
	.reg .b32 	%f<71>;
	.reg .b64 	%rd<16>;

	ld.param.u32 	%r24, [mul_plus_scalar_axis_kernel_param_0];
	ld.param.u64 	%rd5, [mul_plus_scalar_axis_kernel_param_1];
	ld.param.f32 	%f11, [mul_plus_scalar_axis_kernel_param_2];
	ld.param.u64 	%rd4, [mul_plus_scalar_axis_kernel_param_3];
	ld.param.u32 	%r23, [mul_plus_scalar_axis_kernel_param_4];
	cvta.to.global.u64 	%rd1, %rd5;
	mov.u32 	%r25, %ctaid.x;
	mov.u32 	%r26, %ctaid.y;
	mov.u32 	%r27, %nctaid.x;
	mad.lo.s32 	%r28, %r26, %r27, %r25;
	mov.u32 	%r29, %ntid.x;
	mov.u32 	%r30, %tid.x;
	mad.lo.s32 	%r1, %r28, %r29, %r30;
	setp.ge.s32 	%p1, %r1, %r24;
	setp.lt.s32 	%p2, %r23, 1;
	or.pred  	%p3, %p1, %p2;
	@%p3 bra 	$L__BB38_13;
	cvta.to.global.u64 	%rd6, %rd4;
	mul.lo.s32 	%r2, %r23, %r1;
	mul.wide.s32 	%rd7, %r1, 4;
	add.s64 	%rd2, %rd6, %rd7;
	ld.global.f32 	%f67, [%rd2];
	and.b32  	%r3, %r23, 15;
	setp.lt.u32 	%p4, %r23, 16;
	mov.b32 	%r37, 0;
	@%p4 bra 	$L__BB38_4;
	and.b32  	%r37, %r23, 2147483632;
	neg.s32 	%r35, %r37;
	add.s64 	%rd3, %rd1, 32;
	mov.u32 	%r34, %r2;
$L__BB38_3:
	.pragma "nounroll";
	mul.wide.s32 	%rd8, %r34, 4;
	add.s64 	%rd9, %rd3, %rd8;
	ld.global.f32 	%f12, [%rd9+-32];
	fma.rn.f32 	%f13, %f11, %f12, %f67;
	st.global.f32 	[%rd2], %f13;
	ld.global.f32 	%f14, [%rd9+-28];
	fma.rn.f32 	%f15, %f11, %f14, %f13;
	st.global.f32 	[%rd2], %f15;
	ld.global.f32 	%f16, [%rd9+-24];
	fma.rn.f32 	%f17, %f11, %f16, %f15;
	st.global.f32 	[%rd2], %f17;
	ld.global.f32 	%f18, [%rd9+-20];
	fma.rn.f32 	%f19, %f11, %f18, %f17;
	st.global.f32 	[%rd2], %f19;
	ld.global.f32 	%f20, [%rd9+-16];
	fma.rn.f32 	%f21, %f11, %f20, %f19;
	st.global.f32 	[%rd2], %f21;
	ld.global.f32 	%f22, [%rd9+-12];
	fma.rn.f32 	%f23, %f11, %f22, %f21;
	st.global.f32 	[%rd2], %f23;
	ld.global.f32 	%f24, [%rd9+-8];
	fma.rn.f32 	%f25, %f11, %f24, %f23;
	st.global.f32 	[%rd2], %f25;
	ld.global.f32 	%f26, [%rd9+-4];
	fma.rn.f32 	%f27, %f11, %f26, %f25;
	st.global.f32 	[%rd2], %f27;
	ld.global.f32 	%f28, [%rd9];
	fma.rn.f32 	%f29, %f11, %f28, %f27;
	st.global.f32 	[%rd2], %f29;
	ld.global.f32 	%f30, [%rd9+4];
	fma.rn.f32 	%f31, %f11, %f30, %f29;
	st.global.f32 	[%rd2], %f31;
	ld.global.f32 	%f32, [%rd9+8];
	fma.rn.f32 	%f33, %f11, %f32, %f31;
	st.global.f32 	[%rd2], %f33;
	ld.global.f32 	%f34, [%rd9+12];
	fma.rn.f32 	%f35, %f11, %f34, %f33;
	st.global.f32 	[%rd2], %f35;
	ld.global.f32 	%f36, [%rd9+16];
	fma.rn.f32 	%f37, %f11, %f36, %f35;
	st.global.f32 	[%rd2], %f37;
	ld.global.f32 	%f38, [%rd9+20];
	fma.rn.f32 	%f39, %f11, %f38, %f37;
	st.global.f32 	[%rd2], %f39;
	ld.global.f32 	%f40, [%rd9+24];
	fma.rn.f32 	%f41, %f11, %f40, %f39;
	st.global.f32 	[%rd2], %f41;
	ld.global.f32 	%f42, [%rd9+28];
	fma.rn.f32 	%f67, %f11, %f42, %f41;
	st.global.f32 	[%rd2], %f67;
	add.s32 	%r35, %r35, 16;
	add.s32 	%r34, %r34, 16;
	setp.ne.s32 	%p5, %r35, 0;
	@%p5 bra 	$L__BB38_3;
$L__BB38_4:
	setp.eq.s32 	%p6, %r3, 0;
	@%p6 bra 	$L__BB38_13;
	and.b32  	%r11, %r23, 7;
	setp.lt.u32 	%p7, %r3, 8;
	@%p7 bra 	$L__BB38_7;
	add.s32 	%r32, %r37, %r2;
	mul.wide.s32 	%rd10, %r32, 4;
	add.s64 	%rd11, %rd1, %rd10;
	ld.global.f32 	%f43, [%rd11];
	fma.rn.f32 	%f44, %f11, %f43, %f67;
	st.global.f32 	[%rd2], %f44;
	ld.global.f32 	%f45, [%rd11+4];
	fma.rn.f32 	%f46, %f11, %f45, %f44;
	st.global.f32 	[%rd2], %f46;
	ld.global.f32 	%f47, [%rd11+8];
	fma.rn.f32 	%f48, %f11, %f47, %f46;
	st.global.f32 	[%rd2], %f48;
	ld.global.f32 	%f49, [%rd11+12];
	fma.rn.f32 	%f50, %f11, %f49, %f48;
	st.global.f32 	[%rd2], %f50;
	ld.global.f32 	%f51, [%rd11+16];
	fma.rn.f32 	%f52, %f11, %f51, %f50;
	st.global.f32 	[%rd2], %f52;
	ld.global.f32 	%f53, [%rd11+20];
	fma.rn.f32 	%f54, %f11, %f53, %f52;
	st.global.f32 	[%rd2], %f54;
	ld.global.f32 	%f55, [%rd11+24];
	fma.rn.f32 	%f56, %f11, %f55, %f54;
	st.global.f32 	[%rd2], %f56;
	ld.global.f32 	%f57, [%rd11+28];
	fma.rn.f32 	%f67, %f11, %f57, %f56;
	st.global.f32 	[%rd2], %f67;
	add.s32 	%r37, %r37, 8;
$L__BB38_7:
	setp.eq.s32 	%p8, %r11, 0;
	@%p8 bra 	$L__BB38_13;
	and.b32  	%r14, %r23, 3;
	setp.lt.u32 	%p9, %r11, 4;
	@%p9 bra 	$L__BB38_10;
	add.s32 	%r33, %r37, %r2;
	mul.wide.s32 	%rd12, %r33, 4;
	add.s64 	%rd13, %rd1, %rd12;
	ld.global.f32 	%f58, [%rd13];
	fma.rn.f32 	%f59, %f11, %f58, %f67;
	st.global.f32 	[%rd2], %f59;
	ld.global.f32 	%f60, [%rd13+4];
	fma.rn.f32 	%f61, %f11, %f60, %f59;
	st.global.f32 	[%rd2], %f61;
	ld.global.f32 	%f62, [%rd13+8];
	fma.rn.f32 	%f63, %f11, %f62, %f61;
	st.global.f32 	[%rd2], %f63;
	ld.global.f32 	%f64, [%rd13+12];
	fma.rn.f32 	%f67, %f11, %f64, %f63;
	st.global.f32 	[%rd2], %f67;
	add.s32 	%r37, %r37, 4;
$L__BB38_10:
	setp.eq.s32 	%p10, %r14, 0;
	@%p10 bra 	$L__BB38_13;
	add.s32 	%r40, %r37, %r2;
	neg.s32 	%r39, %r14;
$L__BB38_12:
	.pragma "nounroll";
	mul.wide.s32 	%rd14, %r40, 4;
	add.s64 	%rd15, %rd1, %rd14;
	ld.global.f32 	%f65, [%rd15];
	fma.rn.f32 	%f67, %f11, %f65, %f67;
	st.global.f32 	[%rd2], %f67;
	add.s32 	%r40, %r40, 1;
	add.s32 	%r39, %r39, 1;
	setp.ne.s32 	%p11, %r39, 0;
	@%p11 bra 	$L__BB38_12;
$L__BB38_13:
	ret;

}
	// .globl	div_kernel
.visible .entry div_kernel(
	.param .u32 div_kernel_param_0,
	.param .u64 .ptr .align 1 div_kernel_param_1,
	.param .u64 .ptr .align 1 div_kernel_param_2,
	.param .u64 .ptr .align 1 div_kernel_param_3
)
{
	.reg .pred 	%p<2>;
	.reg .b32 	%r<9>;
	.reg .b32 	%f<4>;
	.reg .b64 	%rd<11>;

	ld.param.u32 	%r2, [div_kernel_param_0];
	ld.param.u64 	%rd1, [div_kernel_param_1];
	ld.param.u64 	%rd2, [div_kernel_param_2];
	ld.param.u64 	%rd3, [div_kernel_param_3];
	mov.u32 	%r3, %ctaid.x;
	mov.u32 	%r4, %ctaid.y;
	mov.u32 	%r5, %nctaid.x;
	mad.lo.s32 	%r6, %r4, %r5, %r3;
	mov.u32 	%r7, %ntid.x;
	mov.u32 	%r8, %tid.x;
	mad.lo.s32 	%r1, %r6, %r7, %r8;
	setp.ge.s32 	%p1, %r1, %r2;
	@%p1 bra 	$L__BB39_2;
	cvta.to.global.u64 	%rd4, %rd1;
	cvta.to.global.u64 	%rd5, %rd2;
	cvta.to.global.u64 	%rd6, %rd3;
	mul.wide.s32 	%rd7, %r1, 4;
	add.s64 	%rd8, %rd4, %rd7;
	ld.global.f32 	%f1, [%rd8];
	add.s64 	%rd9, %rd5, %rd7;
	ld.global.f32 	%f2, [%rd9];
	div.rn.f32 	%f3, %f1, %f2;
	add.s64 	%rd10, %rd6, %rd7;
	st.global.f32 	[%rd10], %f3;
$L__BB39_2:
	ret;

}
	// .globl	div_axis_kernel
.visible .entry div_axis_kernel(
	.param .u32 div_axis_kernel_param_0,
	.param .u64 .ptr .align 1 div_axis_kernel_param_1,
	.param .u64 .ptr .align 1 div_axis_kernel_param_2,
	.param .u64 .ptr .align 1 div_axis_kernel_param_3,
	.param .u32 div_axis_kernel_param_4
)
{
	.reg .pred 	%p<2>;
	.reg .b32 	%r<11>;
	.reg .b32 	%f<4>;
	.reg .b64 	%rd<12>;

	ld.param.u32 	%r3, [div_axis_kernel_param_0];
	ld.param.u64 	%rd1, [div_axis_kernel_param_1];
	ld.param.u64 	%rd2, [div_axis_kernel_param_2];
	ld.param.u64 	%rd3, [div_axis_kernel_param_3];
	ld.param.u32 	%r2, [div_axis_kernel_param_4];
	mov.u32 	%r4, %ctaid.x;
	mov.u32 	%r5, %ctaid.y;
	mov.u32 	%r6, %nctaid.x;
	mad.lo.s32 	%r7, %r5, %r6, %r4;
	mov.u32 	%r8, %ntid.x;
	mov.u32 	%r9, %tid.x;
	mad.lo.s32 	%r1, %r7, %r8, %r9;
	setp.ge.s32 	%p1, %r1, %r3;
	@%p1 bra 	$L__BB40_2;
	cvta.to.global.u64 	%rd4, %rd1;
	cvta.to.global.u64 	%rd5, %rd2;
	cvta.to.global.u64 	%rd6, %rd3;
	div.s32 	%r10, %r1, %r2;
	mul.wide.s32 	%rd7, %r1, 4;
	add.s64 	%rd8, %rd4, %rd7;
	ld.global.f32 	%f1, [%rd8];
	mul.wide.s32 	%rd9, %r10, 4;
	add.s64 	%rd10, %rd5, %rd9;
	ld.global.f32 	%f2, [%rd10];
	div.rn.f32 	%f3, %f1, %f2;
	add.s64 	%rd11, %rd6, %rd7;
	st.global.f32 	[%rd11], %f3;
$L__BB40_2:
	ret;

}
	// .globl	div_scalar_kernel
.visible .entry div_scalar_kernel(
	.param .u32 div_scalar_kernel_param_0,
	.param .u64 .ptr .align 1 div_scalar_kernel_param_1,
	.param .f32 div_scalar_kernel_param_2,
	.param .u64 .ptr .align 1 div_scalar_kernel_param_3
)
{
	.reg .pred 	%p<2>;
	.reg .b32 	%r<9>;
	.reg .b32 	%f<4>;
	.reg .b64 	%rd<8>;

	ld.param.u32 	%r2, [div_scalar_kernel_param_0];
	ld.param.u64 	%rd1, [div_scalar_kernel_param_1];
	ld.param.f32 	%f1, [div_scalar_kernel_param_2];
	ld.param.u64 	%rd2, [div_scalar_kernel_param_3];
	mov.u32 	%r3, %ctaid.x;
	mov.u32 	%r4, %ctaid.y;
	mov.u32 	%r5, %nctaid.x;
	mad.lo.s32 	%r6, %r4, %r5, %r3;
	mov.u32 	%r7, %ntid.x;
	mov.u32 	%r8, %tid.x;
	mad.lo.s32 	%r1, %r6, %r7, %r8;
	setp.ge.s32 	%p1, %r1, %r2;
	@%p1 bra 	$L__BB41_2;
	cvta.to.global.u64 	%rd3, %rd1;
	cvta.to.global.u64 	%rd4, %rd2;
	mul.wide.s32 	%rd5, %r1, 4;
	add.s64 	%rd6, %rd3, %rd5;
	ld.global.f32 	%f2, [%rd6];
	div.rn.f32 	%f3, %f2, %f1;
	add.s64 	%rd7, %rd4, %rd5;
	st.global.f32 	[%rd7], %f3;
$L__BB41_2:
	ret;

}
	// .globl	scalar_div_kernel
.visible .entry scalar_div_kernel(
	.param .u32 scalar_div_kernel_param_0,
	.param .u64 .ptr .align 1 scalar_div_kernel_param_1,
	.param .f32 scalar_div_kernel_param_2,
	.param .u64 .ptr .align 1 scalar_div_kernel_param_3
)
{
	.reg .pred 	%p<2>;
	.reg .b32 	%r<9>;
	.reg .b32 	%f<4>;
	.reg .b64 	%rd<8>;

	ld.param.u32 	%r2, [scalar_div_kernel_param_0];
	ld.param.u64 	%rd1, [scalar_div_kernel_param_1];
	ld.param.f32 	%f1, [scalar_div_kernel_param_2];
	ld.param.u64 	%rd2, [scalar_div_kernel_param_3];
	mov.u32 	%r3, %ctaid.x;
	mov.u32 	%r4, %ctaid.y;
	mov.u32 	%r5, %nctaid.x;
	mad.lo.s32 	%r6, %r4, %r5, %r3;
	mov.u32 	%r7, %ntid.x;
	mov.u32 	%r8, %tid.x;
	mad.lo.s32 	%r1, %r6, %r7, %r8;
	setp.ge.s32 	%p1, %r1, %r2;
	@%p1 bra 	$L__BB42_2;
	cvta.to.global.u64 	%rd3, %rd1;
	cvta.to.global.u64 	%rd4, %rd2;
	mul.wide.s32 	%rd5, %r1, 4;
	add.s64 	%rd6, %rd3, %rd5;
	ld.global.f32 	%f2, [%rd6];
	div.rn.f32 	%f3, %f1, %f2;
	add.s64 	%rd7, %rd4, %rd5;
	st.global.f32 	[%rd7], %f3;
$L__BB42_2:
	ret;

}
	// .globl	div_bGrad_kernel
.visible .entry div_bGrad_kernel(
	.param .u32 div_bGrad_kernel_param_0,
	.param .u64 .ptr .align 1 div_bGrad_kernel_param_1,
	.param .u64 .ptr .align 1 div_bGrad_kernel_param_2,
	.param .u64 .ptr .align 1 div_bGrad_kernel_param_3,
	.param .u64 .ptr .align 1 div_bGrad_kernel_param_4
)
{
	.reg .pred 	%p<2>;
	.reg .b32 	%r<9>;
	.reg .b32 	%f<9>;
	.reg .b64 	%rd<14>;

	ld.param.u32 	%r2, [div_bGrad_kernel_param_0];
	ld.param.u64 	%rd1, [div_bGrad_kernel_param_1];
	ld.param.u64 	%rd2, [div_bGrad_kernel_param_2];
	ld.param.u64 	%rd3, [div_bGrad_kernel_param_3];
	ld.param.u64 	%rd4, [div_bGrad_kernel_param_4];
	mov.u32 	%r3, %ctaid.x;
	mov.u32 	%r4, %ctaid.y;
	mov.u32 	%r5, %nctaid.x;
	mad.lo.s32 	%r6, %r4, %r5, %r3;
	mov.u32 	%r7, %ntid.x;
	mov.u32 	%r8, %tid.x;
	mad.lo.s32 	%r1, %r6, %r7, %r8;
	setp.ge.s32 	%p1, %r1, %r2;
	@%p1 bra 	$L__BB43_2;
	cvta.to.global.u64 	%rd5, %rd1;
	cvta.to.global.u64 	%rd6, %rd2;
	cvta.to.global.u64 	%rd7, %rd3;
	cvta.to.global.u64 	%rd8, %rd4;
	mul.wide.s32 	%rd9, %r1, 4;
	add.s64 	%rd10, %rd5, %rd9;
	ld.global.f32 	%f1, [%rd10];
	add.s64 	%rd11, %rd6, %rd9;
	ld.global.f32 	%f2, [%rd11];
	mul.f32 	%f3, %f2, %f1;
	add.s64 	%rd12, %rd7, %rd9;
	ld.global.f32 	%f4, [%rd12];
	mul.f32 	%f5, %f4, %f4;
	div.rn.f32 	%f6, %f3, %f5;
	add.s64 	%rd13, %rd8, %rd9;
	ld.global.f32 	%f7, [%rd13];
	sub.f32 	%f8, %f7, %f6;
	st.global.f32 	[%rd13], %f8;
$L__BB43_2:
	ret;

}
	// .globl	div_bGrad_axis_kernel
.visible .entry div_bGrad_axis_kernel(
	.param .u32 div_bGrad_axis_kernel_param_0,
	.param .u64 .ptr .align 1 div_bGrad_axis_kernel_param_1,
	.param .u64 .ptr .align 1 div_bGrad_axis_kernel_param_2,
	.param .u64 .ptr .align 1 div_bGrad_axis_kernel_param_3,
	.param .u64 .ptr .align 1 div_bGrad_axis_kernel_param_4,
	.param .u32 div_bGrad_axis_kernel_param_5
)
{
	.reg .pred 	%p<12>;
	.reg .b32 	%r<34>;
	.reg .b32 	%f<112>;
	.reg .b64 	%rd<26>;

	ld.param.u32 	%r17, [div_bGrad_axis_kernel_param_0];
	ld.param.u64 	%rd9, [div_bGrad_axis_kernel_param_1];
	ld.param.u64 	%rd10, [div_bGrad_axis_kernel_param_2];
	ld.param.u64 	%rd7, [div_bGrad_axis_kernel_param_3];
	ld.param.u64 	%rd8, [div_bGrad_axis_kernel_param_4];
	ld.param.u32 	%r16, [div_bGrad_axis_kernel_param_5];
	cvta.to.global.u64 	%rd1, %rd10;
	cvta.to.global.u64 	%rd2, %rd9;
	mov.u32 	%r18, %ctaid.x;
	mov.u32 	%r19, %ctaid.y;
	mov.u32 	%r20, %nctaid.x;
	mad.lo.s32 	%r21, %r19, %r20, %r18;
	mov.u32 	%r22, %ntid.x;
	mov.u32 	%r23, %tid.x;
	mad.lo.s32 	%r1, %r21, %r22, %r23;
	setp.ge.s32 	%p1, %r1, %r17;
	setp.lt.s32 	%p2, %r16, 1;
	or.pred  	%p3, %p1, %p2;
	@%p3 bra 	$L__BB44_12;
	cvta.to.global.u64 	%rd11, %rd7;
	cvta.to.global.u64 	%rd12, %rd8;
	mul.lo.s32 	%r2, %r16, %r1;
	mul.wide.s32 	%rd13, %r1, 4;
	add.s64 	%rd3, %rd11, %rd13;
	add.s64 	%rd4, %rd12, %rd13;
	and.b32  	%r3, %r16, 7;
	setp.lt.u32 	%p4, %r16, 8;
	mov.b32 	%r32, 0;
	@%p4 bra 	$L__BB44_4;
	and.b32  	%r32, %r16, 2147483640;
	ld.global.f32 	%f111, [%rd4];
	neg.s32 	%r30, %r32;
	add.s64 	%rd5, %rd2, 16;
	add.s64 	%rd6, %rd1, 16;
	mov.u32 	%r29, %r2;
$L__BB44_3:
	.pragma "nounroll";
	mul.wide.s32 	%rd14, %r29, 4;
	add.s64 	%rd15, %rd5, %rd14;
	add.s64 	%rd16, %rd6, %rd14;
	ld.global.f32 	%f4, [%rd15+-16];
	ld.global.f32 	%f5, [%rd16+-16];
	mul.f32 	%f6, %f5, %f4;
	ld.global.f32 	%f7, [%rd3];
	mul.f32 	%f8, %f7, %f7;
	div.rn.f32 	%f9, %f6, %f8;
	sub.f32 	%f10, %f111, %f9;
	st.global.f32 	[%rd4], %f10;
	ld.global.f32 	%f11, [%rd15+-12];
	ld.global.f32 	%f12, [%rd16+-12];
	mul.f32 	%f13, %f12, %f11;
	ld.global.f32 	%f14, [%rd3];
	mul.f32 	%f15, %f14, %f14;
	div.rn.f32 	%f16, %f13, %f15;
	sub.f32 	%f17, %f10, %f16;
	st.global.f32 	[%rd4], %f17;
	ld.global.f32 	%f18, [%rd15+-8];
	ld.global.f32 	%f19, [%rd16+-8];
	mul.f32 	%f20, %f19, %f18;
	ld.global.f32 	%f21, [%rd3];
	mul.f32 	%f22, %f21, %f21;
	div.rn.f32 	%f23, %f20, %f22;
	sub.f32 	%f24, %f17, %f23;
	st.global.f32 	[%rd4], %f24;
	ld.global.f32 	%f25, [%rd15+-4];
	ld.global.f32 	%f26, [%rd16+-4];
	mul.f32 	%f27, %f26, %f25;
	ld.global.f32 	%f28, [%rd3];
	mul.f32 	%f29, %f28, %f28;
	div.rn.f32 	%f30, %f27, %f29;
	sub.f32 	%f31, %f24, %f30;
	st.global.f32 	[%rd4], %f31;
	ld.global.f32 	%f32, [%rd15];
	ld.global.f32 	%f33, [%rd16];
	mul.f32 	%f34, %f33, %f32;
	ld.global.f32 	%f35, [%rd3];
	mul.f32 	%f36, %f35, %f35;
	div.rn.f32 	%f37, %f34, %f36;
	sub.f32 	%f38, %f31, %f37;
	st.global.f32 	[%rd4], %f38;
	ld.global.f32 	%f39, [%rd15+4];
	ld.global.f32 	%f40, [%rd16+4];
	mul.f32 	%f41, %f40, %f39;
	ld.global.f32 	%f42, [%rd3];
	mul.f32 	%f43, %f42, %f42;
	div.rn.f32 	%f44, %f41, %f43;
	sub.f32 	%f45, %f38, %f44;
	st.global.f32 	[%rd4], %f45;
	ld.global.f32 	%f46, [%rd15+8];
	ld.global.f32 	%f47, [%rd16+8];
	mul.f32 	%f48, %f47, %f46;
	ld.global.f32 	%f49, [%rd3];
	mul.f32 	%f50, %f49, %f49;
	div.rn.f32 	%f51, %f48, %f50;
	sub.f32 	%f52, %f45, %f51;
	st.global.f32 	[%rd4], %f52;
	ld.global.f32 	%f53, [%rd15+12];
	ld.global.f32 	%f54, [%rd16+12];
	mul.f32 	%f55, %f54, %f53;
	ld.global.f32 	%f56, [%rd3];
	mul.f32 	%f57, %f56, %f56;
	div.rn.f32 	%f58, %f55, %f57;
	sub.f32 	%f111, %f52, %f58;
	st.global.f32 	[%rd4], %f111;
	add.s32 	%r30, %r30, 8;
	add.s32 	%r29, %r29, 8;
	setp.ne.s32 	%p5, %r30, 0;
	@%p5 bra 	$L__BB44_3;
$L__BB44_4:
	setp.eq.s32 	%p6, %r3, 0;
	@%p6 bra 	$L__BB44_12;
	and.b32  	%r11, %r16, 3;
	setp.lt.u32 	%p7, %r3, 4;
	@%p7 bra 	$L__BB44_7;
	add.s32 	%r25, %r32, %r2;
	mul.wide.s32 	%rd17, %r25, 4;
	add.s64 	%rd18, %rd2, %rd17;
	ld.global.f32 	%f59, [%rd18];
	add.s64 	%rd19, %rd1, %rd17;
	ld.global.f32 	%f60, [%rd19];
	mul.f32 	%f61, %f60, %f59;
	ld.global.f32 	%f62, [%rd3];
	mul.f32 	%f63, %f62, %f62;
	div.rn.f32 	%f64, %f61, %f63;
	ld.global.f32 	%f65, [%rd4];
	sub.f32 	%f66, %f65, %f64;
	st.global.f32 	[%rd4], %f66;
	ld.global.f32 	%f67, [%rd18+4];
	ld.global.f32 	%f68, [%rd19+4];
	mul.f32 	%f69, %f68, %f67;
	ld.global.f32 	%f70, [%rd3];
	mul.f32 	%f71, %f70, %f70;
	div.rn.f32 	%f72, %f69, %f71;
	sub.f32 	%f73, %f66, %f72;
	st.global.f32 	[%rd4], %f73;
	ld.global.f32 	%f74, [%rd18+8];
	ld.global.f32 	%f75, [%rd19+8];
	mul.f32 	%f76, %f75, %f74;
	ld.global.f32 	%f77, [%rd3];
	mul.f32 	%f78, %f77, %f77;
	div.rn.f32 	%f79, %f76, %f78;
	sub.f32 	%f80, %f73, %f79;
	st.global.f32 	[%rd4], %f80;
	ld.global.f32 	%f81, [%rd18+12];
	ld.global.f32 	%f82, [%rd19+12];
	mul.f32 	%f83, %f82, %f81;
	ld.global.f32 	%f84, [%rd3];
	mul.f32 	%f85, %f84, %f84;
	div.rn.f32 	%f86, %f83, %f85;
	sub.f32 	%f87, %f80, %f86;
	st.global.f32 	[%rd4], %f87;
	add.s32 	%r32, %r32, 4;
$L__BB44_7:
	setp.eq.s32 	%p8, %r11, 0;
	@%p8 bra 	$L__BB44_12;
	setp.eq.s32 	%p9, %r11, 1;
	@%p9 bra 	$L__BB44_10;
	add.s32 	%r26, %r32, %r2;
	mul.wide.s32 	%rd20, %r26, 4;
	add.s64 	%rd21, %rd2, %rd20;
	ld.global.f32 	%f88, [%rd21];
	add.s64 	%rd22, %rd1, %rd20;
	ld.global.f32 	%f89, [%rd22];
	mul.f32 	%f90, %f89, %f88;
	ld.global.f32 	%f91, [%rd3];
	mul.f32 	%f92, %f91, %f91;
	div.rn.f32 	%f93, %f90, %f92;
	ld.global.f32 	%f94, [%rd4];
	sub.f32 	%f95, %f94, %f93;
	st.global.f32 	[%rd4], %f95;
	ld.global.f32 	%f96, [%rd21+4];
	ld.global.f32 	%f97, [%rd22+4];
	mul.f32 	%f98, %f97, %f96;
	ld.global.f32 	%f99, [%rd3];
	mul.f32 	%f100, %f99, %f99;
	div.rn.f32 	%f101, %f98, %f100;
	sub.f32 	%f102, %f95, %f101;
	st.global.f32 	[%rd4], %f102;
	add.s32 	%r32, %r32, 2;
$L__BB44_10:
	and.b32  	%r27, %r16, 1;
	setp.eq.b32 	%p10, %r27, 1;
	not.pred 	%p11, %p10;
	@%p11 bra 	$L__BB44_12;
	add.s32 	%r28, %r32, %r2;
	mul.wide.s32 	%rd23, %r28, 4;
	add.s64 	%rd24, %rd2, %rd23;
	ld.global.f32 	%f103, [%rd24];
	add.s64 	%rd25, %rd1, %rd23;
	ld.global.f32 	%f104, [%rd25];
	mul.f32 	%f105, %f104, %f103;
	ld.global.f32 	%f106, [%rd3];
	mul.f32 	%f107, %f106, %f106;
	div.rn.f32 	%f108, %f105, %f107;
	ld.global.f32 	%f109, [%rd4];
	sub.f32 	%f110, %f109, %f108;
	st.global.f32 	[%rd4], %f110;
$L__BB44_12:
	ret;

}
	// .globl	div_scalar_bGrad_kernel
.visible .entry div_scalar_bGrad_kernel(
	.param .u32 div_scalar_bGrad_kernel_param_0,
	.param .u64 .ptr .align 1 div_scalar_bGrad_kernel_param_1,
	.param .f32 div_scalar_bGrad_kernel_param_2,
	.param .u64 .ptr .align 1 div_scalar_bGrad_kernel_param_3,
	.param .u64 .ptr .align 1 div_scalar_bGrad_kernel_param_4
)
{
	.reg .pred 	%p<2>;
	.reg .b32 	%r<9>;
	.reg .b32 	%f<9>;
	.reg .b64 	%rd<11>;

	ld.param.u32 	%r2, [div_scalar_bGrad_kernel_param_0];
	ld.param.u64 	%rd1, [div_scalar_bGrad_kernel_param_1];
	ld.param.f32 	%f1, [div_scalar_bGrad_kernel_param_2];
	ld.param.u64 	%rd2, [div_scalar_bGrad_kernel_param_3];
	ld.param.u64 	%rd3, [div_scalar_bGrad_kernel_param_4];
	mov.u32 	%r3, %ctaid.x;
	mov.u32 	%r4, %ctaid.y;
	mov.u32 	%r5, %nctaid.x;
	mad.lo.s32 	%r6, %r4, %r5, %r3;
	mov.u32 	%r7, %ntid.x;
	mov.u32 	%r8, %tid.x;
	mad.lo.s32 	%r1, %r6, %r7, %r8;
	setp.ge.s32 	%p1, %r1, %r2;
	@%p1 bra 	$L__BB45_2;
	cvta.to.global.u64 	%rd4, %rd1;
	cvta.to.global.u64 	%rd5, %rd2;
	cvta.to.global.u64 	%rd6, %rd3;
	mul.wide.s32 	%rd7, %r1, 4;
	add.s64 	%rd8, %rd4, %rd7;
	ld.global.f32 	%f2, [%rd8];
	mul.f32 	%f3, %f1, %f2;
	add.s64 	%rd9, %rd5, %rd7;
	ld.global.f32 	%f4, [%rd9];
	mul.f32 	%f5, %f4, %f4;
	div.rn.f32 	%f6, %f3, %f5;
	add.s64 	%rd10, %rd6, %rd7;
	ld.global.f32 	%f7, [%rd10];
	sub.f32 	%f8, %f7, %f6;
	st.global.f32 	[%rd10], %f8;
$L__BB45_2:
	ret;

}
	// .globl	div_plus_kernel
.visible .entry div_plus_kernel(
	.param .u32 div_plus_kernel_param_0,
	.param .u64 .ptr .align 1 div_plus_kernel_param_1,
	.param .u64 .ptr .align 1 div_plus_kernel_param_2,
	.param .u64 .ptr .align 1 div_plus_kernel_param_3
)
{
	.reg .pred 	%p<2>;
	.reg .b32 	%r<9>;
	.reg .b32 	%f<6>;
	.reg .b64 	%rd<11>;

	ld.param.u32 	%r2, [div_plus_kernel_param_0];
	ld.param.u64 	%rd1, [div_plus_kernel_param_1];
	ld.param.u64 	%rd2, [div_plus_kernel_param_2];
	ld.param.u64 	%rd3, [div_plus_kernel_param_3];
	mov.u32 	%r3, %ctaid.x;
	mov.u32 	%r4, %ctaid.y;
	mov.u32 	%r5, %nctaid.x;
	mad.lo.s32 	%r6, %r4, %r5, %r3;
	mov.u32 	%r7, %ntid.x;
	mov.u32 	%r8, %tid.x;
	mad.lo.s32 	%r1, %r6, %r7, %r8;
	setp.ge.s32 	%p1, %r1, %r2;
	@%p1 bra 	$L__BB46_2;
	cvta.to.global.u64 	%rd4, %rd1;
	cvta.to.global.u64 	%rd5, %rd2;
	cvta.to.global.u64 	%rd6, %rd3;
	mul.wide.s32 	%rd7, %r1, 4;
	add.s64 	%rd8, %rd4, %rd7;
	ld.global.f32 	%f1, [%rd8];
	add.s64 	%rd9, %rd5, %rd7;
	ld.global.f32 	%f2, [%rd9];
	div.rn.f32 	%f3, %f1, %f2;
	add.s64 	%rd10, %rd6, %rd7;
	ld.global.f32 	%f4, [%rd10];
	add.f32 	%f5, %f4, %f3;
	st.global.f32 	[%rd10], %f5;
$L__BB46_2:
	ret;

}
	// .globl	div_plus_axis_kernel
.visible .entry div_plus_axis_kernel(
	.param .u32 div_plus_axis_kernel_param_0,
	.param .u64 .ptr .align 1 div_plus_axis_kernel_param_1,
	.param .u64 .ptr .align 1 div_plus_axis_kernel_param_2,
	.param .u64 .ptr .align 1 div_plus_axis_kernel_param_3,
	.param .u32 div_plus_axis_kernel_param_4
)
{
	.reg .pred 	%p<2>;
	.reg .b32 	%r<11>;
	.reg .b32 	%f<6>;
	.reg .b64 	%rd<12>;

	ld.param.u32 	%r3, [div_plus_axis_kernel_param_0];
	ld.param.u64 	%rd1, [div_plus_axis_kernel_param_1];
	ld.param.u64 	%rd2, [div_plus_axis_kernel_param_2];
	ld.param.u64 	%rd3, [div_plus_axis_kernel_param_3];
	ld.param.u32 	%r2, [div_plus_axis_kernel_param_4];
	mov.u32 	%r4, %ctaid.x;
	mov.u32 	%r5, %ctaid.y;
	mov.u32 	%r6, %nctaid.x;
	mad.lo.s32 	%r7, %r5, %r6, %r4;
	mov.u32 	%r8, %ntid.x;
	mov.u32 	%r9, %tid.x;
	mad.lo.s32 	%r1, %r7, %r8, %r9;
	setp.ge.s32 	%p1, %r1, %r3;
	@%p1 bra 	$L__BB47_2;
	cvta.to.global.u64 	%rd4, %rd1;
	cvta.to.global.u64 	%rd5, %rd2;
	cvta.to.global.u64 	%rd6, %rd3;
	div.s32 	%r10, %r1, %r2;
	mul.wide.s32 	%rd7, %r1, 4;
	add.s64 	%rd8, %rd4, %rd7;
	ld.global.f32 	%f1, [%rd8];
	mul.wide.s32 	%rd9, %r10, 4;
	add.s64 	%rd10, %rd5, %rd9;
	ld.global.f32 	%f2, [%rd10];
	div.rn.f32 	%f3, %f1, %f2;
	add.s64 	%rd11, %rd6, %rd7;
	ld.global.f32 	%f4, [%rd11];
	add.f32 	%f5, %f4, %f3;
	st.global.f32 	[%rd11], %f5;
$L__BB47_2:
	ret;

}
	// .globl	div_plus_scalar_kernel
.visible .entry div_plus_scalar_kernel(
	.param .u32 div_plus_scalar_kernel_param_0,
	.param .u64 .ptr .align 1 div_plus_scalar_kernel_param_1,
	.param .f32 div_plus_scalar_kernel_param_2,
	.param .u64 .ptr .align 1 div_plus_scalar_kernel_param_3
)
{
	.reg .pred 	%p<2>;
	.reg .b32 	%r<9>;
	.reg .b32 	%f<6>;
	.reg .b64 	%rd<8>;

	ld.param.u32 	%r2, [div_plus_scalar_kernel_param_0];
	ld.param.u64 	%rd1, [div_plus_scalar_kernel_param_1];
	ld.param.f32 	%f1, [div_plus_scalar_kernel_param_2];
	ld.param.u64 	%rd2, [div_plus_scalar_kernel_param_3];
	mov.u32 	%r3, %ctaid.x;
	mov.u32 	%r4, %ctaid.y;
	mov.u32 	%r5, %nctaid.x;
	mad.lo.s32 	%r6, %r4, %r5, %r3;
	mov.u32 	%r7, %ntid.x;
	mov.u32 	%r8, %tid.x;
	mad.lo.s32 	%r1, %r6, %r7, %r8;
	setp.ge.s32 	%p1, %r1, %r2;
	@%p1 bra 	$L__BB48_2;
	cvta.to.global.u64 	%rd3, %rd1;
	cvta.to.global.u64 	%rd4, %rd2;
	mul.wide.s32 	%rd5, %r1, 4;
	add.s64 	%rd6, %rd3, %rd5;
	ld.global.f32 	%f2, [%rd6];
	div.rn.f32 	%f3, %f2, %f1;
	add.s64 	%rd7, %rd4, %rd5;
	ld.global.f32 	%f4, [%rd7];
	add.f32 	%f5, %f4, %f3;
	st.global.f32 	[%rd7], %f5;
$L__BB48_2:
	ret;

}
	// .globl	scalar_plus_div_kernel
.visible .entry scalar_plus_div_kernel(
	.param .u32 scalar_plus_div_kernel_param_0,
	.param .u64 .ptr .align 1 scalar_plus_div_kernel_param_1,
	.param .f32 scalar_plus_div_kernel_param_2,
	.param .u64 .ptr .align 1 scalar_plus_div_kernel_param_3
)
{
	.reg .pred 	%p<2>;
	.reg .b32 	%r<9>;
	.reg .b32 	%f<6>;
	.reg .b64 	%rd<8>;

	ld.param.u32 	%r2, [scalar_plus_div_kernel_param_0];
	ld.param.u64 	%rd1, [scalar_plus_div_kernel_param_1];
	ld.param.f32 	%f1, [scalar_plus_div_kernel_param_2];
	ld.param.u64 	%rd2, [scalar_plus_div_kernel_param_3];
	mov.u32 	%r3, %ctaid.x;
	mov.u32 	%r4, %ctaid.y;
	mov.u32 	%r5, %nctaid.x;
	mad.lo.s32 	%r6, %r4, %r5, %r3;
	mov.u32 	%r7, %ntid.x;
	mov.u32 	%r8, %tid.x;
	mad.lo.s32 	%r1, %r6, %r7, %r8;
	setp.ge.s32 	%p1, %r1, %r2;
	@%p1 bra 	$L__BB49_2;
	cvta.to.global.u64 	%rd3, %rd1;
	cvta.to.global.u64 	%rd4, %rd2;
	mul.wide.s32 	%rd5, %r1, 4;
	add.s64 	%rd6, %rd3, %rd5;
	ld.global.f32 	%f2, [%rd6];
	div.rn.f32 	%f3, %f1, %f2;
	add.s64 	%rd7, %rd4, %rd5;
	ld.global.f32 	%f4, [%rd7];
	add.f32 	%f5, %f4, %f3;
	st.global.f32 	[%rd7], %f5;
$L__BB49_2:
	ret;

}
	// .globl	pow_kernel
.visible .entry pow_kernel(
	.param .u32 pow_kernel_param_0,
	.param .u64 .ptr .align 1 pow_kernel_param_1,
	.param .f32 pow_kernel_param_2,
	.param .u64 .ptr .align 1 pow_kernel_param_3
)
{
	.reg .pred 	%p<23>;
	.reg .b32 	%r<23>;
	.reg .b32 	%f<77>;
	.reg .b64 	%rd<9>;

	ld.param.u32 	%r2, [pow_kernel_param_0];
	ld.param.u64 	%rd1, [pow_kernel_param_1];
	ld.param.f32 	%f10, [pow_kernel_param_2];
	ld.param.u64 	%rd2, [pow_kernel_param_3];
	mov.u32 	%r3, %ctaid.x;
	mov.u32 	%r4, %ctaid.y;
	mov.u32 	%r5, %nctaid.x;
	mad.lo.s32 	%r6, %r4, %r5, %r3;
	mov.u32 	%r7, %ntid.x;
	mov.u32 	%r8, %tid.x;
	mad.lo.s32 	%r1, %r6, %r7, %r8;
	setp.ge.s32 	%p1, %r1, %r2;
	mov.f32 	%f76, 0f3F800000;
	@%p1 bra 	$L__BB50_10;
	cvta.to.global.u64 	%rd3, %rd1;
	mul.wide.s32 	%rd4, %r1, 4;
	add.s64 	%rd5, %rd3, %rd4;
	ld.global.f32 	%f1, [%rd5];
	mul.f32 	%f12, %f10, 0f3F000000;
	cvt.rzi.f32.f32 	%f13, %f12;
	add.f32 	%f14, %f13, %f13;
	sub.f32 	%f15, %f10, %f14;
	abs.f32 	%f2, %f15;
	abs.f32 	%f3, %f1;
	setp.lt.f32 	%p2, %f3, 0f00800000;
	mul.f32 	%f16, %f3, 0f4B800000;
	selp.f32 	%f17, %f16, %f3, %p2;
	selp.f32 	%f18, 0fC1C00000, 0f00000000, %p2;
	mov.b32 	%r9, %f17;
	add.s32 	%r10, %r9, -1060439283;
	and.b32  	%r11, %r10, -8388608;
	sub.s32 	%r12, %r9, %r11;
	mov.b32 	%f19, %r12;
	cvt.rn.f32.s32 	%f20, %r11;
	fma.rn.f32 	%f21, %f20, 0f34000000, %f18;
	add.f32 	%f22, %f19, 0fBF800000;
	add.f32 	%f23, %f19, 0f3F800000;
	rcp.approx.ftz.f32 	%f24, %f23;
	add.f32 	%f25, %f22, %f22;
	mul.f32 	%f26, %f25, %f24;
	mul.f32 	%f27, %f26, %f26;
	sub.f32 	%f28, %f22, %f26;
	add.f32 	%f29, %f28, %f28;
	neg.f32 	%f30, %f26;
	fma.rn.f32 	%f31, %f30, %f22, %f29;
	mul.rn.f32 	%f32, %f24, %f31;
	fma.rn.f32 	%f33, %f27, 0f3A2C32E4, 0f3B52E7DB;
	fma.rn.f32 	%f34, %f33, %f27, 0f3C93BB73;
	fma.rn.f32 	%f35, %f34, %f27, 0f3DF6384F;
	mul.rn.f32 	%f36, %f35, %f27;
	fma.rn.f32 	%f37, %f26, 0f3FB8AA3B, %f21;
	sub.f32 	%f38, %f21, %f37;
	fma.rn.f32 	%f39, %f26, 0f3FB8AA3B, %f38;
	fma.rn.f32 	%f40, %f32, 0f3FB8AA3B, %f39;
	fma.rn.f32 	%f41, %f26, 0f32A55E34, %f40;
	mul.f32 	%f42, %f36, 0f40400000;
	fma.rn.f32 	%f43, %f42, %f32, %f41;
	fma.rn.f32 	%f44, %f36, %f26, %f43;
	add.rn.f32 	%f45, %f37, %f44;
	neg.f32 	%f46, %f37;
	add.rn.f32 	%f47, %f45, %f46;
	neg.f32 	%f48, %f47;
	add.rn.f32 	%f49, %f44, %f48;
	mul.rn.f32 	%f50, %f45, %f10;
	neg.f32 	%f51, %f50;
	fma.rn.f32 	%f52, %f45, %f10, %f51;
	fma.rn.f32 	%f53, %f49, %f10, %f52;
	cvt.rni.f32.f32 	%f54, %f50;
	sub.f32 	%f55, %f50, %f54;
	add.f32 	%f56, %f55, %f53;
	fma.rn.f32 	%f57, %f56, 0f391FCB8E, 0f3AAF85ED;
	fma.rn.f32 	%f58, %f57, %f56, 0f3C1D9856;
	fma.rn.f32 	%f59, %f58, %f56, 0f3D6357BB;
	fma.rn.f32 	%f60, %f59, %f56, 0f3E75FDEC;
	fma.rn.f32 	%f61, %f60, %f56, 0f3F317218;
	fma.rn.f32 	%f62, %f61, %f56, 0f3F800000;
	cvt.rzi.s32.f32 	%r13, %f54;
	setp.gt.f32 	%p3, %f54, 0f00000000;
	selp.b32 	%r14, 0, -2097152000, %p3;
	add.s32 	%r15, %r14, 2130706432;
	mov.b32 	%f63, %r15;
	mul.f32 	%f64, %f62, %f63;
	shl.b32 	%r16, %r13, 23;
	sub.s32 	%r17, %r16, %r14;
	mov.b32 	%f65, %r17;
	mul.f32 	%f66, %f64, %f65;
	abs.f32 	%f67, %f50;
	setp.gt.f32 	%p4, %f67, 0f43180000;
	setp.lt.f32 	%p5, %f50, 0f00000000;
	selp.f32 	%f68, 0f00000000, 0f7F800000, %p5;
	selp.f32 	%f4, %f68, %f66, %p4;
	setp.eq.f32 	%p6, %f1, 0f3F800000;
	setp.eq.f32 	%p7, %f10, 0f00000000;
	or.pred  	%p8, %p7, %p6;
	@%p8 bra 	$L__BB50_9;
	setp.num.f32 	%p9, %f3, %f3;
	abs.f32 	%f69, %f10;
	setp.num.f32 	%p10, %f69, %f69;
	and.pred  	%p11, %p9, %p10;
	@%p11 bra 	$L__BB50_4;
	add.rn.f32 	%f76, %f1, %f10;
	bra.uni 	$L__BB50_9;
$L__BB50_4:
	setp.neu.f32 	%p12, %f1, 0f00000000;
	setp.neu.f32 	%p13, %f3, 0f7F800000;
	and.pred  	%p14, %p12, %p13;
	@%p14 bra 	$L__BB50_6;
	setp.neu.f32 	%p21, %f2, 0f3F800000;
	add.f32 	%f74, %f1, %f1;
	mov.b32 	%r18, %f74;
	setp.lt.f32 	%p22, %f10, 0f00000000;
	xor.b32  	%r19, %r18, 2139095040;
	selp.b32 	%r20, %r19, %r18, %p22;
	and.b32  	%r21, %r20, 2147483647;
	selp.b32 	%r22, %r21, %r20, %p21;
	mov.b32 	%f76, %r22;
	bra.uni 	$L__BB50_9;
$L__BB50_6:
	setp.eq.f32 	%p15, %f1, 0fBF800000;
	setp.eq.f32 	%p16, %f69, 0f7F800000;
	and.pred  	%p17, %p15, %p16;
	@%p17 bra 	$L__BB50_9;
	setp.geu.f32 	%p18, %f1, 0f00000000;
	mov.f32 	%f76, %f4;
	@%p18 bra 	$L__BB50_9;
	setp.neu.f32 	%p19, %f2, 0f3F800000;
	neg.f32 	%f71, %f4;
	selp.f32 	%f72, %f4, %f71, %p19;
	cvt.rmi.f32.f32 	%f73, %f10;
	setp.neu.f32 	%p20, %f10, %f73;
	selp.f32 	%f76, 0f7FFFFFFF, %f72, %p20;
$L__BB50_9:
	cvta.to.global.u64 	%rd6, %rd2;
	add.s64 	%rd8, %rd6, %rd4;
	st.global.f32 	[%rd8], %f76;
$L__BB50_10:
	ret;

}
	// .globl	sqrt_kernel
.visible .entry sqrt_kernel(
	.param .u32 sqrt_kernel_param_0,
	.param .u64 .ptr .align 1 sqrt_kernel_param_1,
	.param .u64 .ptr .align 1 sqrt_kernel_param_2
)
{
	.reg .pred 	%p<2>;
	.reg .b32 	%r<9>;
	.reg .b32 	%f<3>;
	.reg .b64 	%rd<8>;

	ld.param.u32 	%r2, [sqrt_kernel_param_0];
	ld.param.u64 	%rd1, [sqrt_kernel_param_1];
	ld.param.u64 	%rd2, [sqrt_kernel_param_2];
	mov.u32 	%r3, %ctaid.x;
	mov.u32 	%r4, %ctaid.y;
	mov.u32 	%r5, %nctaid.x;
	mad.lo.s32 	%r6, %r4, %r5, %r3;
	mov.u32 	%r7, %ntid.x;
	mov.u32 	%r8, %tid.x;
	mad.lo.s32 	%r1, %r6, %r7, %r8;
	setp.ge.s32 	%p1, %r1, %r2;
	@%p1 bra 	$L__BB51_2;
	cvta.to.global.u64 	%rd3, %rd1;
	cvta.to.global.u64 	%rd4, %rd2;
	mul.wide.s32 	%rd5, %r1, 4;
	add.s64 	%rd6, %rd3, %rd5;
	ld.global.f32 	%f1, [%rd6];
	sqrt.rn.f32 	%f2, %f1;
	add.s64 	%rd7, %rd4, %rd5;
	st.global.f32 	[%rd7], %f2;
$L__BB51_2:
	ret;

}
	// .globl	log_kernel
.visible .entry log_kernel(
	.param .u32 log_kernel_param_0,
	.param .u64 .ptr .align 1 log_kernel_param_1,
	.param .u64 .ptr .align 1 log_kernel_param_2
)
{
	.reg .pred 	%p<5>;
	.reg .b32 	%r<13>;
	.reg .b32 	%f<23>;
	.reg .b64 	%rd<8>;

	ld.param.u32 	%r2, [log_kernel_param_0];
	ld.param.u64 	%rd1, [log_kernel_param_1];
	ld.param.u64 	%rd2, [log_kernel_param_2];
	mov.u32 	%r3, %ctaid.x;
	mov.u32 	%r4, %ctaid.y;
	mov.u32 	%r5, %nctaid.x;
	mad.lo.s32 	%r6, %r4, %r5, %r3;
	mov.u32 	%r7, %ntid.x;
	mov.u32 	%r8, %tid.x;
	mad.lo.s32 	%r1, %r6, %r7, %r8;
	setp.ge.s32 	%p1, %r1, %r2;
	@%p1 bra 	$L__BB52_2;
	cvta.to.global.u64 	%rd3, %rd1;
	cvta.to.global.u64 	%rd4, %rd2;
	mul.wide.s32 	%rd5, %r1, 4;
	add.s64 	%rd6, %rd3, %rd5;
	ld.global.f32 	%f1, [%rd6];
	setp.lt.f32 	%p2, %f1, 0f00800000;
	mul.f32 	%f2, %f1, 0f4B000000;
	selp.f32 	%f3, %f2, %f1, %p2;
	selp.f32 	%f4, 0fC1B80000, 0f00000000, %p2;
	mov.b32 	%r9, %f3;
	add.s32 	%r10, %r9, -1059760811;
	and.b32  	%r11, %r10, -8388608;
	sub.s32 	%r12, %r9, %r11;
	mov.b32 	%f5, %r12;
	cvt.rn.f32.s32 	%f6, %r11;
	fma.rn.f32 	%f7, %f6, 0f34000000, %f4;
	add.f32 	%f8, %f5, 0fBF800000;
	fma.rn.f32 	%f9, %f8, 0fBE055027, 0f3E1039F6;
	fma.rn.f32 	%f10, %f9, %f8, 0fBDF8CDCC;
	fma.rn.f32 	%f11, %f10, %f8, 0f3E0F2955;
	fma.rn.f32 	%f12, %f11, %f8, 0fBE2AD8B9;
	fma.rn.f32 	%f13, %f12, %f8, 0f3E4CED0B;
	fma.rn.f32 	%f14, %f13, %f8, 0fBE7FFF22;
	fma.rn.f32 	%f15, %f14, %f8, 0f3EAAAA78;
	fma.rn.f32 	%f16, %f15, %f8, 0fBF000000;
	mul.f32 	%f17, %f8, %f16;
	fma.rn.f32 	%f18, %f17, %f8, %f8;
	fma.rn.f32 	%f19, %f7, 0f3F317218, %f18;
	setp.gt.u32 	%p3, %r9, 2139095039;
	fma.rn.f32 	%f20, %f3, 0f7F800000, 0f7F800000;
	selp.f32 	%f21, %f20, %f19, %p3;
	setp.eq.f32 	%p4, %f3, 0f00000000;
	selp.f32 	%f22, 0fFF800000, %f21, %p4;
	add.s64 	%rd7, %rd4, %rd5;
	st.global.f32 	[%rd7], %f22;
$L__BB52_2:
	ret;

}
	// .globl	exp_kernel
.visible .entry exp_kernel(
	.param .u32 exp_kernel_param_0,
	.param .u64 .ptr .align 1 exp_kernel_param_1,
	.param .u64 .ptr .align 1 exp_kernel_param_2
)
{
	.reg .pred 	%p<2>;
	.reg .b32 	%r<11>;
	.reg .b32 	%f<14>;
	.reg .b64 	%rd<8>;

	ld.param.u32 	%r2, [exp_kernel_param_0];
	ld.param.u64 	%rd1, [exp_kernel_param_1];
	ld.param.u64 	%rd2, [exp_kernel_param_2];
	mov.u32 	%r3, %ctaid.x;
	mov.u32 	%r4, %ctaid.y;
	mov.u32 	%r5, %nctaid.x;
	mad.lo.s32 	%r6, %r4, %r5, %r3;
	mov.u32 	%r7, %ntid.x;
	mov.u32 	%r8, %tid.x;
	mad.lo.s32 	%r1, %r6, %r7, %r8;
	setp.ge.s32 	%p1, %r1, %r2;
	@%p1 bra 	$L__BB53_2;
	cvta.to.global.u64 	%rd3, %rd1;
	cvta.to.global.u64 	%rd4, %rd2;
	mul.wide.s32 	%rd5, %r1, 4;
	add.s64 	%rd6, %rd3, %rd5;
	ld.global.f32 	%f1, [%rd6];
	fma.rn.f32 	%f2, %f1, 0f3BBB989D, 0f3F000000;
	cvt.sat.f32.f32 	%f3, %f2;
	mov.f32 	%f4, 0f4B400001;
	mov.f32 	%f5, 0f437C0000;
	fma.rm.f32 	%f6, %f3, %f5, %f4;
	add.f32 	%f7, %f6, 0fCB40007F;
	neg.f32 	%f8, %f7;
	fma.rn.f32 	%f9, %f1, 0f3FB8AA3B, %f8;
	fma.rn.f32 	%f10, %f1, 0f32A57060, %f9;
	mov.b32 	%r9, %f6;
	shl.b32 	%r10, %r9, 23;
	mov.b32 	%f11, %r10;
	ex2.approx.ftz.f32 	%f12, %f10;
	mul.f32 	%f13, %f12, %f11;
	add.s64 	%rd7, %rd4, %rd5;
	st.global.f32 	[%rd7], %f13;
$L__BB53_2:
	ret;

}
	// .globl	sin_kernel
.visible .entry sin_kernel(
	.param .u32 sin_kernel_param_0,
	.param .u64 .ptr .align 1 sin_kernel_param_1,
	.param .u64 .ptr .align 1 sin_kernel_param_2
)
{
	.local .align 4 .b8 	__local_depot54[28];
	.reg .b64 	%SP;
	.reg .b64 	%SPL;
	.reg .pred 	%p<10>;
	.reg .b32 	%r<48>;
	.reg .b32 	%f<28>;
	.reg .b64 	%rd<29>;
	.reg .b64 	%fd<3>;

	mov.u64 	%SPL, __local_depot54;
	ld.param.u32 	%r16, [sin_kernel_param_0];
	ld.param.u64 	%rd9, [sin_kernel_param_1];
	ld.param.u64 	%rd10, [sin_kernel_param_2];
	add.u64 	%rd1, %SPL, 0;
	mov.u32 	%r17, %ctaid.x;
	mov.u32 	%r18, %ctaid.y;
	mov.u32 	%r19, %nctaid.x;
	mad.lo.s32 	%r20, %r18, %r19, %r17;
	mov.u32 	%r21, %ntid.x;
	mov.u32 	%r22, %tid.x;
	mad.lo.s32 	%r1, %r20, %r21, %r22;
	setp.ge.s32 	%p1, %r1, %r16;
	@%p1 bra 	$L__BB54_10;
	cvta.to.global.u64 	%rd12, %rd9;
	mul.wide.s32 	%rd13, %r1, 4;
	add.s64 	%rd14, %rd12, %rd13;
	ld.global.f32 	%f1, [%rd14];
	mul.f32 	%f7, %f1, 0f3F22F983;
	cvt.rni.s32.f32 	%r47, %f7;
	cvt.rn.f32.s32 	%f8, %r47;
	fma.rn.f32 	%f9, %f8, 0fBFC90FDA, %f1;
	fma.rn.f32 	%f10, %f8, 0fB3A22168, %f9;
	fma.rn.f32 	%f27, %f8, 0fA7C234C5, %f10;
	abs.f32 	%f3, %f1;
	setp.ltu.f32 	%p2, %f3, 0f47CE4780;
	@%p2 bra 	$L__BB54_9;
	setp.neu.f32 	%p3, %f3, 0f7F800000;
	@%p3 bra 	$L__BB54_4;
	mov.f32 	%f13, 0f00000000;
	mul.rn.f32 	%f27, %f1, %f13;
	mov.b32 	%r47, 0;
	bra.uni 	$L__BB54_9;
$L__BB54_4:
	mov.b32 	%r3, %f1;
	shl.b32 	%r24, %r3, 8;
	or.b32  	%r4, %r24, -2147483648;
	mov.b64 	%rd28, 0;
	mov.b32 	%r44, 0;
	mov.u64 	%rd26, __cudart_i2opi_f;
	mov.u64 	%rd27, %rd1;
$L__BB54_5:
	.pragma "nounroll";
	ld.global.nc.u32 	%r25, [%rd26];
	mad.wide.u32 	%rd17, %r25, %r4, %rd28;
	shr.u64 	%rd28, %rd17, 32;
	st.local.u32 	[%rd27], %rd17;
	add.s32 	%r44, %r44, 1;
	add.s64 	%rd27, %rd27, 4;
	add.s64 	%rd26, %rd26, 4;
	setp.ne.s32 	%p4, %r44, 6;
	@%p4 bra 	$L__BB54_5;
	shr.u32 	%r26, %r3, 23;
	st.local.u32 	[%rd1+24], %rd28;
	and.b32  	%r7, %r26, 31;
	and.b32  	%r27, %r26, 224;
	add.s32 	%r28, %r27, -128;
	shr.u32 	%r29, %r28, 5;
	mul.wide.u32 	%rd18, %r29, 4;
	sub.s64 	%rd8, %rd1, %rd18;
	ld.local.u32 	%r45, [%rd8+24];
	ld.local.u32 	%r46, [%rd8+20];
	setp.eq.s32 	%p5, %r7, 0;
	@%p5 bra 	$L__BB54_8;
	shf.l.wrap.b32 	%r45, %r46, %r45, %r7;
	ld.local.u32 	%r30, [%rd8+16];
	shf.l.wrap.b32 	%r46, %r30, %r46, %r7;
$L__BB54_8:
	shr.u32 	%r31, %r45, 30;
	shf.l.wrap.b32 	%r32, %r46, %r45, 2;
	shl.b32 	%r33, %r46, 2;
	shr.u32 	%r34, %r32, 31;
	add.s32 	%r35, %r34, %r31;
	neg.s32 	%r36, %r35;
	setp.lt.s32 	%p6, %r3, 0;
	selp.b32 	%r47, %r36, %r35, %p6;
	xor.b32  	%r37, %r32, %r3;
	shr.s32 	%r38, %r32, 31;
	xor.b32  	%r39, %r38, %r32;
	xor.b32  	%r40, %r38, %r33;
	cvt.u64.u32 	%rd19, %r39;
	shl.b64 	%rd20, %rd19, 32;
	cvt.u64.u32 	%rd21, %r40;
	or.b64  	%rd22, %rd20, %rd21;
	cvt.rn.f64.s64 	%fd1, %rd22;
	mul.f64 	%fd2, %fd1, 0d3BF921FB54442D19;
	cvt.rn.f32.f64 	%f11, %fd2;
	neg.f32 	%f12, %f11;
	setp.lt.s32 	%p7, %r37, 0;
	selp.f32 	%f27, %f12, %f11, %p7;
$L__BB54_9:
	mul.rn.f32 	%f14, %f27, %f27;
	and.b32  	%r42, %r47, 1;
	setp.eq.b32 	%p8, %r42, 1;
	selp.f32 	%f15, 0f3F800000, %f27, %p8;
	fma.rn.f32 	%f16, %f14, %f15, 0f00000000;
	fma.rn.f32 	%f17, %f14, 0f37CBAC00, 0fBAB607ED;
	selp.f32 	%f18, %f17, 0fB94D4153, %p8;
	selp.f32 	%f19, 0f3D2AAABB, 0f3C0885E4, %p8;
	fma.rn.f32 	%f20, %f18, %f14, %f19;
	selp.f32 	%f21, 0fBEFFFFFF, 0fBE2AAAA8, %p8;
	fma.rn.f32 	%f22, %f20, %f14, %f21;
	fma.rn.f32 	%f23, %f22, %f16, %f15;
	and.b32  	%r43, %r47, 2;
	setp.eq.s32 	%p9, %r43, 0;
	mov.f32 	%f24, 0f00000000;
	sub.f32 	%f25, %f24, %f23;
	selp.f32 	%f26, %f23, %f25, %p9;
	cvta.to.global.u64 	%rd23, %rd10;
	add.s64 	%rd25, %rd23, %rd13;
	st.global.f32 	[%rd25], %f26;
$L__BB54_10:
	ret;

}
	// .globl	cos_kernel
.visible .entry cos_kernel(
	.param .u32 cos_kernel_param_0,
	.param .u64 .ptr .align 1 cos_kernel_param_1,
	.param .u64 .ptr .align 1 cos_kernel_param_2
)
{
	.local .align 4 .b8 	__local_depot55[28];
	.reg .b64 	%SP;
	.reg .b64 	%SPL;
	.reg .pred 	%p<10>;
	.reg .b32 	%r<49>;
	.reg .b32 	%f<28>;
	.reg .b64 	%rd<29>;
	.reg .b64 	%fd<3>;

	mov.u64 	%SPL, __local_depot55;
	ld.param.u32 	%r16, [cos_kernel_param_0];
	ld.param.u64 	%rd9, [cos_kernel_param_1];
	ld.param.u64 	%rd10, [cos_kernel_param_2];
	add.u64 	%rd1, %SPL, 0;
	mov.u32 	%r17, %ctaid.x;
	mov.u32 	%r18, %ctaid.y;
	mov.u32 	%r19, %nctaid.x;
	mad.lo.s32 	%r20, %r18, %r19, %r17;
	mov.u32 	%r21, %ntid.x;
	mov.u32 	%r22, %tid.x;
	mad.lo.s32 	%r1, %r20, %r21, %r22;
	setp.ge.s32 	%p1, %r1, %r16;
	@%p1 bra 	$L__BB55_10;
	cvta.to.global.u64 	%rd12, %rd9;
	mul.wide.s32 	%rd13, %r1, 4;
	add.s64 	%rd14, %rd12, %rd13;
	ld.global.f32 	%f1, [%rd14];
	mul.f32 	%f7, %f1, 0f3F22F983;
	cvt.rni.s32.f32 	%r48, %f7;
	cvt.rn.f32.s32 	%f8, %r48;
	fma.rn.f32 	%f9, %f8, 0fBFC90FDA, %f1;
	fma.rn.f32 	%f10, %f8, 0fB3A22168, %f9;
	fma.rn.f32 	%f27, %f8, 0fA7C234C5, %f10;
	abs.f32 	%f3, %f1;
	setp.ltu.f32 	%p2, %f3, 0f47CE4780;
	@%p2 bra 	$L__BB55_9;
	setp.neu.f32 	%p3, %f3, 0f7F800000;
	@%p3 bra 	$L__BB55_4;
	mov.f32 	%f13, 0f00000000;
	mul.rn.f32 	%f27, %f1, %f13;
	mov.b32 	%r48, 0;
	bra.uni 	$L__BB55_9;
$L__BB55_4:
	mov.b32 	%r3, %f1;
	shl.b32 	%r24, %r3, 8;
	or.b32  	%r4, %r24, -2147483648;
	mov.b64 	%rd28, 0;
	mov.b32 	%r45, 0;
	mov.u64 	%rd26, __cudart_i2opi_f;
	mov.u64 	%rd27, %rd1;
$L__BB55_5:
	.pragma "nounroll";
	ld.global.nc.u32 	%r25, [%rd26];
	mad.wide.u32 	%rd17, %r25, %r4, %rd28;
	shr.u64 	%rd28, %rd17, 32;
	st.local.u32 	[%rd27], %rd17;
	add.s32 	%r45, %r45, 1;
	add.s64 	%rd27, %rd27, 4;
	add.s64 	%rd26, %rd26, 4;
	setp.ne.s32 	%p4, %r45, 6;
	@%p4 bra 	$L__BB55_5;
	shr.u32 	%r26, %r3, 23;
	st.local.u32 	[%rd1+24], %rd28;
	and.b32  	%r7, %r26, 31;
	and.b32  	%r27, %r26, 224;
	add.s32 	%r28, %r27, -128;
	shr.u32 	%r29, %r28, 5;
	mul.wide.u32 	%rd18, %r29, 4;
	sub.s64 	%rd8, %rd1, %rd18;
	ld.local.u32 	%r46, [%rd8+24];
	ld.local.u32 	%r47, [%rd8+20];
	setp.eq.s32 	%p5, %r7, 0;
	@%p5 bra 	$L__BB55_8;
	shf.l.wrap.b32 	%r46, %r47, %r46, %r7;
	ld.local.u32 	%r30, [%rd8+16];
	shf.l.wrap.b32 	%r47, %r30, %r47, %r7;
$L__BB55_8:
	shr.u32 	%r31, %r46, 30;
	shf.l.wrap.b32 	%r32, %r47, %r46, 2;
	shl.b32 	%r33, %r47, 2;
	shr.u32 	%r34, %r32, 31;
	add.s32 	%r35, %r34, %r31;
	neg.s32 	%r36, %r35;
	setp.lt.s32 	%p6, %r3, 0;
	selp.b32 	%r48, %r36, %r35, %p6;
	xor.b32  	%r37, %r32, %r3;
	shr.s32 	%r38, %r32, 31;
	xor.b32  	%r39, %r38, %r32;
	xor.b32  	%r40, %r38, %r33;
	cvt.u64.u32 	%rd19, %r39;
	shl.b64 	%rd20, %rd19, 32;
	cvt.u64.u32 	%rd21, %r40;
	or.b64  	%rd22, %rd20, %rd21;
	cvt.rn.f64.s64 	%fd1, %rd22;
	mul.f64 	%fd2, %fd1, 0d3BF921FB54442D19;
	cvt.rn.f32.f64 	%f11, %fd2;
	neg.f32 	%f12, %f11;
	setp.lt.s32 	%p7, %r37, 0;
	selp.f32 	%f27, %f12, %f11, %p7;
$L__BB55_9:
	add.s32 	%r42, %r48, 1;
	mul.rn.f32 	%f14, %f27, %f27;
	and.b32  	%r43, %r48, 1;
	setp.eq.b32 	%p8, %r43, 1;
	selp.f32 	%f15, %f27, 0f3F800000, %p8;
	fma.rn.f32 	%f16, %f14, %f15, 0f00000000;
	fma.rn.f32 	%f17, %f14, 0f37CBAC00, 0fBAB607ED;
	selp.f32 	%f18, 0fB94D4153, %f17, %p8;
	selp.f32 	%f19, 0f3C0885E4, 0f3D2AAABB, %p8;
	fma.rn.f32 	%f20, %f18, %f14, %f19;
	selp.f32 	%f21, 0fBE2AAAA8, 0fBEFFFFFF, %p8;
	fma.rn.f32 	%f22, %f20, %f14, %f21;
	fma.rn.f32 	%f23, %f22, %f16, %f15;
	and.b32  	%r44, %r42, 2;
	setp.eq.s32 	%p9, %r44, 0;
	mov.f32 	%f24, 0f00000000;
	sub.f32 	%f25, %f24, %f23;
	selp.f32 	%f26, %f23, %f25, %p9;
	cvta.to.global.u64 	%rd23, %rd10;
	add.s64 	%rd25, %rd23, %rd13;
	st.global.f32 	[%rd25], %f26;
$L__BB55_10:
	ret;

}
	// .globl	tan_kernel
.visible .entry tan_kernel(
	.param .u32 tan_kernel_param_0,
	.param .u64 .ptr .align 1 tan_kernel_param_1,
	.param .u64 .ptr .align 1 tan_kernel_param_2
)
{
	.local .align 4 .b8 	__local_depot56[28];
	.reg .b64 	%SP;
	.reg .b64 	%SPL;
	.reg .pred 	%p<10>;
	.reg .b32 	%r<47>;
	.reg .b32 	%f<28>;
	.reg .b64 	%rd<29>;
	.reg .b64 	%fd<3>;

	mov.u64 	%SPL, __local_depot56;
	ld.param.u32 	%r16, [tan_kernel_param_0];
	ld.param.u64 	%rd9, [tan_kernel_param_1];
	ld.param.u64 	%rd10, [tan_kernel_param_2];
	add.u64 	%rd1, %SPL, 0;
	mov.u32 	%r17, %ctaid.x;
	mov.u32 	%r18, %ctaid.y;
	mov.u32 	%r19, %nctaid.x;
	mad.lo.s32 	%r20, %r18, %r19, %r17;
	mov.u32 	%r21, %ntid.x;
	mov.u32 	%r22, %tid.x;
	mad.lo.s32 	%r1, %r20, %r21, %r22;
	setp.ge.s32 	%p1, %r1, %r16;
	@%p1 bra 	$L__BB56_10;
	cvta.to.global.u64 	%rd12, %rd9;
	mul.wide.s32 	%rd13, %r1, 4;
	add.s64 	%rd14, %rd12, %rd13;
	ld.global.f32 	%f1, [%rd14];
	mul.f32 	%f7, %f1, 0f3F22F983;
	cvt.rni.s32.f32 	%r46, %f7;
	cvt.rn.f32.s32 	%f8, %r46;
	fma.rn.f32 	%f9, %f8, 0fBFC90FDA, %f1;
	fma.rn.f32 	%f10, %f8, 0fB3A22168, %f9;
	fma.rn.f32 	%f27, %f8, 0fA7C234C5, %f10;
	abs.f32 	%f3, %f1;
	setp.ltu.f32 	%p2, %f3, 0f47CE4780;
	@%p2 bra 	$L__BB56_9;
	setp.neu.f32 	%p3, %f3, 0f7F800000;
	@%p3 bra 	$L__BB56_4;
	mov.f32 	%f13, 0f00000000;
	mul.rn.f32 	%f27, %f1, %f13;
	mov.b32 	%r46, 0;
	bra.uni 	$L__BB56_9;
$L__BB56_4:
	mov.b32 	%r3, %f1;
	shl.b32 	%r24, %r3, 8;
	or.b32  	%r4, %r24, -2147483648;
	mov.b64 	%rd28, 0;
	mov.b32 	%r43, 0;
	mov.u64 	%rd26, __cudart_i2opi_f;
	mov.u64 	%rd27, %rd1;
$L__BB56_5:
	.pragma "nounroll";
	ld.global.nc.u32 	%r25, [%rd26];
	mad.wide.u32 	%rd17, %r25, %r4, %rd28;
	shr.u64 	%rd28, %rd17, 32;
	st.local.u32 	[%rd27], %rd17;
	add.s32 	%r43, %r43, 1;
	add.s64 	%rd27, %rd27, 4;
	add.s64 	%rd26, %rd26, 4;
	setp.ne.s32 	%p4, %r43, 6;
	@%p4 bra 	$L__BB56_5;
	shr.u32 	%r26, %r3, 23;
	st.local.u32 	[%rd1+24], %rd28;
	and.b32  	%r7, %r26, 31;
	and.b32  	%r27, %r26, 224;
	add.s32 	%r28, %r27, -128;
	shr.u32 	%r29, %r28, 5;
	mul.wide.u32 	%rd18, %r29, 4;
	sub.s64 	%rd8, %rd1, %rd18;
	ld.local.u32 	%r44, [%rd8+24];
	ld.local.u32 	%r45, [%rd8+20];
	setp.eq.s32 	%p5, %r7, 0;
	@%p5 bra 	$L__BB56_8;
	shf.l.wrap.b32 	%r44, %r45, %r44, %r7;
	ld.local.u32 	%r30, [%rd8+16];
	shf.l.wrap.b32 	%r45, %r30, %r45, %r7;
$L__BB56_8:
	shr.u32 	%r31, %r44, 30;
	shf.l.wrap.b32 	%r32, %r45, %r44, 2;
	shl.b32 	%r33, %r45, 2;
	shr.u32 	%r34, %r32, 31;
	add.s32 	%r35, %r34, %r31;
	neg.s32 	%r36, %r35;
	setp.lt.s32 	%p6, %r3, 0;
	selp.b32 	%r46, %r36, %r35, %p6;
	xor.b32  	%r37, %r32, %r3;
	shr.s32 	%r38, %r32, 31;
	xor.b32  	%r39, %r38, %r32;
	xor.b32  	%r40, %r38, %r33;
	cvt.u64.u32 	%rd19, %r39;
	shl.b64 	%rd20, %rd19, 32;
	cvt.u64.u32 	%rd21, %r40;
	or.b64  	%rd22, %rd20, %rd21;
	cvt.rn.f64.s64 	%fd1, %rd22;
	mul.f64 	%fd2, %fd1, 0d3BF921FB54442D19;
	cvt.rn.f32.f64 	%f11, %fd2;
	neg.f32 	%f12, %f11;
	setp.lt.s32 	%p7, %r37, 0;
	selp.f32 	%f27, %f12, %f11, %p7;
$L__BB56_9:
	mul.f32 	%f14, %f27, %f27;
	fma.rn.f32 	%f15, %f14, 0f3C190000, 0f3B560000;
	fma.rn.f32 	%f16, %f15, %f14, 0f3CC70000;
	fma.rn.f32 	%f17, %f16, %f14, 0f3D5B0000;
	fma.rn.f32 	%f18, %f17, %f14, 0f3E089438;
	fma.rn.f32 	%f19, %f18, %f14, 0f3EAAAA88;
	mul.rn.f32 	%f20, %f14, %f27;
	fma.rn.f32 	%f21, %f19, %f20, %f27;
	abs.f32 	%f22, %f27;
	setp.eq.f32 	%p8, %f22, 0f3A00B43C;
	selp.f32 	%f23, %f27, %f21, %p8;
	and.b32  	%r42, %r46, 1;
	setp.eq.b32 	%p9, %r42, 1;
	neg.f32 	%f24, %f23;
	rcp.approx.ftz.f32 	%f25, %f24;
	selp.f32 	%f26, %f25, %f23, %p9;
	cvta.to.global.u64 	%rd23, %rd10;
	add.s64 	%rd25, %rd23, %rd13;
	st.global.f32 	[%rd25], %f26;
$L__BB56_10:
	ret;

}
	// .globl	tan_back_kernel
.visible .entry tan_back_kernel(
	.param .u32 tan_back_kernel_param_0,
	.param .u64 .ptr .align 1 tan_back_kernel_param_1,
	.param .u64 .ptr .align 1 tan_back_kernel_param_2
)
{
	.local .align 4 .b8 	__local_depot57[28];
	.reg .b64 	%SP;
	.reg .b64 	%SPL;
	.reg .pred 	%p<19>;
	.reg .b32 	%r<60>;
	.reg .b32 	%f<92>;
	.reg .b64 	%rd<29>;
	.reg .b64 	%fd<3>;

	mov.u64 	%SPL, __local_depot57;
	ld.param.u32 	%r16, [tan_back_kernel_param_0];
	ld.param.u64 	%rd9, [tan_back_kernel_param_1];
	ld.param.u64 	%rd10, [tan_back_kernel_param_2];
	add.u64 	%rd1, %SPL, 0;
	mov.u32 	%r17, %ctaid.x;
	mov.u32 	%r18, %ctaid.y;
	mov.u32 	%r19, %nctaid.x;
	mad.lo.s32 	%r20, %r18, %r19, %r17;
	mov.u32 	%r21, %ntid.x;
	mov.u32 	%r22, %tid.x;
	mad.lo.s32 	%r1, %r20, %r21, %r22;
	setp.ge.s32 	%p1, %r1, %r16;
	@%p1 bra 	$L__BB57_15;
	cvta.to.global.u64 	%rd12, %rd9;
	mul.wide.s32 	%rd13, %r1, 4;
	add.s64 	%rd14, %rd12, %rd13;
	ld.global.f32 	%f1, [%rd14];
	mul.f32 	%f13, %f1, 0f3F22F983;
	cvt.rni.s32.f32 	%r59, %f13;
	cvt.rn.f32.s32 	%f14, %r59;
	fma.rn.f32 	%f15, %f14, 0fBFC90FDA, %f1;
	fma.rn.f32 	%f16, %f14, 0fB3A22168, %f15;
	fma.rn.f32 	%f90, %f14, 0fA7C234C5, %f16;
	abs.f32 	%f3, %f1;
	setp.ltu.f32 	%p2, %f3, 0f47CE4780;
	@%p2 bra 	$L__BB57_9;
	setp.neu.f32 	%p3, %f3, 0f7F800000;
	@%p3 bra 	$L__BB57_4;
	mov.f32 	%f19, 0f00000000;
	mul.rn.f32 	%f90, %f1, %f19;
	mov.b32 	%r59, 0;
	bra.uni 	$L__BB57_9;
$L__BB57_4:
	mov.b32 	%r3, %f1;
	shl.b32 	%r24, %r3, 8;
	or.b32  	%r4, %r24, -2147483648;
	mov.b64 	%rd28, 0;
	mov.b32 	%r56, 0;
	mov.u64 	%rd26, __cudart_i2opi_f;
	mov.u64 	%rd27, %rd1;
$L__BB57_5:
	.pragma "nounroll";
	ld.global.nc.u32 	%r25, [%rd26];
	mad.wide.u32 	%rd17, %r25, %r4, %rd28;
	shr.u64 	%rd28, %rd17, 32;
	st.local.u32 	[%rd27], %rd17;
	add.s32 	%r56, %r56, 1;
	add.s64 	%rd27, %rd27, 4;
	add.s64 	%rd26, %rd26, 4;
	setp.ne.s32 	%p4, %r56, 6;
	@%p4 bra 	$L__BB57_5;
	shr.u32 	%r26, %r3, 23;
	st.local.u32 	[%rd1+24], %rd28;
	and.b32  	%r7, %r26, 31;
	and.b32  	%r27, %r26, 224;
	add.s32 	%r28, %r27, -128;
	shr.u32 	%r29, %r28, 5;
	mul.wide.u32 	%rd18, %r29, 4;
	sub.s64 	%rd8, %rd1, %rd18;
	ld.local.u32 	%r57, [%rd8+24];
	ld.local.u32 	%r58, [%rd8+20];
	setp.eq.s32 	%p5, %r7, 0;
	@%p5 bra 	$L__BB57_8;
	shf.l.wrap.b32 	%r57, %r58, %r57, %r7;
	ld.local.u32 	%r30, [%rd8+16];
	shf.l.wrap.b32 	%r58, %r30, %r58, %r7;
$L__BB57_8:
	shr.u32 	%r31, %r57, 30;
	shf.l.wrap.b32 	%r32, %r58, %r57, 2;
	shl.b32 	%r33, %r58, 2;
	shr.u32 	%r34, %r32, 31;
	add.s32 	%r35, %r34, %r31;
	neg.s32 	%r36, %r35;
	setp.lt.s32 	%p6, %r3, 0;
	selp.b32 	%r59, %r36, %r35, %p6;
	xor.b32  	%r37, %r32, %r3;
	shr.s32 	%r38, %r32, 31;
	xor.b32  	%r39, %r38, %r32;
	xor.b32  	%r40, %r38, %r33;
	cvt.u64.u32 	%rd19, %r39;
	shl.b64 	%rd20, %rd19, 32;
	cvt.u64.u32 	%rd21, %r40;
	or.b64  	%rd22, %rd20, %rd21;
	cvt.rn.f64.s64 	%fd1, %rd22;
	mul.f64 	%fd2, %fd1, 0d3BF921FB54442D19;
	cvt.rn.f32.f64 	%f17, %fd2;
	neg.f32 	%f18, %f17;
	setp.lt.s32 	%p7, %r37, 0;
	selp.f32 	%f90, %f18, %f17, %p7;
$L__BB57_9:
	add.s32 	%r42, %r59, 1;
	mul.rn.f32 	%f21, %f90, %f90;
	and.b32  	%r43, %r59, 1;
	setp.eq.b32 	%p8, %r43, 1;
	selp.f32 	%f22, %f90, 0f3F800000, %p8;
	fma.rn.f32 	%f23, %f21, %f22, 0f00000000;
	fma.rn.f32 	%f24, %f21, 0f37CBAC00, 0fBAB607ED;
	selp.f32 	%f25, 0fB94D4153, %f24, %p8;
	selp.f32 	%f26, 0f3C0885E4, 0f3D2AAABB, %p8;
	fma.rn.f32 	%f27, %f25, %f21, %f26;
	selp.f32 	%f28, 0fBE2AAAA8, 0fBEFFFFFF, %p8;
	fma.rn.f32 	%f29, %f27, %f21, %f28;
	fma.rn.f32 	%f30, %f29, %f23, %f22;
	and.b32  	%r44, %r42, 2;
	setp.eq.s32 	%p9, %r44, 0;
	mov.f32 	%f31, 0f00000000;
	sub.f32 	%f32, %f31, %f30;
	selp.f32 	%f7, %f30, %f32, %p9;
	abs.f32 	%f8, %f7;
	setp.eq.f32 	%p10, %f7, 0f3F800000;
	mov.f32 	%f91, 0f3F800000;
	@%p10 bra 	$L__BB57_14;
	setp.num.f32 	%p11, %f8, %f8;
	@%p11 bra 	$L__BB57_12;
	mov.f32 	%f88, 0f40000000;
	add.rn.f32 	%f91, %f7, %f88;
	bra.uni 	$L__BB57_14;
$L__BB57_12:
	setp.lt.f32 	%p12, %f8, 0f00800000;
	mul.f32 	%f33, %f8, 0f4B800000;
	selp.f32 	%f34, %f33, %f8, %p12;
	mov.b32 	%r45, %f34;
	add.s32 	%r46, %r45, -1060439283;
	and.b32  	%r47, %r46, -8388608;
	sub.s32 	%r48, %r45, %r47;
	mov.b32 	%f35, %r48;
	cvt.rn.f32.s32 	%f36, %r47;
	selp.f32 	%f37, 0fC1C00000, 0f00000000, %p12;
	fma.rn.f32 	%f38, %f36, 0f34000000, %f37;
	add.f32 	%f39, %f35, 0fBF800000;
	add.f32 	%f40, %f35, 0f3F800000;
	rcp.approx.ftz.f32 	%f41, %f40;
	add.f32 	%f42, %f39, %f39;
	mul.f32 	%f43, %f42, %f41;
	mul.f32 	%f44, %f43, %f43;
	neg.f32 	%f45, %f43;
	sub.f32 	%f46, %f39, %f43;
	add.f32 	%f47, %f46, %f46;
	fma.rn.f32 	%f48, %f45, %f39, %f47;
	mul.rn.f32 	%f49, %f41, %f48;
	fma.rn.f32 	%f50, %f44, 0f3A2C32E4, 0f3B52E7DB;
	fma.rn.f32 	%f51, %f50, %f44, 0f3C93BB73;
	fma.rn.f32 	%f52, %f51, %f44, 0f3DF6384F;
	mul.rn.f32 	%f53, %f52, %f44;
	fma.rn.f32 	%f54, %f43, 0f3FB8AA3B, %f38;
	mul.f32 	%f55, %f53, 0f40400000;
	sub.f32 	%f56, %f38, %f54;
	fma.rn.f32 	%f57, %f43, 0f3FB8AA3B, %f56;
	fma.rn.f32 	%f58, %f49, 0f3FB8AA3B, %f57;
	fma.rn.f32 	%f59, %f43, 0f32A55E34, %f58;
	fma.rn.f32 	%f60, %f55, %f49, %f59;
	fma.rn.f32 	%f61, %f53, %f43, %f60;
	add.rn.f32 	%f62, %f54, %f61;
	mov.f32 	%f63, 0f40000000;
	mul.rn.f32 	%f64, %f62, %f63;
	cvt.rni.f32.f32 	%f65, %f64;
	sub.f32 	%f66, %f64, %f65;
	neg.f32 	%f67, %f64;
	fma.rn.f32 	%f68, %f62, 0f40000000, %f67;
	neg.f32 	%f69, %f54;
	add.rn.f32 	%f70, %f62, %f69;
	neg.f32 	%f71, %f70;
	add.rn.f32 	%f72, %f61, %f71;
	fma.rn.f32 	%f73, %f72, 0f40000000, %f68;
	add.f32 	%f74, %f66, %f73;
	setp.gt.f32 	%p13, %f65, 0f00000000;
	selp.b32 	%r49, 0, -2097152000, %p13;
	setp.neu.f32 	%p14, %f7, 0f00000000;
	setp.neu.f32 	%p15, %f8, 0f7F800000;
	setp.lt.f32 	%p16, %f64, 0f00000000;
	selp.f32 	%f75, 0f00000000, 0f7F800000, %p16;
	abs.f32 	%f76, %f64;
	setp.gt.f32 	%p17, %f76, 0f43180000;
	cvt.rzi.s32.f32 	%r50, %f65;
	shl.b32 	%r51, %r50, 23;
	sub.s32 	%r52, %r51, %r49;
	mov.b32 	%f77, %r52;
	add.s32 	%r53, %r49, 2130706432;
	mov.b32 	%f78, %r53;
	fma.rn.f32 	%f79, %f74, 0f391FCB8E, 0f3AAF85ED;
	fma.rn.f32 	%f80, %f79, %f74, 0f3C1D9856;
	fma.rn.f32 	%f81, %f80, %f74, 0f3D6357BB;
	fma.rn.f32 	%f82, %f81, %f74, 0f3E75FDEC;
	fma.rn.f32 	%f83, %f82, %f74, 0f3F317218;
	fma.rn.f32 	%f84, %f83, %f74, 0f3F800000;
	mul.f32 	%f85, %f84, %f78;
	mul.f32 	%f86, %f85, %f77;
	selp.f32 	%f91, %f75, %f86, %p17;
	and.pred  	%p18, %p14, %p15;
	@%p18 bra 	$L__BB57_14;
	add.f32 	%f87, %f7, %f7;
	mov.b32 	%r54, %f87;
	and.b32  	%r55, %r54, 2147483647;
	mov.b32 	%f91, %r55;
$L__BB57_14:
	rcp.rn.f32 	%f89, %f91;
	cvta.to.global.u64 	%rd23, %rd10;
	add.s64 	%rd25, %rd23, %rd13;
	st.global.f32 	[%rd25], %f89;
$L__BB57_15:
	ret;

}
	// .globl	atan_kernel
.visible .entry atan_kernel(
	.param .u32 atan_kernel_param_0,
	.param .u64 .ptr .align 1 atan_kernel_param_1,
	.param .u64 .ptr .align 1 atan_kernel_param_2
)
{
	.reg .pred 	%p<4>;
	.reg .b32 	%r<9>;
	.reg .b32 	%f<20>;
	.reg .b64 	%rd<8>;

	ld.param.u32 	%r2, [atan_kernel_param_0];
	ld.param.u64 	%rd1, [atan_kernel_param_1];
	ld.param.u64 	%rd2, [atan_kernel_param_2];
	mov.u32 	%r3, %ctaid.x;
	mov.u32 	%r4, %ctaid.y;
	mov.u32 	%r5, %nctaid.x;
	mad.lo.s32 	%r6, %r4, %r5, %r3;
	mov.u32 	%r7, %ntid.x;
	mov.u32 	%r8, %tid.x;
	mad.lo.s32 	%r1, %r6, %r7, %r8;
	setp.ge.s32 	%p1, %r1, %r2;
	@%p1 bra 	$L__BB58_2;
	cvta.to.global.u64 	%rd3, %rd1;
	cvta.to.global.u64 	%rd4, %rd2;
	mul.wide.s32 	%rd5, %r1, 4;
	add.s64 	%rd6, %rd3, %rd5;
	ld.global.f32 	%f1, [%rd6];
	abs.f32 	%f2, %f1;
	setp.gt.f32 	%p2, %f2, 0f3F800000;
	rcp.approx.ftz.f32 	%f3, %f2;
	selp.f32 	%f4, %f3, %f2, %p2;
	mul.f32 	%f5, %f4, %f4;
	fma.rn.f32 	%f6, %f5, 0f3B2090AA, 0fBC6BE14F;
	fma.rn.f32 	%f7, %f6, %f5, 0f3D23397E;
	fma.rn.f32 	%f8, %f7, %f5, 0fBD948A7A;
	fma.rn.f32 	%f9, %f8, %f5, 0f3DD76B21;
	fma.rn.f32 	%f10, %f9, %f5, 0fBE111E88;
	fma.rn.f32 	%f11, %f10, %f5, 0f3E4CAF60;
	fma.rn.f32 	%f12, %f11, %f5, 0fBEAAAA27;
	mul.f32 	%f13, %f5, %f12;
	fma.rn.f32 	%f14, %f13, %f4, %f4;
	neg.f32 	%f15, %f14;
	fma.rn.f32 	%f16, 0f3F6EE581, 0f3FD774EB, %f15;
	selp.f32 	%f17, %f16, %f14, %p2;
	setp.num.f32 	%p3, %f2, %f2;
	copysign.f32 	%f18, %f1, %f17;
	selp.f32 	%f19, %f18, %f17, %p3;
	add.s64 	%rd7, %rd4, %rd5;
	st.global.f32 	[%rd7], %f19;
$L__BB58_2:
	ret;

}
	// .globl	atan_back_kernel
.visible .entry atan_back_kernel(
	.param .u32 atan_back_kernel_param_0,
	.param .u64 .ptr .align 1 atan_back_kernel_param_1,
	.param .u64 .ptr .align 1 atan_back_kernel_param_2
)
{
	.reg .pred 	%p<2>;
	.reg .b32 	%r<9>;
	.reg .b32 	%f<4>;
	.reg .b64 	%rd<8>;

	ld.param.u32 	%r2, [atan_back_kernel_param_0];
	ld.param.u64 	%rd1, [atan_back_kernel_param_1];
	ld.param.u64 	%rd2, [atan_back_kernel_param_2];
	mov.u32 	%r3, %ctaid.x;
	mov.u32 	%r4, %ctaid.y;
	mov.u32 	%r5, %nctaid.x;
	mad.lo.s32 	%r6, %r4, %r5, %r3;
	mov.u32 	%r7, %ntid.x;
	mov.u32 	%r8, %tid.x;
	mad.lo.s32 	%r1, %r6, %r7, %r8;
	setp.ge.s32 	%p1, %r1, %r2;
	@%p1 bra 	$L__BB59_2;
	cvta.to.global.u64 	%rd3, %rd1;
	cvta.to.global.u64 	%rd4, %rd2;
	mul.wide.s32 	%rd5, %r1, 4;
	add.s64 	%rd6, %rd3, %rd5;
	ld.global.f32 	%f1, [%rd6];
	fma.rn.f32 	%f2, %f1, %f1, 0f3F800000;
	rcp.rn.f32 	%f3, %f2;
	add.s64 	%rd7, %rd4, %rd5;
	st.global.f32 	[%rd7], %f3;
$L__BB59_2:
	ret;

}
	// .globl	clamp_kernel
.visible .entry clamp_kernel(
	.param .u32 clamp_kernel_param_0,
	.param .u64 .ptr .align 1 clamp_kernel_param_1,
	.param .f32 clamp_kernel_param_2,
	.param .f32 clamp_kernel_param_3,
	.param .u64 .ptr .align 1 clamp_kernel_param_4
)
{
	.reg .pred 	%p<4>;
	.reg .b32 	%r<9>;
	.reg .b32 	%f<4>;
	.reg .b64 	%rd<13>;

	ld.param.u32 	%r2, [clamp_kernel_param_0];
	ld.param.u64 	%rd2, [clamp_kernel_param_1];
	ld.param.f32 	%f2, [clamp_kernel_param_2];
	ld.param.f32 	%f3, [clamp_kernel_param_3];
	ld.param.u64 	%rd3, [clamp_kernel_param_4];
	cvta.to.global.u64 	%rd1, %rd3;
	mov.u32 	%r3, %ctaid.x;
	mov.u32 	%r4, %ctaid.y;
	mov.u32 	%r5, %nctaid.x;
	mad.lo.s32 	%r6, %r4, %r5, %r3;
	mov.u32 	%r7, %ntid.x;
	mov.u32 	%r8, %tid.x;
	mad.lo.s32 	%r1, %r6, %r7, %r8;
	setp.ge.s32 	%p1, %r1, %r2;
	@%p1 bra 	$L__BB60_6;
	cvta.to.global.u64 	%rd4, %rd2;
	mul.wide.s32 	%rd5, %r1, 4;
	add.s64 	%rd6, %rd4, %rd5;
	ld.global.f32 	%f1, [%rd6];
	setp.geu.f32 	%p2, %f1, %f2;
	@%p2 bra 	$L__BB60_3;
	add.s64 	%rd12, %rd1, %rd5;
	st.global.f32 	[%rd12], %f2;
	bra.uni 	$L__BB60_6;
$L__BB60_3:
	setp.leu.f32 	%p3, %f1, %f3;
	@%p3 bra 	$L__BB60_5;
	add.s64 	%rd10, %rd1, %rd5;
	st.global.f32 	[%rd10], %f3;
	bra.uni 	$L__BB60_6;
$L__BB60_5:
	add.s64 	%rd8, %rd1, %rd5;
	st.global.f32 	[%rd8], %f1;
$L__BB60_6:
	ret;

}
	// .globl	clamp_back_kernel
.visible .entry clamp_back_kernel(
	.param .u32 clamp_back_kernel_param_0,
	.param .u64 .ptr .align 1 clamp_back_kernel_param_1,
	.param .f32 clamp_back_kernel_param_2,
	.param .f32 clamp_back_kernel_param_3,
	.param .u64 .ptr .align 1 clamp_back_kernel_param_4
)
{
	.reg .pred 	%p<5>;
	.reg .b32 	%r<11>;
	.reg .b32 	%f<4>;
	.reg .b64 	%rd<11>;

	ld.param.u32 	%r2, [clamp_back_kernel_param_0];
	ld.param.u64 	%rd2, [clamp_back_kernel_param_1];
	ld.param.f32 	%f1, [clamp_back_kernel_param_2];
	ld.param.f32 	%f2, [clamp_back_kernel_param_3];
	ld.param.u64 	%rd3, [clamp_back_kernel_param_4];
	cvta.to.global.u64 	%rd1, %rd3;
	mov.u32 	%r3, %ctaid.x;
	mov.u32 	%r4, %ctaid.y;
	mov.u32 	%r5, %nctaid.x;
	mad.lo.s32 	%r6, %r4, %r5, %r3;
	mov.u32 	%r7, %ntid.x;
	mov.u32 	%r8, %tid.x;
	mad.lo.s32 	%r1, %r6, %r7, %r8;
	setp.ge.s32 	%p1, %r1, %r2;
	@%p1 bra 	$L__BB61_4;
	cvta.to.global.u64 	%rd4, %rd2;
	mul.wide.s32 	%rd5, %r1, 4;
	add.s64 	%rd6, %rd4, %rd5;
	ld.global.f32 	%f3, [%rd6];
	setp.geu.f32 	%p2, %f3, %f1;
	setp.leu.f32 	%p3, %f3, %f2;
	and.pred  	%p4, %p2, %p3;
	@%p4 bra 	$L__BB61_3;
	add.s64 	%rd10, %rd1, %rd5;
	mov.b32 	%r10, 0;
	st.global.u32 	[%rd10], %r10;
	bra.uni 	$L__BB61_4;
$L__BB61_3:
	add.s64 	%rd8, %rd1, %rd5;
	mov.b32 	%r9, 1065353216;
	st.global.u32 	[%rd8], %r9;
$L__BB61_4:
	ret;

}
	// .globl	maximum_kernel
.visible .entry maximum_kernel(
	.param .u32 maximum_kernel_param_0,
	.param .u64 .ptr .align 1 maximum_kernel_param_1,
	.param .u64 .ptr .align 1 maximum_kernel_param_2,
	.param .u64 .ptr .align 1 maximum_kernel_param_3
)
{
	.reg .pred 	%p<3>;
	.reg .b32 	%r<9>;
	.reg .b32 	%f<3>;
	.reg .b64 	%rd<14>;

	ld.param.u32 	%r2, [maximum_kernel_param_0];
	ld.param.u64 	%rd2, [maximum_kernel_param_1];
	ld.param.u64 	%rd3, [maximum_kernel_param_2];
	ld.param.u64 	%rd4, [maximum_kernel_param_3];
	cvta.to.global.u64 	%rd1, %rd4;
	mov.u32 	%r3, %ctaid.x;
	mov.u32 	%r4, %ctaid.y;
	mov.u32 	%r5, %nctaid.x;
	mad.lo.s32 	%r6, %r4, %r5, %r3;
	mov.u32 	%r7, %ntid.x;
	mov.u32 	%r8, %tid.x;
	mad.lo.s32 	%r1, %r6, %r7, %r8;
	setp.ge.s32 	%p1, %r1, %r2;
	@%p1 bra 	$L__BB62_4;
	cvta.to.global.u64 	%rd5, %rd2;
	cvta.to.global.u64 	%rd6, %rd3;
	mul.wide.s32 	%rd7, %r1, 4;
	add.s64 	%rd8, %rd5, %rd7;
	ld.global.f32 	%f1, [%rd8];
	add.s64 	%rd9, %rd6, %rd7;
	ld.global.f32 	%f2, [%rd9];
	setp.ltu.f32 	%p2, %f1, %f2;
	@%p2 bra 	$L__BB62_3;
	add.s64 	%rd11, %rd1, %rd7;
	st.global.f32 	[%rd11], %f1;
	bra.uni 	$L__BB62_4;
$L__BB62_3:
	add.s64 	%rd13, %rd1, %rd7;
	st.global.f32 	[%rd13], %f2;
$L__BB62_4:
	ret;

}
	// .globl	minimum_kernel
.visible .entry minimum_kernel(
	.param .u32 minimum_kernel_param_0,
	.param .u64 .ptr .align 1 minimum_kernel_param_1,
	.param .u64 .ptr .align 1 minimum_kernel_param_2,
	.param .u64 .ptr .align 1 minimum_kernel_param_3
)
{
	.reg .pred 	%p<3>;
	.reg .b32 	%r<9>;
	.reg .b32 	%f<3>;
	.reg .b64 	%rd<14>;

	ld.param.u32 	%r2, [minimum_kernel_param_0];
	ld.param.u64 	%rd2, [minimum_kernel_param_1];
	ld.param.u64 	%rd3, [minimum_kernel_param_2];
	ld.param.u64 	%rd4, [minimum_kernel_param_3];
	cvta.to.global.u64 	%rd1, %rd4;
	mov.u32 	%r3, %ctaid.x;
	mov.u32 	%r4, %ctaid.y;
	mov.u32 	%r5, %nctaid.x;
	mad.lo.s32 	%r6, %r4, %r5, %r3;
	mov.u32 	%r7, %ntid.x;
	mov.u32 	%r8, %tid.x;
	mad.lo.s32 	%r1, %r6, %r7, %r8;
	setp.ge.s32 	%p1, %r1, %r2;
	@%p1 bra 	$L__BB63_4;
	cvta.to.global.u64 	%rd5, %rd2;
	cvta.to.global.u64 	%rd6, %rd3;
	mul.wide.s32 	%rd7, %r1, 4;
	add.s64 	%rd8, %rd5, %rd7;
	ld.global.f32 	%f1, [%rd8];
	add.s64 	%rd9, %rd6, %rd7;
	ld.global.f32 	%f2, [%rd9];
	setp.geu.f32 	%p2, %f1, %f2;
	@%p2 bra 	$L__BB63_3;
	add.s64 	%rd13, %rd1, %rd7;
	st.global.f32 	[%rd13], %f1;
	bra.uni 	$L__BB63_4;
$L__BB63_3:
	add.s64 	%rd11, %rd1, %rd7;
	st.global.f32 	[%rd11], %f2;
$L__BB63_4:
	ret;

}
	// .globl	maximum_back_kernel
.visible .entry maximum_back_kernel(
	.param .u32 maximum_back_kernel_param_0,
	.param .u64 .ptr .align 1 maximum_back_kernel_param_1,
	.param .u64 .ptr .align 1 maximum_back_kernel_param_2,
	.param .u64 .ptr .align 1 maximum_back_kernel_param_3
)
{
	.reg .pred 	%p<3>;
	.reg .b32 	%r<11>;
	.reg .b32 	%f<3>;
	.reg .b64 	%rd<14>;

	ld.param.u32 	%r2, [maximum_back_kernel_param_0];
	ld.param.u64 	%rd2, [maximum_back_kernel_param_1];
	ld.param.u64 	%rd3, [maximum_back_kernel_param_2];
	ld.param.u64 	%rd4, [maximum_back_kernel_param_3];
	cvta.to.global.u64 	%rd1, %rd4;
	mov.u32 	%r3, %ctaid.x;
	mov.u32 	%r4, %ctaid.y;
	mov.u32 	%r5, %nctaid.x;
	mad.lo.s32 	%r6, %r4, %r5, %r3;
	mov.u32 	%r7, %ntid.x;
	mov.u32 	%r8, %tid.x;
	mad.lo.s32 	%r1, %r6, %r7, %r8;
	setp.ge.s32 	%p1, %r1, %r2;
	@%p1 bra 	$L__BB64_4;
	cvta.to.global.u64 	%rd5, %rd2;
	cvta.to.global.u64 	%rd6, %rd3;
	mul.wide.s32 	%rd7, %r1, 4;
	add.s64 	%rd8, %rd5, %rd7;
	ld.global.f32 	%f1, [%rd8];
	add.s64 	%rd9, %rd6, %rd7;
	ld.global.f32 	%f2, [%rd9];
	setp.ltu.f32 	%p2, %f1, %f2;
	@%p2 bra 	$L__BB64_3;
	add.s64 	%rd11, %rd1, %rd7;
	mov.b32 	%r9, 1065353216;
	st.global.u32 	[%rd11], %r9;
	bra.uni 	$L__BB64_4;
$L__BB64_3:
	add.s64 	%rd13, %rd1, %rd7;
	mov.b32 	%r10, 0;
	st.global.u32 	[%rd13], %r10;
$L__BB64_4:
	ret;

}
	// .globl	minimum_back_kernel
.visible .entry minimum_back_kernel(
	.param .u32 minimum_back_kernel_param_0,
	.param .u64 .ptr .align 1 minimum_back_kernel_param_1,
	.param .u64 .ptr .align 1 minimum_back_kernel_param_2,
	.param .u64 .ptr .align 1 minimum_back_kernel_param_3
)
{
	.reg .pred 	%p<3>;
	.reg .b32 	%r<11>;
	.reg .b32 	%f<3>;
	.reg .b64 	%rd<14>;

	ld.param.u32 	%r2, [minimum_back_kernel_param_0];
	ld.param.u64 	%rd2, [minimum_back_kernel_param_1];
	ld.param.u64 	%rd3, [minimum_back_kernel_param_2];
	ld.param.u64 	%rd4, [minimum_back_kernel_param_3];
	cvta.to.global.u64 	%rd1, %rd4;
	mov.u32 	%r3, %ctaid.x;
	mov.u32 	%r4, %ctaid.y;
	mov.u32 	%r5, %nctaid.x;
	mad.lo.s32 	%r6, %r4, %r5, %r3;
	mov.u32 	%r7, %ntid.x;
	mov.u32 	%r8, %tid.x;
	mad.lo.s32 	%r1, %r6, %r7, %r8;
	setp.ge.s32 	%p1, %r1, %r2;
	@%p1 bra 	$L__BB65_4;
	cvta.to.global.u64 	%rd5, %rd2;
	cvta.to.global.u64 	%rd6, %rd3;
	mul.wide.s32 	%rd7, %r1, 4;
	add.s64 	%rd8, %rd5, %rd7;
	ld.global.f32 	%f1, [%rd8];
	add.s64 	%rd9, %rd6, %rd7;
	ld.global.f32 	%f2, [%rd9];
	setp.geu.f32 	%p2, %f1, %f2;
	@%p2 bra 	$L__BB65_3;
	add.s64 	%rd13, %rd1, %rd7;
	mov.b32 	%r10, 1065353216;
	st.global.u32 	[%rd13], %r10;
	bra.uni 	$L__BB65_4;
$L__BB65_3:
	add.s64 	%rd11, %rd1, %rd7;
	mov.b32 	%r9, 0;
	st.global.u32 	[%rd11], %r9;
$L__BB65_4:
	ret;

}
	// .globl	transpose_kernel
.visible .entry transpose_kernel(
	.param .u32 transpose_kernel_param_0,
	.param .u64 .ptr .align 1 transpose_kernel_param_1,
	.param .u64 .ptr .align 1 transpose_kernel_param_2,
	.param .u32 transpose_kernel_param_3,
	.param .u32 transpose_kernel_param_4
)
{
	.reg .pred 	%p<2>;
	.reg .b32 	%r<15>;
	.reg .b32 	%f<2>;
	.reg .b64 	%rd<9>;

	ld.param.u32 	%r4, [transpose_kernel_param_0];
	ld.param.u64 	%rd1, [transpose_kernel_param_1];
	ld.param.u64 	%rd2, [transpose_kernel_param_2];
	ld.param.u32 	%r2, [transpose_kernel_param_3];
	ld.param.u32 	%r3, [transpose_kernel_param_4];
	mov.u32 	%r5, %ctaid.x;
	mov.u32 	%r6, %ctaid.y;
	mov.u32 	%r7, %nctaid.x;
	mad.lo.s32 	%r8, %r6, %r7, %r5;
	mov.u32 	%r9, %ntid.x;
	mov.u32 	%r10, %tid.x;
	mad.lo.s32 	%r1, %r8, %r9, %r10;
	setp.ge.s32 	%p1, %r1, %r4;
	@%p1 bra 	$L__BB66_2;
	div.s32 	%r11, %r1, %r3;
	mul.lo.s32 	%r12, %r11, %r3;
	sub.s32 	%r13, %r1, %r12;
	cvta.to.global.u64 	%rd3, %rd1;
	cvta.to.global.u64 	%rd4, %rd2;
	mul.wide.s32 	%rd5, %r1, 4;
	add.s64 	%rd6, %rd3, %rd5;
	ld.global.f32 	%f1, [%rd6];
	mad.lo.s32 	%r14, %r13, %r2, %r11;
	mul.wide.s32 	%rd7, %r14, 4;
	add.s64 	%rd8, %rd4, %rd7;
	st.global.f32 	[%rd8], %f1;
$L__BB66_2:
	ret;

}
	// .globl	permute_kernel
.visible .entry permute_kernel(
	.param .u32 permute_kernel_param_0,
	.param .u64 .ptr .align 1 permute_kernel_param_1,
	.param .u64 .ptr .align 1 permute_kernel_param_2,
	.param .u64 .ptr .align 1 permute_kernel_param_3,
	.param .u64 .ptr .align 1 permute_kernel_param_4,
	.param .u64 .ptr .align 1 permute_kernel_param_5,
	.param .u32 permute_kernel_param_6
)
{
	.reg .pred 	%p<11>;
	.reg .b32 	%r<158>;
	.reg .b32 	%f<2>;
	.reg .b64 	%rd<66>;

	ld.param.u32 	%r33, [permute_kernel_param_0];
	ld.param.u64 	%rd12, [permute_kernel_param_1];
	ld.param.u64 	%rd13, [permute_kernel_param_2];
	ld.param.u64 	%rd14, [permute_kernel_param_3];
	ld.param.u64 	%rd15, [permute_kernel_param_4];
	ld.param.u64 	%rd16, [permute_kernel_param_5];
	ld.param.u32 	%r32, [permute_kernel_param_6];
	cvta.to.global.u64 	%rd1, %rd15;
	cvta.to.global.u64 	%rd2, %rd14;
	cvta.to.global.u64 	%rd3, %rd16;
	mov.u32 	%r34, %ctaid.x;
	mov.u32 	%r35, %ctaid.y;
	mov.u32 	%r36, %nctaid.x;
	mad.lo.s32 	%r37, %r35, %r36, %r34;
	mov.u32 	%r38, %ntid.x;
	mov.u32 	%r39, %tid.x;
	mad.lo.s32 	%r1, %r37, %r38, %r39;
	setp.ge.s32 	%p1, %r1, %r33;
	@%p1 bra 	$L__BB67_15;
	setp.lt.s32 	%p2, %r32, 1;
	mov.b64 	%rd65, 0;
	@%p2 bra 	$L__BB67_14;
	and.b32  	%r2, %r32, 7;
	setp.lt.u32 	%p3, %r32, 8;
	mov.b32 	%r150, 0;
	mov.u32 	%r157, %r150;
	mov.u32 	%r148, %r1;
	@%p3 bra 	$L__BB67_5;
	and.b32  	%r150, %r32, 2147483640;
	neg.s32 	%r142, %r150;
	add.s64 	%rd64, %rd3, 16;
	add.s64 	%rd63, %rd2, 16;
	mov.b32 	%r157, 0;
	mov.u32 	%r148, %r1;
$L__BB67_4:
	.pragma "nounroll";
	ld.global.u32 	%r43, [%rd64+-16];
	div.s32 	%r44, %r148, %r43;
	ld.global.u32 	%r45, [%rd63+-16];
	mul.wide.s32 	%rd18, %r45, 4;
	add.s64 	%rd19, %rd1, %rd18;
	ld.global.u32 	%r46, [%rd19];
	mad.lo.s32 	%r47, %r46, %r44, %r157;
	mul.lo.s32 	%r48, %r44, %r43;
	sub.s32 	%r49, %r148, %r48;
	ld.global.u32 	%r50, [%rd64+-12];
	div.s32 	%r51, %r49, %r50;
	ld.global.u32 	%r52, [%rd63+-12];
	mul.wide.s32 	%rd20, %r52, 4;
	add.s64 	%rd21, %rd1, %rd20;
	ld.global.u32 	%r53, [%rd21];
	mad.lo.s32 	%r54, %r53, %r51, %r47;
	mul.lo.s32 	%r55, %r51, %r50;
	sub.s32 	%r56, %r49, %r55;
	ld.global.u32 	%r57, [%rd64+-8];
	div.s32 	%r58, %r56, %r57;
	ld.global.u32 	%r59, [%rd63+-8];
	mul.wide.s32 	%rd22, %r59, 4;
	add.s64 	%rd23, %rd1, %rd22;
	ld.global.u32 	%r60, [%rd23];
	mad.lo.s32 	%r61, %r60, %r58, %r54;
	mul.lo.s32 	%r62, %r58, %r57;
	sub.s32 	%r63, %r56, %r62;
	ld.global.u32 	%r64, [%rd64+-4];
	div.s32 	%r65, %r63, %r64;
	ld.global.u32 	%r66, [%rd63+-4];
	mul.wide.s32 	%rd24, %r66, 4;
	add.s64 	%rd25, %rd1, %rd24;
	ld.global.u32 	%r67, [%rd25];
	mad.lo.s32 	%r68, %r67, %r65, %r61;
	mul.lo.s32 	%r69, %r65, %r64;
	sub.s32 	%r70, %r63, %r69;
	ld.global.u32 	%r71, [%rd64];
	div.s32 	%r72, %r70, %r71;
	ld.global.u32 	%r73, [%rd63];
	mul.wide.s32 	%rd26, %r73, 4;
	add.s64 	%rd27, %rd1, %rd26;
	ld.global.u32 	%r74, [%rd27];
	mad.lo.s32 	%r75, %r74, %r72, %r68;
	mul.lo.s32 	%r76, %r72, %r71;
	sub.s32 	%r77, %r70, %r76;
	ld.global.u32 	%r78, [%rd64+4];
	div.s32 	%r79, %r77, %r78;
	ld.global.u32 	%r80, [%rd63+4];
	mul.wide.s32 	%rd28, %r80, 4;
	add.s64 	%rd29, %rd1, %rd28;
	ld.global.u32 	%r81, [%rd29];
	mad.lo.s32 	%r82, %r81, %r79, %r75;
	mul.lo.s32 	%r83, %r79, %r78;
	sub.s32 	%r84, %r77, %r83;
	ld.global.u32 	%r85, [%rd64+8];
	div.s32 	%r86, %r84, %r85;
	ld.global.u32 	%r87, [%rd63+8];
	mul.wide.s32 	%rd30, %r87, 4;
	add.s64 	%rd31, %rd1, %rd30;
	ld.global.u32 	%r88, [%rd31];
	mad.lo.s32 	%r89, %r88, %r86, %r82;
	mul.lo.s32 	%r90, %r86, %r85;
	sub.s32 	%r91, %r84, %r90;
	ld.global.u32 	%r92, [%rd64+12];
	div.s32 	%r93, %r91, %r92;
	ld.global.u32 	%r94, [%rd63+12];
	mul.wide.s32 	%rd32, %r94, 4;
	add.s64 	%rd33, %rd1, %rd32;
	ld.global.u32 	%r95, [%rd33];
	mad.lo.s32 	%r157, %r95, %r93, %r89;
	mul.lo.s32 	%r96, %r93, %r92;
	sub.s32 	%r148, %r91, %r96;
	add.s32 	%r142, %r142, 8;
	add.s64 	%rd64, %rd64, 32;
	add.s64 	%rd63, %rd63, 32;
	setp.ne.s32 	%p4, %r142, 0;
	@%p4 bra 	$L__BB67_4;
$L__BB67_5:
	setp.eq.s32 	%p5, %r2, 0;
	@%p5 bra 	$L__BB67_13;
	and.b32  	%r15, %r32, 3;
	setp.lt.u32 	%p6, %r2, 4;
	@%p6 bra 	$L__BB67_8;
	mul.wide.u32 	%rd34, %r150, 4;
	add.s64 	%rd35, %rd3, %rd34;
	ld.global.u32 	%r98, [%rd35];
	div.s32 	%r99, %r148, %r98;
	add.s64 	%rd36, %rd2, %rd34;
	ld.global.u32 	%r100, [%rd36];
	mul.wide.s32 	%rd37, %r100, 4;
	add.s64 	%rd38, %rd1, %rd37;
	ld.global.u32 	%r101, [%rd38];
	mad.lo.s32 	%r102, %r101, %r99, %r157;
	mul.lo.s32 	%r103, %r99, %r98;
	sub.s32 	%r104, %r148, %r103;
	ld.global.u32 	%r105, [%rd35+4];
	div.s32 	%r106, %r104, %r105;
	ld.global.u32 	%r107, [%rd36+4];
	mul.wide.s32 	%rd39, %r107, 4;
	add.s64 	%rd40, %rd1, %rd39;
	ld.global.u32 	%r108, [%rd40];
	mad.lo.s32 	%r109, %r108, %r106, %r102;
	mul.lo.s32 	%r110, %r106, %r105;
	sub.s32 	%r111, %r104, %r110;
	ld.global.u32 	%r112, [%rd35+8];
	div.s32 	%r113, %r111, %r112;
	ld.global.u32 	%r114, [%rd36+8];
	mul.wide.s32 	%rd41, %r114, 4;
	add.s64 	%rd42, %rd1, %rd41;
	ld.global.u32 	%r115, [%rd42];
	mad.lo.s32 	%r116, %r115, %r113, %r109;
	mul.lo.s32 	%r117, %r113, %r112;
	sub.s32 	%r118, %r111, %r117;
	ld.global.u32 	%r119, [%rd35+12];
	div.s32 	%r120, %r118, %r119;
	ld.global.u32 	%r121, [%rd36+12];
	mul.wide.s32 	%rd43, %r121, 4;
	add.s64 	%rd44, %rd1, %rd43;
	ld.global.u32 	%r122, [%rd44];
	mad.lo.s32 	%r157, %r122, %r120, %r116;
	mul.lo.s32 	%r123, %r120, %r119;
	sub.s32 	%r148, %r118, %r123;
	add.s32 	%r150, %r150, 4;
$L__BB67_8:
	setp.eq.s32 	%p7, %r15, 0;
	@%p7 bra 	$L__BB67_13;
	setp.eq.s32 	%p8, %r15, 1;
	@%p8 bra 	$L__BB67_11;
	mul.wide.u32 	%rd45, %r150, 4;
	add.s64 	%rd46, %rd3, %rd45;
	ld.global.u32 	%r125, [%rd46];
	div.s32 	%r126, %r148, %r125;
	add.s64 	%rd47, %rd2, %rd45;
	ld.global.u32 	%r127, [%rd47];
	mul.wide.s32 	%rd48, %r127, 4;
	add.s64 	%rd49, %rd1, %rd48;
	ld.global.u32 	%r128, [%rd49];
	mad.lo.s32 	%r129, %r128, %r126, %r157;
	mul.lo.s32 	%r130, %r126, %r125;
	sub.s32 	%r131, %r148, %r130;
	ld.global.u32 	%r132, [%rd46+4];
	div.s32 	%r133, %r131, %r132;
	ld.global.u32 	%r134, [%rd47+4];
	mul.wide.s32 	%rd50, %r134, 4;
	add.s64 	%rd51, %rd1, %rd50;
	ld.global.u32 	%r135, [%rd51];
	mad.lo.s32 	%r157, %r135, %r133, %r129;
	mul.lo.s32 	%r136, %r133, %r132;
	sub.s32 	%r148, %r131, %r136;
	add.s32 	%r150, %r150, 2;
$L__BB67_11:
	and.b32  	%r137, %r32, 1;
	setp.eq.b32 	%p9, %r137, 1;
	not.pred 	%p10, %p9;
	@%p10 bra 	$L__BB67_13;
	mul.wide.u32 	%rd52, %r150, 4;
	add.s64 	%rd53, %rd3, %rd52;
	ld.global.u32 	%r138, [%rd53];
	div.s32 	%r139, %r148, %r138;
	add.s64 	%rd54, %rd2, %rd52;
	ld.global.u32 	%r140, [%rd54];
	mul.wide.s32 	%rd55, %r140, 4;
	add.s64 	%rd56, %rd1, %rd55;
	ld.global.u32 	%r141, [%rd56];
	mad.lo.s32 	%r157, %r141, %r139, %r157;
$L__BB67_13:
	cvt.s64.s32 	%rd65, %r157;
$L__BB67_14:
	cvta.to.global.u64 	%rd57, %rd12;
	shl.b64 	%rd58, %rd65, 2;
	add.s64 	%rd59, %rd57, %rd58;
	ld.global.f32 	%f1, [%rd59];
	cvta.to.global.u64 	%rd60, %rd13;
	mul.wide.s32 	%rd61, %r1, 4;
	add.s64 	%rd62, %rd60, %rd61;
	st.global.f32 	[%rd62], %f1;
$L__BB67_15:
	ret;

}
	// .globl	permute_add_kernel
.visible .entry permute_add_kernel(
	.param .u32 permute_add_kernel_param_0,
	.param .u64 .ptr .align 1 permute_add_kernel_param_1,
	.param .u64 .ptr .align 1 permute_add_kernel_param_2,
	.param .u64 .ptr .align 1 permute_add_kernel_param_3,
	.param .u64 .ptr .align 1 permute_add_kernel_param_4,
	.param .u64 .ptr .align 1 permute_add_kernel_param_5,
	.param .u32 permute_add_kernel_param_6
)
{
	.reg .pred 	%p<11>;
	.reg .b32 	%r<158>;
	.reg .b32 	%f<4>;
	.reg .b64 	%rd<66>;

	ld.param.u32 	%r33, [permute_add_kernel_param_0];
	ld.param.u64 	%rd12, [permute_add_kernel_param_1];
	ld.param.u64 	%rd13, [permute_add_kernel_param_2];
	ld.param.u64 	%rd14, [permute_add_kernel_param_3];
	ld.param.u64 	%rd15, [permute_add_kernel_param_4];
	ld.param.u64 	%rd16, [permute_add_kernel_param_5];
	ld.param.u32 	%r32, [permute_add_kernel_param_6];
	cvta.to.global.u64 	%rd1, %rd15;
	cvta.to.global.u64 	%rd2, %rd14;
	cvta.to.global.u64 	%rd3, %rd16;
	mov.u32 	%r34, %ctaid.x;
	mov.u32 	%r35, %ctaid.y;
	mov.u32 	%r36, %nctaid.x;
	mad.lo.s32 	%r37, %r35, %r36, %r34;
	mov.u32 	%r38, %ntid.x;
	mov.u32 	%r39, %tid.x;
	mad.lo.s32 	%r1, %r37, %r38, %r39;
	setp.ge.s32 	%p1, %r1, %r33;
	@%p1 bra 	$L__BB68_15;
	setp.lt.s32 	%p2, %r32, 1;
	mov.b64 	%rd65, 0;
	@%p2 bra 	$L__BB68_14;
	and.b32  	%r2, %r32, 7;
	setp.lt.u32 	%p3, %r32, 8;
	mov.b32 	%r150, 0;
	mov.u32 	%r157, %r150;
	mov.u32 	%r148, %r1;
	@%p3 bra 	$L__BB68_5;
	and.b32  	%r150, %r32, 2147483640;
	neg.s32 	%r142, %r150;
	add.s64 	%rd64, %rd3, 16;
	add.s64 	%rd63, %rd2, 16;
	mov.b32 	%r157, 0;
	mov.u32 	%r148, %r1;
$L__BB68_4:
	.pragma "nounroll";
	ld.global.u32 	%r43, [%rd64+-16];
	div.s32 	%r44, %r148, %r43;
	ld.global.u32 	%r45, [%rd63+-16];
	mul.wide.s32 	%rd18, %r45, 4;
	add.s64 	%rd19, %rd1, %rd18;
	ld.global.u32 	%r46, [%rd19];
	mad.lo.s32 	%r47, %r46, %r44, %r157;
	mul.lo.s32 	%r48, %r44, %r43;
	sub.s32 	%r49, %r148, %r48;
	ld.global.u32 	%r50, [%rd64+-12];
	div.s32 	%r51, %r49, %r50;
	ld.global.u32 	%r52, [%rd63+-12];
	mul.wide.s32 	%rd20, %r52, 4;
	add.s64 	%rd21, %rd1, %rd20;
	ld.global.u32 	%r53, [%rd21];
	mad.lo.s32 	%r54, %r53, %r51, %r47;
	mul.lo.s32 	%r55, %r51, %r50;
	sub.s32 	%r56, %r49, %r55;
	ld.global.u32 	%r57, [%rd64+-8];
	div.s32 	%r58, %r56, %r57;
	ld.global.u32 	%r59, [%rd63+-8];
	mul.wide.s32 	%rd22, %r59, 4;
	add.s64 	%rd23, %rd1, %rd22;
	ld.global.u32 	%r60, [%rd23];
	mad.lo.s32 	%r61, %r60, %r58, %r54;
	mul.lo.s32 	%r62, %r58, %r57;
	sub.s32 	%r63, %r56, %r62;
	ld.global.u32 	%r64, [%rd64+-4];
	div.s32 	%r65, %r63, %r64;
	ld.global.u32 	%r66, [%rd63+-4];
	mul.wide.s32 	%rd24, %r66, 4;
	add.s64 	%rd25, %rd1, %rd24;
	ld.global.u32 	%r67, [%rd25];
	mad.lo.s32 	%r68, %r67, %r65, %r61;
	mul.lo.s32 	%r69, %r65, %r64;
	sub.s32 	%r70, %r63, %r69;
	ld.global.u32 	%r71, [%rd64];
	div.s32 	%r72, %r70, %r71;
	ld.global.u32 	%r73, [%rd63];
	mul.wide.s32 	%rd26, %r73, 4;
	add.s64 	%rd27, %rd1, %rd26;
	ld.global.u32 	%r74, [%rd27];
	mad.lo.s32 	%r75, %r74, %r72, %r68;
	mul.lo.s32 	%r76, %r72, %r71;
	sub.s32 	%r77, %r70, %r76;
	ld.global.u32 	%r78, [%rd64+4];
	div.s32 	%r79, %r77, %r78;
	ld.global.u32 	%r80, [%rd63+4];
	mul.wide.s32 	%rd28, %r80, 4;
	add.s64 	%rd29, %rd1, %rd28;
	ld.global.u32 	%r81, [%rd29];
	mad.lo.s32 	%r82, %r81, %r79, %r75;
	mul.lo.s32 	%r83, %r79, %r78;
	sub.s32 	%r84, %r77, %r83;
	ld.global.u32 	%r85, [%rd64+8];
	div.s32 	%r86, %r84, %r85;
	ld.global.u32 	%r87, [%rd63+8];
	mul.wide.s32 	%rd30, %r87, 4;
	add.s64 	%rd31, %rd1, %rd30;
	ld.global.u32 	%r88, [%rd31];
	mad.lo.s32 	%r89, %r88, %r86, %r82;
	mul.lo.s32 	%r90, %r86, %r85;
	sub.s32 	%r91, %r84, %r90;
	ld.global.u32 	%r92, [%rd64+12];
	div.s32 	%r93, %r91, %r92;
	ld.global.u32 	%r94, [%rd63+12];
	mul.wide.s32 	%rd32, %r94, 4;
	add.s64 	%rd33, %rd1, %rd32;
	ld.global.u32 	%r95, [%rd33];
	mad.lo.s32 	%r157, %r95, %r93, %r89;
	mul.lo.s32 	%r96, %r93, %r92;
	sub.s32 	%r148, %r91, %r96;
	add.s32 	%r142, %r142, 8;
	add.s64 	%rd64, %rd64, 32;
	add.s64 	%rd63, %rd63, 32;
	setp.ne.s32 	%p4, %r142, 0;
	@%p4 bra 	$L__BB68_4;
$L__BB68_5:
	setp.eq.s32 	%p5, %r2, 0;
	@%p5 bra 	$L__BB68_13;
	and.b32  	%r15, %r32, 3;
	setp.lt.u32 	%p6, %r2, 4;
	@%p6 bra 	$L__BB68_8;
	mul.wide.u32 	%rd34, %r150, 4;
	add.s64 	%rd35, %rd3, %rd34;
	ld.global.u32 	%r98, [%rd35];
	div.s32 	%r99, %r148, %r98;
	add.s64 	%rd36, %rd2, %rd34;
	ld.global.u32 	%r100, [%rd36];
	mul.wide.s32 	%rd37, %r100, 4;
	add.s64 	%rd38, %rd1, %rd37;
	ld.global.u32 	%r101, [%rd38];
	mad.lo.s32 	%r102, %r101, %r99, %r157;
	mul.lo.s32 	%r103, %r99, %r98;
	sub.s32 	%r104, %r148, %r103;
	ld.global.u32 	%r105, [%rd35+4];
	div.s32 	%r106, %r104, %r105;
	ld.global.u32 	%r107, [%rd36+4];
	mul.wide.s32 	%rd39, %r107, 4;
	add.s64 	%rd40, %rd1, %rd39;
	ld.global.u32 	%r108, [%rd40];
	mad.lo.s32 	%r109, %r108, %r106, %r102;
	mul.lo.s32 	%r110, %r106, %r105;
	sub.s32 	%r111, %r104, %r110;
	ld.global.u32 	%r112, [%rd35+8];
	div.s32 	%r113, %r111, %r112;
	ld.global.u32 	%r114, [%rd36+8];
	mul.wide.s32 	%rd41, %r114, 4;
	add.s64 	%rd42, %rd1, %rd41;
	ld.global.u32 	%r115, [%rd42];
	mad.lo.s32 	%r116, %r115, %r113, %r109;
	mul.lo.s32 	%r117, %r113, %r112;
	sub.s32 	%r118, %r111, %r117;
	ld.global.u32 	%r119, [%rd35+12];
	div.s32 	%r120, %r118, %r119;
	ld.global.u32 	%r121, [%rd36+12];
	mul.wide.s32 	%rd43, %r121, 4;
	add.s64 	%rd44, %rd1, %rd43;
	ld.global.u32 	%r122, [%rd44];
	mad.lo.s32 	%r157, %r122, %r120, %r116;
	mul.lo.s32 	%r123, %r120, %r119;
	sub.s32 	%r148, %r118, %r123;
	add.s32 	%r150, %r150, 4;
$L__BB68_8:
	setp.eq.s32 	%p7, %r15, 0;
	@%p7 bra 	$L__BB68_13;
	setp.eq.s32 	%p8, %r15, 1;
	@%p8 bra 	$L__BB68_11;
	mul.wide.u32 	%rd45, %r150, 4;
	add.s64 	%rd46, %rd3, %rd45;
	ld.global.u32 	%r125, [%rd46];
	div.s32 	%r126, %r148, %r125;
	add.s64 	%rd47, %rd2, %rd45;
	ld.global.u32 	%r127, [%rd47];
	mul.wide.s32 	%rd48, %r127, 4;
	add.s64 	%rd49, %rd1, %rd48;
	ld.global.u32 	%r128, [%rd49];
	mad.lo.s32 	%r129, %r128, %r126, %r157;
	mul.lo.s32 	%r130, %r126, %r125;
	sub.s32 	%r131, %r148, %r130;
	ld.global.u32 	%r132, [%rd46+4];
	div.s32 	%r133, %r131, %r132;
	ld.global.u32 	%r134, [%rd47+4];
	mul.wide.s32 	%rd50, %r134, 4;
	add.s64 	%rd51, %rd1, %rd50;
	ld.global.u32 	%r135, [%rd51];
	mad.lo.s32 	%r157, %r135, %r133, %r129;
	mul.lo.s32 	%r136, %r133, %r132;
	sub.s32 	%r148, %r131, %r136;
	add.s32 	%r150, %r150, 2;
$L__BB68_11:
	and.b32  	%r137, %r32, 1;
	setp.eq.b32 	%p9, %r137, 1;
	not.pred 	%p10, %p9;
	@%p10 bra 	$L__BB68_13;
	mul.wide.u32 	%rd52, %r150, 4;
	add.s64 	%rd53, %rd3, %rd52;
	ld.global.u32 	%r138, [%rd53];
	div.s32 	%r139, %r148, %r138;
	add.s64 	%rd54, %rd2, %rd52;
	ld.global.u32 	%r140, [%rd54];
	mul.wide.s32 	%rd55, %r140, 4;
	add.s64 	%rd56, %rd1, %rd55;
	ld.global.u32 	%r141, [%rd56];
	mad.lo.s32 	%r157, %r141, %r139, %r157;
$L__BB68_13:
	cvt.s64.s32 	%rd65, %r157;
$L__BB68_14:
	cvta.to.global.u64 	%rd57, %rd12;
	shl.b64 	%rd58, %rd65, 2;
	add.s64 	%rd59, %rd57, %rd58;
	ld.global.f32 	%f1, [%rd59];
	cvta.to.global.u64 	%rd60, %rd13;
	mul.wide.s32 	%rd61, %r1, 4;
	add.s64 	%rd62, %rd60, %rd61;
	ld.global.f32 	%f2, [%rd62];
	add.f32 	%f3, %f1, %f2;
	st.global.f32 	[%rd62], %f3;
$L__BB68_15:
	ret;

}
	// .globl	mean_kernel
.visible .entry mean_kernel(
	.param .u32 mean_kernel_param_0,
	.param .u64 .ptr .align 1 mean_kernel_param_1,
	.param .u64 .ptr .align 1 mean_kernel_param_2,
	.param .u32 mean_kernel_param_3
)
{
	.reg .pred 	%p<11>;
	.reg .b32 	%r<41>;
	.reg .b32 	%f<87>;
	.reg .b64 	%rd<16>;

	ld.param.u32 	%r24, [mean_kernel_param_0];
	ld.param.u64 	%rd4, [mean_kernel_param_1];
	ld.param.u64 	%rd3, [mean_kernel_param_2];
	ld.param.u32 	%r23, [mean_kernel_param_3];
	cvta.to.global.u64 	%rd1, %rd4;
	mov.u32 	%r25, %ctaid.x;
	mov.u32 	%r26, %ctaid.y;
	mov.u32 	%r27, %nctaid.x;
	mad.lo.s32 	%r28, %r26, %r27, %r25;
	mov.u32 	%r29, %ntid.x;
	mov.u32 	%r30, %tid.x;
	mad.lo.s32 	%r1, %r28, %r29, %r30;
	setp.ge.s32 	%p1, %r1, %r24;
	@%p1 bra 	$L__BB69_15;
	setp.lt.s32 	%p2, %r23, 1;
	mov.f32 	%f86, 0f00000000;
	@%p2 bra 	$L__BB69_14;
	mul.lo.s32 	%r2, %r23, %r1;
	and.b32  	%r3, %r23, 15;
	setp.lt.u32 	%p3, %r23, 16;
	mov.f32 	%f86, 0f00000000;
	mov.b32 	%r37, 0;
	@%p3 bra 	$L__BB69_5;
	and.b32  	%r37, %r23, 2147483632;
	neg.s32 	%r35, %r37;
	add.s64 	%rd2, %rd1, 32;
	mov.f32 	%f86, 0f00000000;
	mov.u32 	%r34, %r2;
$L__BB69_4:
	.pragma "nounroll";
	mul.wide.s32 	%rd5, %r34, 4;
	add.s64 	%rd6, %rd2, %rd5;
	ld.global.f32 	%f18, [%rd6+-32];
	add.f32 	%f19, %f86, %f18;
	ld.global.f32 	%f20, [%rd6+-28];
	add.f32 	%f21, %f19, %f20;
	ld.global.f32 	%f22, [%rd6+-24];
	add.f32 	%f23, %f21, %f22;
	ld.global.f32 	%f24, [%rd6+-20];
	add.f32 	%f25, %f23, %f24;
	ld.global.f32 	%f26, [%rd6+-16];
	add.f32 	%f27, %f25, %f26;
	ld.global.f32 	%f28, [%rd6+-12];
	add.f32 	%f29, %f27, %f28;
	ld.global.f32 	%f30, [%rd6+-8];
	add.f32 	%f31, %f29, %f30;
	ld.global.f32 	%f32, [%rd6+-4];
	add.f32 	%f33, %f31, %f32;
	ld.global.f32 	%f34, [%rd6];
	add.f32 	%f35, %f33, %f34;
	ld.global.f32 	%f36, [%rd6+4];
	add.f32 	%f37, %f35, %f36;
	ld.global.f32 	%f38, [%rd6+8];
	add.f32 	%f39, %f37, %f38;
	ld.global.f32 	%f40, [%rd6+12];
	add.f32 	%f41, %f39, %f40;
	ld.global.f32 	%f42, [%rd6+16];
	add.f32 	%f43, %f41, %f42;
	ld.global.f32 	%f44, [%rd6+20];
	add.f32 	%f45, %f43, %f44;
	ld.global.f32 	%f46, [%rd6+24];
	add.f32 	%f47, %f45, %f46;
	ld.global.f32 	%f48, [%rd6+28];
	add.f32 	%f86, %f47, %f48;
	add.s32 	%r35, %r35, 16;
	add.s32 	%r34, %r34, 16;
	setp.ne.s32 	%p4, %r35, 0;
	@%p4 bra 	$L__BB69_4;
$L__BB69_5:
	setp.eq.s32 	%p5, %r3, 0;
	@%p5 bra 	$L__BB69_14;
	and.b32  	%r11, %r23, 7;
	setp.lt.u32 	%p6, %r3, 8;
	@%p6 bra 	$L__BB69_8;
	add.s32 	%r32, %r37, %r2;
	mul.wide.s32 	%rd7, %r32, 4;
	add.s64 	%rd8, %rd1, %rd7;
	ld.global.f32 	%f50, [%rd8];
	add.f32 	%f51, %f86, %f50;
	ld.global.f32 	%f52, [%rd8+4];
	add.f32 	%f53, %f51, %f52;
	ld.global.f32 	%f54, [%rd8+8];
	add.f32 	%f55, %f53, %f54;
	ld.global.f32 	%f56, [%rd8+12];
	add.f32 	%f57, %f55, %f56;
	ld.global.f32 	%f58, [%rd8+16];
	add.f32 	%f59, %f57, %f58;
	ld.global.f32 	%f60, [%rd8+20];
	add.f32 	%f61, %f59, %f60;
	ld.global.f32 	%f62, [%rd8+24];
	add.f32 	%f63, %f61, %f62;
	ld.global.f32 	%f64, [%rd8+28];
	add.f32 	%f86, %f63, %f64;
	add.s32 	%r37, %r37, 8;
$L__BB69_8:
	setp.eq.s32 	%p7, %r11, 0;
	@%p7 bra 	$L__BB69_14;
	and.b32  	%r14, %r23, 3;
	setp.lt.u32 	%p8, %r11, 4;
	@%p8 bra 	$L__BB69_11;
	add.s32 	%r33, %r37, %r2;
	mul.wide.s32 	%rd9, %r33, 4;
	add.s64 	%rd10, %rd1, %rd9;
	ld.global.f32 	%f66, [%rd10];
	add.f32 	%f67, %f86, %f66;
	ld.global.f32 	%f68, [%rd10+4];
	add.f32 	%f69, %f67, %f68;
	ld.global.f32 	%f70, [%rd10+8];
	add.f32 	%f71, %f69, %f70;
	ld.global.f32 	%f72, [%rd10+12];
	add.f32 	%f86, %f71, %f72;
	add.s32 	%r37, %r37, 4;
$L__BB69_11:
	setp.eq.s32 	%p9, %r14, 0;
	@%p9 bra 	$L__BB69_14;
	add.s32 	%r40, %r37, %r2;
	neg.s32 	%r39, %r14;
$L__BB69_13:
	.pragma "nounroll";
	mul.wide.s32 	%rd11, %r40, 4;
	add.s64 	%rd12, %rd1, %rd11;
	ld.global.f32 	%f73, [%rd12];
	add.f32 	%f86, %f86, %f73;
	add.s32 	%r40, %r40, 1;
	add.s32 	%r39, %r39, 1;
	setp.ne.s32 	%p10, %r39, 0;
	@%p10 bra 	$L__BB69_13;
$L__BB69_14:
	cvt.rn.f32.s32 	%f74, %r23;
	div.rn.f32 	%f75, %f86, %f74;
	cvta.to.global.u64 	%rd13, %rd3;
	mul.wide.s32 	%rd14, %r1, 4;
	add.s64 	%rd15, %rd13, %rd14;
	ld.global.f32 	%f76, [%rd15];
	add.f32 	%f77, %f75, %f76;
	st.global.f32 	[%rd15], %f77;
$L__BB69_15:
	ret;

}
	// .globl	mean_back_kernel
.visible .entry mean_back_kernel(
	.param .u32 mean_back_kernel_param_0,
	.param .u64 .ptr .align 1 mean_back_kernel_param_1,
	.param .u64 .ptr .align 1 mean_back_kernel_param_2,
	.param .u32 mean_back_kernel_param_3
)
{
	.reg .pred 	%p<12>;
	.reg .b32 	%r<41>;
	.reg .b32 	%f<60>;
	.reg .b64 	%rd<16>;

	ld.param.u32 	%r24, [mean_back_kernel_param_0];
	ld.param.u64 	%rd4, [mean_back_kernel_param_1];
	ld.param.u64 	%rd5, [mean_back_kernel_param_2];
	ld.param.u32 	%r23, [mean_back_kernel_param_3];
	cvta.to.global.u64 	%rd1, %rd5;
	mov.u32 	%r25, %ctaid.x;
	mov.u32 	%r26, %ctaid.y;
	mov.u32 	%r27, %nctaid.x;
	mad.lo.s32 	%r28, %r26, %r27, %r25;
	mov.u32 	%r29, %ntid.x;
	mov.u32 	%r30, %tid.x;
	mad.lo.s32 	%r1, %r28, %r29, %r30;
	setp.ge.s32 	%p1, %r1, %r24;
	setp.lt.s32 	%p2, %r23, 1;
	or.pred  	%p3, %p1, %p2;
	@%p3 bra 	$L__BB70_13;
	cvta.to.global.u64 	%rd6, %rd4;
	mul.wide.s32 	%rd7, %r1, 4;
	add.s64 	%rd2, %rd6, %rd7;
	cvt.rn.f32.u32 	%f1, %r23;
	mul.lo.s32 	%r2, %r23, %r1;
	and.b32  	%r3, %r23, 15;
	setp.lt.u32 	%p4, %r23, 16;
	mov.b32 	%r37, 0;
	@%p4 bra 	$L__BB70_4;
	and.b32  	%r37, %r23, 2147483632;
	neg.s32 	%r35, %r37;
	add.s64 	%rd3, %rd1, 32;
	mov.u32 	%r34, %r2;
$L__BB70_3:
	.pragma "nounroll";
	mul.wide.s32 	%rd8, %r34, 4;
	add.s64 	%rd9, %rd3, %rd8;
	ld.global.f32 	%f2, [%rd2];
	div.rn.f32 	%f3, %f2, %f1;
	st.global.f32 	[%rd9+-32], %f3;
	ld.global.f32 	%f4, [%rd2];
	div.rn.f32 	%f5, %f4, %f1;
	st.global.f32 	[%rd9+-28], %f5;
	ld.global.f32 	%f6, [%rd2];
	div.rn.f32 	%f7, %f6, %f1;
	st.global.f32 	[%rd9+-24], %f7;
	ld.global.f32 	%f8, [%rd2];
	div.rn.f32 	%f9, %f8, %f1;
	st.global.f32 	[%rd9+-20], %f9;
	ld.global.f32 	%f10, [%rd2];
	div.rn.f32 	%f11, %f10, %f1;
	st.global.f32 	[%rd9+-16], %f11;
	ld.global.f32 	%f12, [%rd2];
	div.rn.f32 	%f13, %f12, %f1;
	st.global.f32 	[%rd9+-12], %f13;
	ld.global.f32 	%f14, [%rd2];
	div.rn.f32 	%f15, %f14, %f1;
	st.global.f32 	[%rd9+-8], %f15;
	ld.global.f32 	%f16, [%rd2];
	div.rn.f32 	%f17, %f16, %f1;
	st.global.f32 	[%rd9+-4], %f17;
	ld.global.f32 	%f18, [%rd2];
	div.rn.f32 	%f19, %f18, %f1;
	st.global.f32 	[%rd9], %f19;
	ld.global.f32 	%f20, [%rd2];
	div.rn.f32 	%f21, %f20, %f1;
	st.global.f32 	[%rd9+4], %f21;
	ld.global.f32 	%f22, [%rd2];
	div.rn.f32 	%f23, %f22, %f1;
	st.global.f32 	[%rd9+8], %f23;
	ld.global.f32 	%f24, [%rd2];
	div.rn.f32 	%f25, %f24, %f1;
	st.global.f32 	[%rd9+12], %f25;
	ld.global.f32 	%f26, [%rd2];
	div.rn.f32 	%f27, %f26, %f1;
	st.global.f32 	[%rd9+16], %f27;
	ld.global.f32 	%f28, [%rd2];
	div.rn.f32 	%f29, %f28, %f1;
	st.global.f32 	[%rd9+20], %f29;
	ld.global.f32 	%f30, [%rd2];
	div.rn.f32 	%f31, %f30, %f1;
	st.global.f32 	[%rd9+24], %f31;
	ld.global.f32 	%f32, [%rd2];
	div.rn.f32 	%f33, %f32, %f1;
	st.global.f32 	[%rd9+28], %f33;
	add.s32 	%r35, %r35, 16;
	add.s32 	%r34, %r34, 16;
	setp.ne.s32 	%p5, %r35, 0;
	@%p5 bra 	$L__BB70_3;
$L__BB70_4:
	setp.eq.s32 	%p6, %r3, 0;
	@%p6 bra 	$L__BB70_13;
	and.b32  	%r11, %r23, 7;
	setp.lt.u32 	%p7, %r3, 8;
	@%p7 bra 	$L__BB70_7;
	ld.global.f32 	%f34, [%rd2];
	div.rn.f32 	%f35, %f34, %f1;
	add.s32 	%r32, %r37, %r2;
	mul.wide.s32 	%rd10, %r32, 4;
	add.s64 	%rd11, %rd1, %rd10;
	st.global.f32 	[%rd11], %f35;
	ld.global.f32 	%f36, [%rd2];
	div.rn.f32 	%f37, %f36, %f1;
	st.global.f32 	[%rd11+4], %f37;
	ld.global.f32 	%f38, [%rd2];
	div.rn.f32 	%f39, %f38, %f1;
	st.global.f32 	[%rd11+8], %f39;
	ld.global.f32 	%f40, [%rd2];
	div.rn.f32 	%f41, %f40, %f1;
	st.global.f32 	[%rd11+12], %f41;
	ld.global.f32 	%f42, [%rd2];
	div.rn.f32 	%f43, %f42, %f1;
	st.global.f32 	[%rd11+16], %f43;
	ld.global.f32 	%f44, [%rd2];
	div.rn.f32 	%f45, %f44, %f1;
	st.global.f32 	[%rd11+20], %f45;
	ld.global.f32 	%f46, [%rd2];
	div.rn.f32 	%f47, %f46, %f1;
	st.global.f32 	[%rd11+24], %f47;
	ld.global.f32 	%f48, [%rd2];
	div.rn.f32 	%f49, %f48, %f1;
	st.global.f32 	[%rd11+28], %f49;
	add.s32 	%r37, %r37, 8;
$L__BB70_7:
	setp.eq.s32 	%p8, %r11, 0;
	@%p8 bra 	$L__BB70_13;
	and.b32  	%r14, %r23, 3;
	setp.lt.u32 	%p9, %r11, 4;
	@%p9 bra 	$L__BB70_10;
	ld.global.f32 	%f50, [%rd2];
	div.rn.f32 	%f51, %f50, %f1;
	add.s32 	%r33, %r37, %r2;
	mul.wide.s32 	%rd12, %r33, 4;
	add.s64 	%rd13, %rd1, %rd12;
	st.global.f32 	[%rd13], %f51;
	ld.global.f32 	%f52, [%rd2];
	div.rn.f32 	%f53, %f52, %f1;
	st.global.f32 	[%rd13+4], %f53;
	ld.global.f32 	%f54, [%rd2];
	div.rn.f32 	%f55, %f54, %f1;
	st.global.f32 	[%rd13+8], %f55;
	ld.global.f32 	%f56, [%rd2];
	div.rn.f32 	%f57, %f56, %f1;
	st.global.f32 	[%rd13+12], %f57;
	add.s32 	%r37, %r37, 4;
$L__BB70_10:
	setp.eq.s32 	%p10, %r14, 0;
	@%p10 bra 	$L__BB70_13;
	add.s32 	%r40, %r37, %r2;
	neg.s32 	%r39, %r14;
$L__BB70_12:
	.pragma "nounroll";
	mul.wide.s32 	%rd14, %r40, 4;
	add.s64 	%rd15, %rd1, %rd14;
	ld.global.f32 	%f58, [%rd2];
	div.rn.f32 	%f59, %f58, %f1;
	st.global.f32 	[%rd15], %f59;
	add.s32 	%r40, %r40, 1;
	add.s32 	%r39, %r39, 1;
	setp.ne.s32 	%p11, %r39, 0;
	@%p11 bra 	$L__BB70_12;
$L__BB70_13:
	ret;

}


// ===== COMPILED SASS (sm_100) =====

	.target	sm_100

	.elftype	@"ET_EXEC"


//--------------------- .note.nv.tkinfo           --------------------------
	.section	.note.nv.tkinfo,"",@"SHT_NOTE"
	.sectionflags	@"SHF_NOTE_NV_TKINFO"
	.tkinfo
        /*0018*/ 	.word	0x00000002
        /*0030*/ 	.string	""
        /*0030*/ 	.string	"ptxas"
        /*0030*/ 	.string	"Cuda compilation tools, release 13.0, V13.0.88"
        /*0030*/ 	.string	"Build cuda_13.0.r13.0/compiler.36424714_0"
        /*0030*/ 	.string	"-arch sm_100 -m 64 "



//--------------------- .note.nv.cuinfo           --------------------------
	.section	.note.nv.cuinfo,"",@"SHT_NOTE"
	.sectionflags	@"SHF_NOTE_NV_CUINFO"
        /*0018*/ 	.short	0x0002
        /*001a*/ 	.short	0x0064
        /*001c*/ 	.short	0x0082
	.zero		2


//--------------------- .nv.info                  --------------------------
	.section	.nv.info,"",@"SHT_CUDA_INFO"
	.align	4


	//----- nvinfo : EIATTR_REGCOUNT
	.align		4
        /*0000*/ 	.byte	0x04, 0x2f
        /*0002*/ 	.short	(.L_2 - .L_1)
	.align		4
.L_1:
        /*0004*/ 	.word	index@(fill_kernel)
        /*0008*/ 	.word	0x0000000a


	//----- nvinfo : EIATTR_FRAME_SIZE
	.align		4
.L_2:
        /*000c*/ 	.byte	0x04, 0x11
        /*000e*/ 	.short	(.L_4 - .L_3)
	.align		4
.L_3:
        /*0010*/ 	.word	index@(fill_kernel)
        /*0014*/ 	.word	0x00000000


	//----- nvinfo : EIATTR_REGCOUNT
	.align		4
.L_4:
        /*0018*/ 	.byte	0x04, 0x2f
        /*001a*/ 	.short	(.L_6 - .L_5)
	.align		4
.L_5:
        /*001c*/ 	.word	index@(copy_kernel)
        /*0020*/ 	.word	0x0000000a


	//----- nvinfo : EIATTR_FRAME_SIZE
	.align		4
.L_6:
        /*0024*/ 	.byte	0x04, 0x11
        /*0026*/ 	.short	(.L_8 - .L_7)
	.align		4
.L_7:
        /*0028*/ 	.word	index@(copy_kernel)
        /*002c*/ 	.word	0x00000000


	//----- nvinfo : EIATTR_REGCOUNT
	.align		4
.L_8:
        /*0030*/ 	.byte	0x04, 0x2f
        /*0032*/ 	.short	(.L_10 - .L_9)
	.align		4
.L_9:
        /*0034*/ 	.word	index@(axpy_kernel)
        /*0038*/ 	.word	0x0000000c


	//----- nvinfo : EIATTR_FRAME_SIZE
	.align		4
.L_10:
        /*003c*/ 	.byte	0x04, 0x11
        /*003e*/ 	.short	(.L_12 - .L_11)
	.align		4
.L_11:
        /*0040*/ 	.word	index@(axpy_kernel)
        /*0044*/ 	.word	0x00000000


	//----- nvinfo : EIATTR_REGCOUNT
	.align		4
.L_12:
        /*0048*/ 	.byte	0x04, 0x2f
        /*004a*/ 	.short	(.L_14 - .L_13)
	.align		4
.L_13:
        /*004c*/ 	.word	index@(one_hot_kernel)
        /*0050*/ 	.word	0x0000000c


	//----- nvinfo : EIATTR_FRAME_SIZE
	.align		4
.L_14:
        /*0054*/ 	.byte	0x04, 0x11
        /*0056*/ 	.short	(.L_16 - .L_15)
	.align		4
.L_15:
        /*0058*/ 	.word	index@(one_hot_kernel)
        /*005c*/ 	.word	0x00000000


	//----- nvinfo : EIATTR_REGCOUNT
	.align		4
.L_16:
        /*0060*/ 	.byte	0x04, 0x2f
        /*0062*/ 	.short	(.L_18 - .L_17)
	.align		4
.L_17:
        /*0064*/ 	.word	index@(copy_number_kernel)
        /*0068*/ 	.word	0x00000018


	//----- nvinfo : EIATTR_FRAME_SIZE
	.align		4
.L_18:
        /*006c*/ 	.byte	0x04, 0x11
        /*006e*/ 	.short	(.L_20 - .L_19)
	.align		4
.L_19:
        /*0070*/ 	.word	index@(copy_number_kernel)
        /*0074*/ 	.word	0x00000000


	//----- nvinfo : EIATTR_REGCOUNT
	.align		4
.L_20:
        /*0078*/ 	.byte	0x04, 0x2f
        /*007a*/ 	.short	(.L_22 - .L_21)
	.align		4
.L_21:
        /*007c*/ 	.word	index@(copy_channel_kernel)
        /*0080*/ 	.word	0x00000018


	//----- nvinfo : EIATTR_FRAME_SIZE
	.align		4
.L_22:
        /*0084*/ 	.byte	0x04, 0x11
        /*0086*/ 	.short	(.L_24 - .L_23)
	.align		4
.L_23:
        /*0088*/ 	.word	index@(copy_channel_kernel)
        /*008c*/ 	.word	0x00000000


	//----- nvinfo : EIATTR_REGCOUNT
	.align		4
.L_24:
        /*0090*/ 	.byte	0x04, 0x2f
        /*0092*/ 	.short	(.L_26 - .L_25)
	.align		4
.L_25:
        /*0094*/ 	.word	index@(broadcast_kernel)
        /*0098*/ 	.word	0x0000000a


	//----- nvinfo : EIATTR_FRAME_SIZE
	.align		4
.L_26:
        /*009c*/ 	.byte	0x04, 0x11
        /*009e*/ 	.short	(.L_28 - .L_27)
	.align		4
.L_27:
        /*00a0*/ 	.word	index@(broadcast_kernel)
        /*00a4*/ 	.word	0x00000000


	//----- nvinfo : EIATTR_REGCOUNT
	.align		4
.L_28:
        /*00a8*/ 	.byte	0x04, 0x2f
        /*00aa*/ 	.short	(.L_30 - .L_29)
	.align		4
.L_29:
        /*00ac*/ 	.word	index@(broadcast_number_kernel)
        /*00b0*/ 	.word	0x0000000e


	//----- nvinfo : EIATTR_FRAME_SIZE
	.align		4
.L_30:
        /*00b4*/ 	.byte	0x04, 0x11
        /*00b6*/ 	.short	(.L_32 - .L_31)
	.align		4
.L_31:
        /*00b8*/ 	.word	index@(broadcast_number_kernel)
        /*00bc*/ 	.word	0x00000000


	//----- nvinfo : EIATTR_REGCOUNT
	.align		4
.L_32:
        /*00c0*/ 	.byte	0x04, 0x2f
        /*00c2*/ 	.short	(.L_34 - .L_33)
	.align		4
.L_33:
        /*00c4*/ 	.word	index@(broadcast_row_kernel)
        /*00c8*/ 	.word	0x0000000d


	//----- nvinfo : EIATTR_FRAME_SIZE
	.align		4
.L_34:
        /*00cc*/ 	.byte	0x04, 0x11
        /*00ce*/ 	.short	(.L_36 - .L_35)
	.align		4
.L_35:
        /*00d0*/ 	.word	index@(broadcast_row_kernel)
        /*00d4*/ 	.word	0x00000000


	//----- nvinfo : EIATTR_REGCOUNT
	.align		4
.L_36:
        /*00d8*/ 	.byte	0x04, 0x2f
        /*00da*/ 	.short	(.L_38 - .L_37)
	.align		4
.L_37:
        /*00dc*/ 	.word	index@(broadcast_plus_kernel)
        /*00e0*/ 	.word	0x0000000a


	//----- nvinfo : EIATTR_FRAME_SIZE
	.align		4
.L_38:
        /*00e4*/ 	.byte	0x04, 0x11
        /*00e6*/ 	.short	(.L_40 - .L_39)
	.align		4
.L_39:
        /*00e8*/ 	.word	index@(broadcast_plus_kernel)
        /*00ec*/ 	.word	0x00000000


	//----- nvinfo : EIATTR_REGCOUNT
	.align		4
.L_40:
        /*00f0*/ 	.byte	0x04, 0x2f
        /*00f2*/ 	.short	(.L_42 - .L_41)
	.align		4
.L_41:
        /*00f4*/ 	.word	index@(broadcast_number_plus_kernel)
        /*00f8*/ 	.word	0x0000000e


	//----- nvinfo : EIATTR_FRAME_SIZE
	.align		4
.L_42:
        /*00fc*/ 	.byte	0x04, 0x11
        /*00fe*/ 	.short	(.L_44 - .L_43)
	.align		4
.L_43:
        /*0100*/ 	.word	index@(broadcast_number_plus_kernel)
        /*0104*/ 	.word	0x00000000


	//----- nvinfo : EIATTR_REGCOUNT
	.align		4
.L_44:
        /*0108*/ 	.byte	0x04, 0x2f
        /*010a*/ 	.short	(.L_46 - .L_45)
	.align		4
.L_45:
        /*010c*/ 	.word	index@(broadcast_row_plus_kernel)
        /*0110*/ 	.word	0x0000000d


	//----- nvinfo : EIATTR_FRAME_SIZE
	.align		4
.L_46:
        /*0114*/ 	.byte	0x04, 0x11
        /*0116*/ 	.short	(.L_48 - .L_47)
	.align		4
.L_47:
        /*0118*/ 	.word	index@(broadcast_row_plus_kernel)
        /*011c*/ 	.word	0x00000000


	//----- nvinfo : EIATTR_REGCOUNT
	.align		4
.L_48:
        /*0120*/ 	.byte	0x04, 0x2f
        /*0122*/ 	.short	(.L_50 - .L_49)
	.align		4
.L_49:
        /*0124*/ 	.word	index@(add_kernel)
        /*0128*/ 	.word	0x0000000c


	//----- nvinfo : EIATTR_FRAME_SIZE
	.align		4
.L_50:
        /*012c*/ 	.byte	0x04, 0x11
        /*012e*/ 	.short	(.L_52 - .L_51)
	.align		4
.L_51:
        /*0130*/ 	.word	index@(add_kernel)
        /*0134*/ 	.word	0x00000000


	//----- nvinfo : EIATTR_REGCOUNT
	.align		4
.L_52:
        /*0138*/ 	.byte	0x04, 0x2f
        /*013a*/ 	.short	(.L_54 - .L_53)
	.align		4
.L_53:
        /*013c*/ 	.word	index@(add_axis_kernel)
        /*0140*/ 	.word	0x0000000c


	//----- nvinfo : EIATTR_FRAME_SIZE
	.align		4
.L_54:
        /*0144*/ 	.byte	0x04, 0x11
        /*0146*/ 	.short	(.L_56 - .L_55)
	.align		4
.L_55:
        /*0148*/ 	.word	index@(add_axis_kernel)
        /*014c*/ 	.word	0x00000000


	//----- nvinfo : EIATTR_REGCOUNT
	.align		4
.L_56:
        /*0150*/ 	.byte	0x04, 0x2f
        /*0152*/ 	.short	(.L_58 - .L_57)
	.align		4
.L_57:
        /*0154*/ 	.word	index@(add_axis_kernel2)
        /*0158*/ 	.word	0x0000000c


	//----- nvinfo : EIATTR_FRAME_SIZE
	.align		4
.L_58:
        /*015c*/ 	.byte	0x04, 0x11
        /*015e*/ 	.short	(.L_60 - .L_59)
	.align		4
.L_59:
        /*0160*/ 	.word	index@(add_axis_kernel2)
        /*0164*/ 	.word	0x00000000


	//----- nvinfo : EIATTR_REGCOUNT
	.align		4
.L_60:
        /*0168*/ 	.byte	0x04, 0x2f
        /*016a*/ 	.short	(.L_62 - .L_61)
	.align		4
.L_61:
        /*016c*/ 	.word	index@(expand_kernel)
        /*0170*/ 	.word	0x0000000c


	//----- nvinfo : EIATTR_FRAME_SIZE
	.align		4
.L_62:
        /*0174*/ 	.byte	0x04, 0x11
        /*0176*/ 	.short	(.L_64 - .L_63)
	.align		4
.L_63:
        /*0178*/ 	.word	index@(expand_kernel)
        /*017c*/ 	.word	0x00000000


	//----- nvinfo : EIATTR_REGCOUNT
	.align		4
.L_64:
        /*0180*/ 	.byte	0x04, 0x2f
        /*0182*/ 	.short	(.L_66 - .L_65)
	.align		4
.L_65:
        /*0184*/ 	.word	index@(sum_kernel)
        /*0188*/ 	.word	0x00000014


	//----- nvinfo : EIATTR_FRAME_SIZE
	.align		4
.L_66:
        /*018c*/ 	.byte	0x04, 0x11
        /*018e*/ 	.short	(.L_68 - .L_67)
	.align		4
.L_67:
        /*0190*/ 	.word	index@(sum_kernel)
        /*0194*/ 	.word	0x00000000


	//----- nvinfo : EIATTR_REGCOUNT
	.align		4
.L_68:
        /*0198*/ 	.byte	0x04, 0x2f
        /*019a*/ 	.short	(.L_70 - .L_69)
	.align		4
.L_69:
        /*019c*/ 	.word	index@(sum_channel_kernel)
        /*01a0*/ 	.word	0x00000016


	//----- nvinfo : EIATTR_FRAME_SIZE
	.align		4
.L_70:
        /*01a4*/ 	.byte	0x04, 0x11
        /*01a6*/ 	.short	(.L_72 - .L_71)
	.align		4
.L_71:
        /*01a8*/ 	.word	index@(sum_channel_kernel)
        /*01ac*/ 	.word	0x00000000


	//----- nvinfo : EIATTR_REGCOUNT
	.align		4
.L_72:
        /*01b0*/ 	.byte	0x04, 0x2f
        /*01b2*/ 	.short	(.L_74 - .L_73)
	.align		4
.L_73:
        /*01b4*/ 	.word	index@(sum_height_kernel)
        /*01b8*/ 	.word	0x00000016


	//----- nvinfo : EIATTR_FRAME_SIZE
	.align		4
.L_74:
        /*01bc*/ 	.byte	0x04, 0x11
        /*01be*/ 	.short	(.L_76 - .L_75)
	.align		4
.L_75:
        /*01c0*/ 	.word	index@(sum_height_kernel)
        /*01c4*/ 	.word	0x00000000


	//----- nvinfo : EIATTR_REGCOUNT
	.align		4
.L_76:
        /*01c8*/ 	.byte	0x04, 0x2f
        /*01ca*/ 	.short	(.L_78 - .L_77)
	.align		4
.L_77:
        /*01cc*/ 	.word	index@(sum_pow_kernel)
        /*01d0*/ 	.word	0x00000011


	//----- nvinfo : EIATTR_FRAME_SIZE
	.align		4
.L_78:
        /*01d4*/ 	.byte	0x04, 0x11
        /*01d6*/ 	.short	(.L_80 - .L_79)
	.align		4
.L_79:
        /*01d8*/ 	.word	index@(sum_pow_kernel)
        /*01dc*/ 	.word	0x00000000


	//----- nvinfo : EIATTR_REGCOUNT
	.align		4
.L_80:
        /*01e0*/ 	.byte	0x04, 0x2f
        /*01e2*/ 	.short	(.L_82 - .L_81)
	.align		4
.L_81:
        /*01e4*/ 	.word	index@(sum_pow_channel_kernel)
        /*01e8*/ 	.word	0x00000016


	//----- nvinfo : EIATTR_FRAME_SIZE
	.align		4
.L_82:
        /*01ec*/ 	.byte	0x04, 0x11
        /*01ee*/ 	.short	(.L_84 - .L_83)
	.align		4
.L_83:
        /*01f0*/ 	.word	index@(sum_pow_channel_kernel)
        /*01f4*/ 	.word	0x00000000


	//----- nvinfo : EIATTR_REGCOUNT
	.align		4
.L_84:
        /*01f8*/ 	.byte	0x04, 0x2f
        /*01fa*/ 	.short	(.L_86 - .L_85)
	.align		4
.L_85:
        /*01fc*/ 	.word	index@(sum_pow_height_kernel)
        /*0200*/ 	.word	0x00000016


	//----- nvinfo : EIATTR_FRAME_SIZE
	.align		4
.L_86:
        /*0204*/ 	.byte	0x04, 0x11
        /*0206*/ 	.short	(.L_88 - .L_87)
	.align		4
.L_87:
        /*0208*/ 	.word	index@(sum_pow_height_kernel)
        /*020c*/ 	.word	0x00000000


	//----- nvinfo : EIATTR_REGCOUNT
	.align		4
.L_88:
        /*0210*/ 	.byte	0x04, 0x2f
        /*0212*/ 	.short	(.L_90 - .L_89)
	.align		4
.L_89:
        /*0214*/ 	.word	index@(max_kernel)
        /*0218*/ 	.word	0x00000020


	//----- nvinfo : EIATTR_FRAME_SIZE
	.align		4
.L_90:
        /*021c*/ 	.byte	0x04, 0x11
        /*021e*/ 	.short	(.L_92 - .L_91)
	.align		4
.L_91:
        /*0220*/ 	.word	index@(max_kernel)
        /*0224*/ 	.word	0x00000000


	//----- nvinfo : EIATTR_REGCOUNT
	.align		4
.L_92:
        /*0228*/ 	.byte	0x04, 0x2f
        /*022a*/ 	.short	(.L_94 - .L_93)
	.align		4
.L_93:
        /*022c*/ 	.word	index@(max_channel_kernel)
        /*0230*/ 	.word	0x00000020


	//----- nvinfo : EIATTR_FRAME_SIZE
	.align		4
.L_94:
        /*0234*/ 	.byte	0x04, 0x11
        /*0236*/ 	.short	(.L_96 - .L_95)
	.align		4
.L_95:
        /*0238*/ 	.word	index@(max_channel_kernel)
        /*023c*/ 	.word	0x00000000


	//----- nvinfo : EIATTR_REGCOUNT
	.align		4
.L_96:
        /*0240*/ 	.byte	0x04, 0x2f
        /*0242*/ 	.short	(.L_98 - .L_97)
	.align		4
.L_97:
        /*0244*/ 	.word	index@(max_backward_kernel)
        /*0248*/ 	.word	0x00000020


	//----- nvinfo : EIATTR_FRAME_SIZE
	.align		4
.L_98:
        /*024c*/ 	.byte	0x04, 0x11
        /*024e*/ 	.short	(.L_100 - .L_99)
	.align		4
.L_99:
        /*0250*/ 	.word	index@(max_backward_kernel)
        /*0254*/ 	.word	0x00000000


	//----- nvinfo : EIATTR_REGCOUNT
	.align		4
.L_100:
        /*0258*/ 	.byte	0x04, 0x2f
        /*025a*/ 	.short	(.L_102 - .L_101)
	.align		4
.L_101:
        /*025c*/ 	.word	index@(max_channel_backward_kernel)
        /*0260*/ 	.word	0x0000001f


	//----- nvinfo : EIATTR_FRAME_SIZE
	.align		4
.L_102:
        /*0264*/ 	.byte	0x04, 0x11
        /*0266*/ 	.short	(.L_104 - .L_103)
	.align		4
.L_103:
        /*0268*/ 	.word	index@(max_channel_backward_kernel)
        /*026c*/ 	.word	0x00000000


	//----- nvinfo : EIATTR_REGCOUNT
	.align		4
.L_104:
        /*0270*/ 	.byte	0x04, 0x2f
        /*0272*/ 	.short	(.L_106 - .L_105)
	.align		4
.L_105:
        /*0274*/ 	.word	index@(add_scalar_kernel)
        /*0278*/ 	.word	0x0000000a


	//----- nvinfo : EIATTR_FRAME_SIZE
	.align		4
.L_106:
        /*027c*/ 	.byte	0x04, 0x11
        /*027e*/ 	.short	(.L_108 - .L_107)
	.align		4
.L_107:
        /*0280*/ 	.word	index@(add_scalar_kernel)
        /*0284*/ 	.word	0x00000000


	//----- nvinfo : EIATTR_REGCOUNT
	.align		4
.L_108:
        /*0288*/ 	.byte	0x04, 0x2f
        /*028a*/ 	.short	(.L_110 - .L_109)
	.align		4
.L_109:
        /*028c*/ 	.word	index@(add_number_kernel)
        /*0290*/ 	.word	0x00000018


	//----- nvinfo : EIATTR_FRAME_SIZE
	.align		4
.L_110:
        /*0294*/ 	.byte	0x04, 0x11
        /*0296*/ 	.short	(.L_112 - .L_111)
	.align		4
.L_111:
        /*0298*/ 	.word	index@(add_number_kernel)
        /*029c*/ 	.word	0x00000000


	//----- nvinfo : EIATTR_REGCOUNT
	.align		4
.L_112:
        /*02a0*/ 	.byte	0x04, 0x2f
        /*02a2*/ 	.short	(.L_114 - .L_113)
	.align		4
.L_113:
        /*02a4*/ 	.word	index@(add_channel_kernel)
        /*02a8*/ 	.word	0x00000018


	//----- nvinfo : EIATTR_FRAME_SIZE
	.align		4
.L_114:
        /*02ac*/ 	.byte	0x04, 0x11
        /*02ae*/ 	.short	(.L_116 - .L_115)
	.align		4
.L_115:
        /*02b0*/ 	.word	index@(add_channel_kernel)
        /*02b4*/ 	.word	0x00000000


	//----- nvinfo : EIATTR_REGCOUNT
	.align		4
.L_116:
        /*02b8*/ 	.byte	0x04, 0x2f
        /*02ba*/ 	.short	(.L_118 - .L_117)
	.align		4
.L_117:
        /*02bc*/ 	.word	index@(sub_kernel)
        /*02c0*/ 	.word	0x0000000c


	//----- nvinfo : EIATTR_FRAME_SIZE
	.align		4
.L_118:
        /*02c4*/ 	.byte	0x04, 0x11
        /*02c6*/ 	.short	(.L_120 - .L_119)
	.align		4
.L_119:
        /*02c8*/ 	.word	index@(sub_kernel)
        /*02cc*/ 	.word	0x00000000


	//----- nvinfo : EIATTR_REGCOUNT
	.align		4
.L_120:
        /*02d0*/ 	.byte	0x04, 0x2f
        /*02d2*/ 	.short	(.L_122 - .L_121)
	.align		4
.L_121:
        /*02d4*/ 	.word	index@(sub_axis_kernel)
        /*02d8*/ 	.word	0x0000000c


	//----- nvinfo : EIATTR_FRAME_SIZE
	.align		4
.L_122:
        /*02dc*/ 	.byte	0x04, 0x11
        /*02de*/ 	.short	(.L_124 - .L_123)
	.align		4
.L_123:
        /*02e0*/ 	.word	index@(sub_axis_kernel)
        /*02e4*/ 	.word	0x00000000


	//----- nvinfo : EIATTR_REGCOUNT
	.align		4
.L_124:
        /*02e8*/ 	.byte	0x04, 0x2f
        /*02ea*/ 	.short	(.L_126 - .L_125)
	.align		4
.L_125:
        /*02ec*/ 	.word	index@(sub_scalar_kernel)
        /*02f0*/ 	.word	0x0000000a


	//----- nvinfo : EIATTR_FRAME_SIZE
	.align		4
.L_126:
        /*02f4*/ 	.byte	0x04, 0x11
        /*02f6*/ 	.short	(.L_128 - .L_127)
	.align		4
.L_127:
        /*02f8*/ 	.word	index@(sub_scalar_kernel)
        /*02fc*/ 	.word	0x00000000


	//----- nvinfo : EIATTR_REGCOUNT
	.align		4
.L_128:
        /*0300*/ 	.byte	0x04, 0x2f
        /*0302*/ 	.short	(.L_130 - .L_129)
	.align		4
.L_129:
        /*0304*/ 	.word	index@(scalar_sub_kernel)
        /*0308*/ 	.word	0x0000000a


	//----- nvinfo : EIATTR_FRAME_SIZE
	.align		4
.L_130:
        /*030c*/ 	.byte	0x04, 0x11
        /*030e*/ 	.short	(.L_132 - .L_131)
	.align		4
.L_131:
        /*0310*/ 	.word	index@(scalar_sub_kernel)
        /*0314*/ 	.word	0x00000000


	//----- nvinfo : EIATTR_REGCOUNT
	.align		4
.L_132:
        /*0318*/ 	.byte	0x04, 0x2f
        /*031a*/ 	.short	(.L_134 - .L_133)
	.align		4
.L_133:
        /*031c*/ 	.word	index@(bool_kernel)
        /*0320*/ 	.word	0x0000000c


	//----- nvinfo : EIATTR_FRAME_SIZE
	.align		4
.L_134:
        /*0324*/ 	.byte	0x04, 0x11
        /*0326*/ 	.short	(.L_136 - .L_135)
	.align		4
.L_135:
        /*0328*/ 	.word	index@(bool_kernel)
        /*032c*/ 	.word	0x00000000


	//----- nvinfo : EIATTR_REGCOUNT
	.align		4
.L_136:
        /*0330*/ 	.byte	0x04, 0x2f
        /*0332*/ 	.short	(.L_138 - .L_137)
	.align		4
.L_137:
        /*0334*/ 	.word	index@(mul_kernel)
        /*0338*/ 	.word	0x0000000c


	//----- nvinfo : EIATTR_FRAME_SIZE
	.align		4
.L_138:
        /*033c*/ 	.byte	0x04, 0x11
        /*033e*/ 	.short	(.L_140 - .L_139)
	.align		4
.L_139:
        /*0340*/ 	.word	index@(mul_kernel)
        /*0344*/ 	.word	0x00000000


	//----- nvinfo : EIATTR_REGCOUNT
	.align		4
.L_140:
        /*0348*/ 	.byte	0x04, 0x2f
        /*034a*/ 	.short	(.L_142 - .L_141)
	.align		4
.L_141:
        /*034c*/ 	.word	index@(mul_scalar_kernel)
        /*0350*/ 	.word	0x0000000a


	//----- nvinfo : EIATTR_FRAME_SIZE
	.align		4
.L_142:
        /*0354*/ 	.byte	0x04, 0x11
        /*0356*/ 	.short	(.L_144 - .L_143)
	.align		4
.L_143:
        /*0358*/ 	.word	index@(mul_scalar_kernel)
        /*035c*/ 	.word	0x00000000


	//----- nvinfo : EIATTR_REGCOUNT
	.align		4
.L_144:
        /*0360*/ 	.byte	0x04, 0x2f
        /*0362*/ 	.short	(.L_146 - .L_145)
	.align		4
.L_145:
        /*0364*/ 	.word	index@(mul_plus_kernel)
        /*0368*/ 	.word	0x0000000c


	//----- nvinfo : EIATTR_FRAME_SIZE
	.align		4
.L_146:
        /*036c*/ 	.byte	0x04, 0x11
        /*036e*/ 	.short	(.L_148 - .L_147)
	.align		4
.L_147:
        /*0370*/ 	.word	index@(mul_plus_kernel)
        /*0374*/ 	.word	0x00000000


	//----- nvinfo : EIATTR_REGCOUNT
	.align		4
.L_148:
        /*0378*/ 	.byte	0x04, 0x2f
        /*037a*/ 	.short	(.L_150 - .L_149)
	.align		4
.L_149:
        /*037c*/ 	.word	index@(mul_plus_scalar_kernel)
        /*0380*/ 	.word	0x0000000a


	//----- nvinfo : EIATTR_FRAME_SIZE
	.align		4
.L_150:
        /*0384*/ 	.byte	0x04, 0x11
        /*0386*/ 	.short	(.L_152 - .L_151)
	.align		4
.L_151:
        /*0388*/ 	.word	index@(mul_plus_scalar_kernel)
        /*038c*/ 	.word	0x00000000


	//----- nvinfo : EIATTR_REGCOUNT
	.align		4
.L_152:
        /*0390*/ 	.byte	0x04, 0x2f
        /*0392*/ 	.short	(.L_154 - .L_153)
	.align		4
.L_153:
        /*0394*/ 	.word	index@(mul_plus_scalar_axis_kernel)
        /*0398*/ 	.word	0x00000016


	//----- nvinfo : EIATTR_FRAME_SIZE
	.align		4
.L_154:
        /*039c*/ 	.byte	0x04, 0x11
        /*039e*/ 	.short	(.L_156 - .L_155)
	.align		4
.L_155:
        /*03a0*/ 	.word	index@(mul_plus_scalar_axis_kernel)
        /*03a4*/ 	.word	0x00000000


	//----- nvinfo : EIATTR_REGCOUNT
	.align		4
.L_156:
        /*03a8*/ 	.byte	0x04, 0x2f
        /*03aa*/ 	.short	(.L_158 - .L_157)
	.align		4
.L_157:
        /*03ac*/ 	.word	index@(div_kernel)
        /*03b0*/ 	.word	0x00000010


	//----- nvinfo : EIATTR_FRAME_SIZE
	.align		4
.L_158:
        /*03b4*/ 	.byte	0x04, 0x11
        /*03b6*/ 	.short	(.L_160 - .L_159)
	.align		4
.L_159:
        /*03b8*/ 	.word	index@($__internal_15_$__cuda_sm3x_div_rn_noftz_f32_slowpath)
        /*03bc*/ 	.word	0x00000000


	//----- nvinfo : EIATTR_FRAME_SIZE
	.align		4
.L_160:
        /*03c0*/ 	.byte	0x04, 0x11
        /*03c2*/ 	.short	(.L_162 - .L_161)
	.align		4
.L_161:
        /*03c4*/ 	.word	index@(div_kernel)
        /*03c8*/ 	.word	0x00000000


	//----- nvinfo : EIATTR_REGCOUNT
	.align		4
.L_162:
        /*03cc*/ 	.byte	0x04, 0x2f
        /*03ce*/ 	.short	(.L_164 - .L_163)
	.align		4
.L_163:
        /*03d0*/ 	.word	index@(div_axis_kernel)
        /*03d4*/ 	.word	0x0000000f


	//----- nvinfo : EIATTR_FRAME_SIZE
	.align		4
.L_164:
        /*03d8*/ 	.byte	0x04, 0x11
        /*03da*/ 	.short	(.L_166 - .L_165)
	.align		4
.L_165:
        /*03dc*/ 	.word	index@($__internal_14_$__cuda_sm3x_div_rn_noftz_f32_slowpath)
        /*03e0*/ 	.word	0x00000000


	//----- nvinfo : EIATTR_FRAME_SIZE
	.align		4
.L_166:
        /*03e4*/ 	.byte	0x04, 0x11
        /*03e6*/ 	.short	(.L_168 - .L_167)
	.align		4
.L_167:
        /*03e8*/ 	.word	index@(div_axis_kernel)
        /*03ec*/ 	.word	0x00000000


	//----- nvinfo : EIATTR_REGCOUNT
	.align		4
.L_168:
        /*03f0*/ 	.byte	0x04, 0x2f
        /*03f2*/ 	.short	(.L_170 - .L_169)
	.align		4
.L_169:
        /*03f4*/ 	.word	index@(div_scalar_kernel)
        /*03f8*/ 	.word	0x00000010


	//----- nvinfo : EIATTR_FRAME_SIZE
	.align		4
.L_170:
        /*03fc*/ 	.byte	0x04, 0x11
        /*03fe*/ 	.short	(.L_172 - .L_171)
	.align		4
.L_171:
        /*0400*/ 	.word	index@($__internal_13_$__cuda_sm3x_div_rn_noftz_f32_slowpath)
        /*0404*/ 	.word	0x00000000


	//----- nvinfo : EIATTR_FRAME_SIZE
	.align		4
.L_172:
        /*0408*/ 	.byte	0x04, 0x11
        /*040a*/ 	.short	(.L_174 - .L_173)
	.align		4
.L_173:
        /*040c*/ 	.word	index@(div_scalar_kernel)
        /*0410*/ 	.word	0x00000000


	//----- nvinfo : EIATTR_REGCOUNT
	.align		4
.L_174:
        /*0414*/ 	.byte	0x04, 0x2f
        /*0416*/ 	.short	(.L_176 - .L_175)
	.align		4
.L_175:
        /*0418*/ 	.word	index@(scalar_div_kernel)
        /*041c*/ 	.word	0x00000010


	//----- nvinfo : EIATTR_FRAME_SIZE
	.align		4
.L_176:
        /*0420*/ 	.byte	0x04, 0x11
        /*0422*/ 	.short	(.L_178 - .L_177)
	.align		4
.L_177:
        /*0424*/ 	.word	index@($__internal_12_$__cuda_sm3x_div_rn_noftz_f32_slowpath)
        /*0428*/ 	.word	0x00000000


	//----- nvinfo : EIATTR_FRAME_SIZE
	.align		4
.L_178:
        /*042c*/ 	.byte	0x04, 0x11
        /*042e*/ 	.short	(.L_180 - .L_179)
	.align		4
.L_179:
        /*0430*/ 	.word	index@(scalar_div_kernel)
        /*0434*/ 	.word	0x00000000


	//----- nvinfo : EIATTR_REGCOUNT
	.align		4
.L_180:
        /*0438*/ 	.byte	0x04, 0x2f
        /*043a*/ 	.short	(.L_182 - .L_181)
	.align		4
.L_181:
        /*043c*/ 	.word	index@(div_bGrad_kernel)
        /*0440*/ 	.word	0x00000010


	//----- nvinfo : EIATTR_FRAME_SIZE
	.align		4
.L_182:
        /*0444*/ 	.byte	0x04, 0x11
        /*0446*/ 	.short	(.L_184 - .L_183)
	.align		4
.L_183:
        /*0448*/ 	.word	index@($__internal_11_$__cuda_sm3x_div_rn_noftz_f32_slowpath)
        /*044c*/ 	.word	0x00000000


	//----- nvinfo : EIATTR_FRAME_SIZE
	.align		4
.L_184:
        /*0450*/ 	.byte	0x04, 0x11
        /*0452*/ 	.short	(.L_186 - .L_185)
	.align		4
.L_185:
        /*0454*/ 	.word	index@(div_bGrad_kernel)
        /*0458*/ 	.word	0x00000000


	//----- nvinfo : EIATTR_REGCOUNT
	.align		4
.L_186:
        /*045c*/ 	.byte	0x04, 0x2f
        /*045e*/ 	.short	(.L_188 - .L_187)
	.align		4
.L_187:
        /*0460*/ 	.word	index@(div_bGrad_axis_kernel)
        /*0464*/ 	.word	0x0000001c


	//----- nvinfo : EIATTR_FRAME_SIZE
	.align		4
.L_188:
        /*0468*/ 	.byte	0x04, 0x11
        /*046a*/ 	.short	(.L_190 - .L_189)
	.align		4
.L_189:
        /*046c*/ 	.word	index@($__internal_10_$__cuda_sm3x_div_rn_noftz_f32_slowpath)
        /*0470*/ 	.word	0x00000000


	//----- nvinfo : EIATTR_FRAME_SIZE
	.align		4
.L_190:
        /*0474*/ 	.byte	0x04, 0x11
        /*0476*/ 	.short	(.L_192 - .L_191)
	.align		4
.L_191:
        /*0478*/ 	.word	index@(div_bGrad_axis_kernel)
        /*047c*/ 	.word	0x00000000


	//----- nvinfo : EIATTR_REGCOUNT
	.align		4
.L_192:
        /*0480*/ 	.byte	0x04, 0x2f
        /*0482*/ 	.short	(.L_194 - .L_193)
	.align		4
.L_193:
        /*0484*/ 	.word	index@(div_scalar_bGrad_kernel)
        /*0488*/ 	.word	0x00000010


	//----- nvinfo : EIATTR_FRAME_SIZE
	.align		4
.L_194:
        /*048c*/ 	.byte	0x04, 0x11
        /*048e*/ 	.short	(.L_196 - .L_195)
	.align		4
.L_195:
        /*0490*/ 	.word	index@($__internal_9_$__cuda_sm3x_div_rn_noftz_f32_slowpath)
        /*0494*/ 	.word	0x00000000


	//----- nvinfo : EIATTR_FRAME_SIZE
	.align		4
.L_196:
        /*0498*/ 	.byte	0x04, 0x11
        /*049a*/ 	.short	(.L_198 - .L_197)
	.align		4
.L_197:
        /*049c*/ 	.word	index@(div_scalar_bGrad_kernel)
        /*04a0*/ 	.word	0x00000000


	//----- nvinfo : EIATTR_REGCOUNT
	.align		4
.L_198:
        /*04a4*/ 	.byte	0x04, 0x2f
        /*04a6*/ 	.short	(.L_200 - .L_199)
	.align		4
.L_199:
        /*04a8*/ 	.word	index@(div_plus_kernel)
        /*04ac*/ 	.word	0x00000010


	//----- nvinfo : EIATTR_FRAME_SIZE
	.align		4
.L_200:
        /*04b0*/ 	.byte	0x04, 0x11
        /*04b2*/ 	.short	(.L_202 - .L_201)
	.align		4
.L_201:
        /*04b4*/ 	.word	index@($__internal_8_$__cuda_sm3x_div_rn_noftz_f32_slowpath)
        /*04b8*/ 	.word	0x00000000


	//----- nvinfo : EIATTR_FRAME_SIZE
	.align		4
.L_202:
        /*04bc*/ 	.byte	0x04, 0x11
        /*04be*/ 	.short	(.L_204 - .L_203)
	.align		4
.L_203:
        /*04c0*/ 	.word	index@(div_plus_kernel)
        /*04c4*/ 	.word	0x00000000


	//----- nvinfo : EIATTR_REGCOUNT
	.align		4
.L_204:
        /*04c8*/ 	.byte	0x04, 0x2f
        /*04ca*/ 	.short	(.L_206 - .L_205)
	.align		4
.L_205:
        /*04cc*/ 	.word	index@(div_plus_axis_kernel)
        /*04d0*/ 	.word	0x0000000f


	//----- nvinfo : EIATTR_FRAME_SIZE
	.align		4
.L_206:
        /*04d4*/ 	.byte	0x04, 0x11
        /*04d6*/ 	.short	(.L_208 - .L_207)
	.align		4
.L_207:
        /*04d8*/ 	.word	index@($__internal_7_$__cuda_sm3x_div_rn_noftz_f32_slowpath)
        /*04dc*/ 	.word	0x00000000


	//----- nvinfo : EIATTR_FRAME_SIZE
	.align		4
.L_208:
        /*04e0*/ 	.byte	0x04, 0x11
        /*04e2*/ 	.short	(.L_210 - .L_209)
	.align		4
.L_209:
        /*04e4*/ 	.word	index@(div_plus_axis_kernel)
        /*04e8*/ 	.word	0x00000000


	//----- nvinfo : EIATTR_REGCOUNT
	.align		4
.L_210:
        /*04ec*/ 	.byte	0x04, 0x2f
        /*04ee*/ 	.short	(.L_212 - .L_211)
	.align		4
.L_211:
        /*04f0*/ 	.word	index@(div_plus_scalar_kernel)
        /*04f4*/ 	.word	0x00000010


	//----- nvinfo : EIATTR_FRAME_SIZE
	.align		4
.L_212:
        /*04f8*/ 	.byte	0x04, 0x11
        /*04fa*/ 	.short	(.L_214 - .L_213)
	.align		4
.L_213:
        /*04fc*/ 	.word	index@($__internal_6_$__cuda_sm3x_div_rn_noftz_f32_slowpath)
        /*0500*/ 	.word	0x00000000


	//----- nvinfo : EIATTR_FRAME_SIZE
	.align		4
.L_214:
        /*0504*/ 	.byte	0x04, 0x11
        /*0506*/ 	.short	(.L_216 - .L_215)
	.align		4
.L_215:
        /*0508*/ 	.word	index@(div_plus_scalar_kernel)
        /*050c*/ 	.word	0x00000000


	//----- nvinfo : EIATTR_REGCOUNT
	.align		4
.L_216:
        /*0510*/ 	.byte	0x04, 0x2f
        /*0512*/ 	.short	(.L_218 - .L_217)
	.align		4
.L_217:
        /*0514*/ 	.word	index@(scalar_plus_div_kernel)
        /*0518*/ 	.word	0x00000010


	//----- nvinfo : EIATTR_FRAME_SIZE
	.align		4
.L_218:
        /*051c*/ 	.byte	0x04, 0x11
        /*051e*/ 	.short	(.L_220 - .L_219)
	.align		4
.L_219:
        /*0520*/ 	.word	index@($__internal_5_$__cuda_sm3x_div_rn_noftz_f32_slowpath)
        /*0524*/ 	.word	0x00000000


	//----- nvinfo : EIATTR_FRAME_SIZE
	.align		4
.L_220:
        /*0528*/ 	.byte	0x04, 0x11
        /*052a*/ 	.short	(.L_222 - .L_221)
	.align		4
.L_221:
        /*052c*/ 	.word	index@(scalar_plus_div_kernel)
        /*0530*/ 	.word	0x00000000


	//----- nvinfo : EIATTR_REGCOUNT
	.align		4
.L_222:
        /*0534*/ 	.byte	0x04, 0x2f
        /*0536*/ 	.short	(.L_224 - .L_223)
	.align		4
.L_223:
        /*0538*/ 	.word	index@(pow_kernel)
        /*053c*/ 	.word	0x0000000f


	//----- nvinfo : EIATTR_FRAME_SIZE
	.align		4
.L_224:
        /*0540*/ 	.byte	0x04, 0x11
        /*0542*/ 	.short	(.L_226 - .L_225)
	.align		4
.L_225:
        /*0544*/ 	.word	index@(pow_kernel)
        /*0548*/ 	.word	0x00000000


	//----- nvinfo : EIATTR_REGCOUNT
	.align		4
.L_226:
        /*054c*/ 	.byte	0x04, 0x2f
        /*054e*/ 	.short	(.L_228 - .L_227)
	.align		4
.L_227:
        /*0550*/ 	.word	index@(sqrt_kernel)
        /*0554*/ 	.word	0x0000000c


	//----- nvinfo : EIATTR_FRAME_SIZE
	.align		4
.L_228:
        /*0558*/ 	.byte	0x04, 0x11
        /*055a*/ 	.short	(.L_230 - .L_229)
	.align		4
.L_229:
        /*055c*/ 	.word	index@($__internal_4_$__cuda_sm20_sqrt_rn_f32_slowpath)
        /*0560*/ 	.word	0x00000000


	//----- nvinfo : EIATTR_FRAME_SIZE
	.align		4
.L_230:
        /*0564*/ 	.byte	0x04, 0x11
        /*0566*/ 	.short	(.L_232 - .L_231)
	.align		4
.L_231:
        /*0568*/ 	.word	index@(sqrt_kernel)
        /*056c*/ 	.word	0x00000000


	//----- nvinfo : EIATTR_REGCOUNT
	.align		4
.L_232:
        /*0570*/ 	.byte	0x04, 0x2f
        /*0572*/ 	.short	(.L_234 - .L_233)
	.align		4
.L_233:
        /*0574*/ 	.word	index@(log_kernel)
        /*0578*/ 	.word	0x0000000c


	//----- nvinfo : EIATTR_FRAME_SIZE
	.align		4
.L_234:
        /*057c*/ 	.byte	0x04, 0x11
        /*057e*/ 	.short	(.L_236 - .L_235)
	.align		4
.L_235:
        /*0580*/ 	.word	index@(log_kernel)
        /*0584*/ 	.word	0x00000000


	//----- nvinfo : EIATTR_REGCOUNT
	.align		4
.L_236:
        /*0588*/ 	.byte	0x04, 0x2f
        /*058a*/ 	.short	(.L_238 - .L_237)
	.align		4
.L_237:
        /*058c*/ 	.word	index@(exp_kernel)
        /*0590*/ 	.word	0x0000000c


	//----- nvinfo : EIATTR_FRAME_SIZE
	.align		4
.L_238:
        /*0594*/ 	.byte	0x04, 0x11
        /*0596*/ 	.short	(.L_240 - .L_239)
	.align		4
.L_239:
        /*0598*/ 	.word	index@(exp_kernel)
        /*059c*/ 	.word	0x00000000


	//----- nvinfo : EIATTR_REGCOUNT
	.align		4
.L_240:
        /*05a0*/ 	.byte	0x04, 0x2f
        /*05a2*/ 	.short	(.L_242 - .L_241)
	.align		4
.L_241:
        /*05a4*/ 	.word	index@(sin_kernel)
        /*05a8*/ 	.word	0x00000012


	//----- nvinfo : EIATTR_FRAME_SIZE
	.align		4
.L_242:
        /*05ac*/ 	.byte	0x04, 0x11
        /*05ae*/ 	.short	(.L_244 - .L_243)
	.align		4
.L_243:
        /*05b0*/ 	.word	index@(sin_kernel)
        /*05b4*/ 	.word	0x00000000


	//----- nvinfo : EIATTR_REGCOUNT
	.align		4
.L_244:
        /*05b8*/ 	.byte	0x04, 0x2f
        /*05ba*/ 	.short	(.L_246 - .L_245)
	.align		4
.L_245:
        /*05bc*/ 	.word	index@(cos_kernel)
        /*05c0*/ 	.word	0x00000012


	//----- nvinfo : EIATTR_FRAME_SIZE
	.align		4
.L_246:
        /*05c4*/ 	.byte	0x04, 0x11
        /*05c6*/ 	.short	(.L_248 - .L_247)
	.align		4
.L_247:
        /*05c8*/ 	.word	index@(cos_kernel)
        /*05cc*/ 	.word	0x00000000


	//----- nvinfo : EIATTR_REGCOUNT
	.align		4
.L_248:
        /*05d0*/ 	.byte	0x04, 0x2f
        /*05d2*/ 	.short	(.L_250 - .L_249)
	.align		4
.L_249:
        /*05d4*/ 	.word	index@(tan_kernel)
        /*05d8*/ 	.word	0x00000012


	//----- nvinfo : EIATTR_FRAME_SIZE
	.align		4
.L_250:
        /*05dc*/ 	.byte	0x04, 0x11
        /*05de*/ 	.short	(.L_252 - .L_251)
	.align		4
.L_251:
        /*05e0*/ 	.word	index@(tan_kernel)
        /*05e4*/ 	.word	0x00000000


	//----- nvinfo : EIATTR_REGCOUNT
	.align		4
.L_252:
        /*05e8*/ 	.byte	0x04, 0x2f
        /*05ea*/ 	.short	(.L_254 - .L_253)
	.align		4
.L_253:
        /*05ec*/ 	.word	index@(tan_back_kernel)
        /*05f0*/ 	.word	0x00000012


	//----- nvinfo : EIATTR_FRAME_SIZE
	.align		4
.L_254:
        /*05f4*/ 	.byte	0x04, 0x11
        /*05f6*/ 	.short	(.L_256 - .L_255)
	.align		4
.L_255:
        /*05f8*/ 	.word	index@($__internal_3_$__cuda_sm20_rcp_rn_f32_slowpath)
        /*05fc*/ 	.word	0x00000000


	//----- nvinfo : EIATTR_FRAME_SIZE
	.align		4
.L_256:
        /*0600*/ 	.byte	0x04, 0x11
        /*0602*/ 	.short	(.L_258 - .L_257)
	.align		4
.L_257:
        /*0604*/ 	.word	index@(tan_back_kernel)
        /*0608*/ 	.word	0x00000000


	//----- nvinfo : EIATTR_REGCOUNT
	.align		4
.L_258:
        /*060c*/ 	.byte	0x04, 0x2f
        /*060e*/ 	.short	(.L_260 - .L_259)
	.align		4
.L_259:
        /*0610*/ 	.word	index@(atan_kernel)
        /*0614*/ 	.word	0x0000000c


	//----- nvinfo : EIATTR_FRAME_SIZE
	.align		4
.L_260:
        /*0618*/ 	.byte	0x04, 0x11
        /*061a*/ 	.short	(.L_262 - .L_261)
	.align		4
.L_261:
        /*061c*/ 	.word	index@(atan_kernel)
        /*0620*/ 	.word	0x00000000


	//----- nvinfo : EIATTR_REGCOUNT
	.align		4
.L_262:
        /*0624*/ 	.byte	0x04, 0x2f
        /*0626*/ 	.short	(.L_264 - .L_263)
	.align		4
.L_263:
        /*0628*/ 	.word	index@(atan_back_kernel)
        /*062c*/ 	.word	0x0000000e


	//----- nvinfo : EIATTR_FRAME_SIZE
	.align		4
.L_264:
        /*0630*/ 	.byte	0x04, 0x11
        /*0632*/ 	.short	(.L_266 - .L_265)
	.align		4
.L_265:
        /*0634*/ 	.word	index@($__internal_2_$__cuda_sm20_rcp_rn_f32_slowpath)
        /*0638*/ 	.word	0x00000000


	//----- nvinfo : EIATTR_FRAME_SIZE
	.align		4
.L_266:
        /*063c*/ 	.byte	0x04, 0x11
        /*063e*/ 	.short	(.L_268 - .L_267)
	.align		4
.L_267:
        /*0640*/ 	.word	index@(atan_back_kernel)
        /*0644*/ 	.word	0x00000000


	//----- nvinfo : EIATTR_REGCOUNT
	.align		4
.L_268:
        /*0648*/ 	.byte	0x04, 0x2f
        /*064a*/ 	.short	(.L_270 - .L_269)
	.align		4
.L_269:
        /*064c*/ 	.word	index@(clamp_kernel)
        /*0650*/ 	.word	0x0000000c


	//----- nvinfo : EIATTR_FRAME_SIZE
	.align		4
.L_270:
        /*0654*/ 	.byte	0x04, 0x11
        /*0656*/ 	.short	(.L_272 - .L_271)
	.align		4
.L_271:
        /*0658*/ 	.word	index@(clamp_kernel)
        /*065c*/ 	.word	0x00000000


	//----- nvinfo : EIATTR_REGCOUNT
	.align		4
.L_272:
        /*0660*/ 	.byte	0x04, 0x2f
        /*0662*/ 	.short	(.L_274 - .L_273)
	.align		4
.L_273:
        /*0664*/ 	.word	index@(clamp_back_kernel)
        /*0668*/ 	.word	0x0000000a


	//----- nvinfo : EIATTR_FRAME_SIZE
	.align		4
.L_274:
        /*066c*/ 	.byte	0x04, 0x11
        /*066e*/ 	.short	(.L_276 - .L_275)
	.align		4
.L_275:
        /*0670*/ 	.word	index@(clamp_back_kernel)
        /*0674*/ 	.word	0x00000000


	//----- nvinfo : EIATTR_REGCOUNT
	.align		4
.L_276:
        /*0678*/ 	.byte	0x04, 0x2f
        /*067a*/ 	.short	(.L_278 - .L_277)
	.align		4
.L_277:
        /*067c*/ 	.word	index@(maximum_kernel)
        /*0680*/ 	.word	0x0000000c


	//----- nvinfo : EIATTR_FRAME_SIZE
	.align		4
.L_278:
        /*0684*/ 	.byte	0x04, 0x11
        /*0686*/ 	.short	(.L_280 - .L_279)
	.align		4
.L_279:
        /*0688*/ 	.word	index@(maximum_kernel)
        /*068c*/ 	.word	0x00000000


	//----- nvinfo : EIATTR_REGCOUNT
	.align		4
.L_280:
        /*0690*/ 	.byte	0x04, 0x2f
        /*0692*/ 	.short	(.L_282 - .L_281)
	.align		4
.L_281:
        /*0694*/ 	.word	index@(minimum_kernel)
        /*0698*/ 	.word	0x0000000c


	//----- nvinfo : EIATTR_FRAME_SIZE
	.align		4
.L_282:
        /*069c*/ 	.byte	0x04, 0x11
        /*069e*/ 	.short	(.L_284 - .L_283)
	.align		4
.L_283:
        /*06a0*/ 	.word	index@(minimum_kernel)
        /*06a4*/ 	.word	0x00000000


	//----- nvinfo : EIATTR_REGCOUNT
	.align		4
.L_284:
        /*06a8*/ 	.byte	0x04, 0x2f
        /*06aa*/ 	.short	(.L_286 - .L_285)
	.align		4
.L_285:
        /*06ac*/ 	.word	index@(maximum_back_kernel)
        /*06b0*/ 	.word	0x0000000e


	//----- nvinfo : EIATTR_FRAME_SIZE
	.align		4
.L_286:
        /*06b4*/ 	.byte	0x04, 0x11
        /*06b6*/ 	.short	(.L_288 - .L_287)
	.align		4
.L_287:
        /*06b8*/ 	.word	index@(maximum_back_kernel)
        /*06bc*/ 	.word	0x00000000


	//----- nvinfo : EIATTR_REGCOUNT
	.align		4
.L_288:
        /*06c0*/ 	.byte	0x04, 0x2f
        /*06c2*/ 	.short	(.L_290 - .L_289)
	.align		4
.L_289:
        /*06c4*/ 	.word	index@(minimum_back_kernel)
        /*06c8*/ 	.word	0x0000000e


	//----- nvinfo : EIATTR_FRAME_SIZE
	.align		4
.L_290:
        /*06cc*/ 	.byte	0x04, 0x11
        /*06ce*/ 	.short	(.L_292 - .L_291)
	.align		4
.L_291:
        /*06d0*/ 	.word	index@(minimum_back_kernel)
        /*06d4*/ 	.word	0x00000000


	//----- nvinfo : EIATTR_REGCOUNT
	.align		4
.L_292:
        /*06d8*/ 	.byte	0x04, 0x2f
        /*06da*/ 	.short	(.L_294 - .L_293)
	.align		4
.L_293:
        /*06dc*/ 	.word	index@(transpose_kernel)
        /*06e0*/ 	.word	0x00000010


	//----- nvinfo : EIATTR_FRAME_SIZE
	.align		4
.L_294:
        /*06e4*/ 	.byte	0x04, 0x11
        /*06e6*/ 	.short	(.L_296 - .L_295)
	.align		4
.L_295:
        /*06e8*/ 	.word	index@(transpose_kernel)
        /*06ec*/ 	.word	0x00000000


	//----- nvinfo : EIATTR_REGCOUNT
	.align		4
.L_296:
        /*06f0*/ 	.byte	0x04, 0x2f
        /*06f2*/ 	.short	(.L_298 - .L_297)
	.align		4
.L_297:
        /*06f4*/ 	.word	index@(permute_kernel)
        /*06f8*/ 	.word	0x00000020


	//----- nvinfo : EIATTR_FRAME_SIZE
	.align		4
.L_298:
        /*06fc*/ 	.byte	0x04, 0x11
        /*06fe*/ 	.short	(.L_300 - .L_299)
	.align		4
.L_299:
        /*0700*/ 	.word	index@(permute_kernel)
        /*0704*/ 	.word	0x00000000


	//----- nvinfo : EIATTR_REGCOUNT
	.align		4
.L_300:
        /*0708*/ 	.byte	0x04, 0x2f
        /*070a*/ 	.short	(.L_302 - .L_301)
	.align		4
.L_301:
        /*070c*/ 	.word	index@(permute_add_kernel)
        /*0710*/ 	.word	0x00000020


	//----- nvinfo : EIATTR_FRAME_SIZE
	.align		4
.L_302:
        /*0714*/ 	.byte	0x04, 0x11
        /*0716*/ 	.short	(.L_304 - .L_303)
	.align		4
.L_303:
        /*0718*/ 	.word	index@(permute_add_kernel)
        /*071c*/ 	.word	0x00000000


	//----- nvinfo : EIATTR_REGCOUNT
	.align		4
.L_304:
        /*0720*/ 	.byte	0x04, 0x2f
        /*0722*/ 	.short	(.L_306 - .L_305)
	.align		4
.L_305:
        /*0724*/ 	.word	index@(mean_kernel)
        /*0728*/ 	.word	0x0000001f


	//----- nvinfo : EIATTR_FRAME_SIZE
	.align		4
.L_306:
        /*072c*/ 	.byte	0x04, 0x11
        /*072e*/ 	.short	(.L_308 - .L_307)
	.align		4
.L_307:
        /*0730*/ 	.word	index@($__internal_1_$__cuda_sm3x_div_rn_noftz_f32_slowpath)
        /*0734*/ 	.word	0x00000000


	//----- nvinfo : EIATTR_FRAME_SIZE
	.align		4
.L_308:
        /*0738*/ 	.byte	0x04, 0x11
        /*073a*/ 	.short	(.L_310 - .L_309)
	.align		4
.L_309:
        /*073c*/ 	.word	index@(mean_kernel)
        /*0740*/ 	.word	0x00000000


	//----- nvinfo : EIATTR_REGCOUNT
	.align		4
.L_310:
        /*0744*/ 	.byte	0x04, 0x2f
        /*0746*/ 	.short	(.L_312 - .L_311)
	.align		4
.L_311:
        /*0748*/ 	.word	index@(mean_back_kernel)
        /*074c*/ 	.word	0x00000017


	//----- nvinfo : EIATTR_FRAME_SIZE
	.align		4
.L_312:
        /*0750*/ 	.byte	0x04, 0x11
        /*0752*/ 	.short	(.L_314 - .L_313)
	.align		4
.L_313:
        /*0754*/ 	.word	index@($__internal_0_$__cuda_sm3x_div_rn_noftz_f32_slowpath)
        /*0758*/ 	.word	0x00000000


	//----- nvinfo : EIATTR_FRAME_SIZE
	.align		4
.L_314:
        /*075c*/ 	.byte	0x04, 0x11
        /*075e*/ 	.short	(.L_316 - .L_315)
	.align		4
.L_315:
        /*0760*/ 	.word	index@(mean_back_kernel)
        /*0764*/ 	.word	0x00000000


	//----- nvinfo : EIATTR_MIN_STACK_SIZE
	.align		4
.L_316:
        /*0768*/ 	.byte	0x04, 0x12
        /*076a*/ 	.short	(.L_318 - .L_317)
	.align		4
.L_317:
        /*076c*/ 	.word	index@(mean_back_kernel)
        /*0770*/ 	.word	0x00000000


	//----- nvinfo : EIATTR_MIN_STACK_SIZE
	.align		4
.L_318:
        /*0774*/ 	.byte	0x04, 0x12
        /*0776*/ 	.short	(.L_320 - .L_319)
	.align		4
.L_319:
        /*0778*/ 	.word	index@(mean_kernel)
        /*077c*/ 	.word	0x00000000


	//----- nvinfo : EIATTR_MIN_STACK_SIZE
	.align		4
.L_320:
        /*0780*/ 	.byte	0x04, 0x12
        /*0782*/ 	.short	(.L_322 - .L_321)
	.align		4
.L_321:
        /*0784*/ 	.word	index@(permute_add_kernel)
        /*0788*/ 	.word	0x00000000


	//----- nvinfo : EIATTR_MIN_STACK_SIZE
	.align		4
.L_322:
        /*078c*/ 	.byte	0x04, 0x12
        /*078e*/ 	.short	(.L_324 - .L_323)
	.align		4
.L_323:
        /*0790*/ 	.word	index@(permute_kernel)
        /*0794*/ 	.word	0x00000000


	//----- nvinfo : EIATTR_MIN_STACK_SIZE
	.align		4
.L_324:
        /*0798*/ 	.byte	0x04, 0x12
        /*079a*/ 	.short	(.L_326 - .L_325)
	.align		4
.L_325:
        /*079c*/ 	.word	index@(transpose_kernel)
        /*07a0*/ 	.word	0x00000000


	//----- nvinfo : EIATTR_MIN_STACK_SIZE
	.align		4
.L_326:
        /*07a4*/ 	.byte	0x04, 0x12
        /*07a6*/ 	.short	(.L_328 - .L_327)
	.align		4
.L_327:
        /*07a8*/ 	.word	index@(minimum_back_kernel)
        /*07ac*/ 	.word	0x00000000


	//----- nvinfo : EIATTR_MIN_STACK_SIZE
	.align		4
.L_328:
        /*07b0*/ 	.byte	0x04, 0x12
        /*07b2*/ 	.short	(.L_330 - .L_329)
	.align		4
.L_329:
        /*07b4*/ 	.word	index@(maximum_back_kernel)
        /*07b8*/ 	.word	0x00000000


	//----- nvinfo : EIATTR_MIN_STACK_SIZE
	.align		4
.L_330:
        /*07bc*/ 	.byte	0x04, 0x12
        /*07be*/ 	.short	(.L_332 - .L_331)
	.align		4
.L_331:
        /*07c0*/ 	.word	index@(minimum_kernel)
        /*07c4*/ 	.word	0x00000000


	//----- nvinfo : EIATTR_MIN_STACK_SIZE
	.align		4
.L_332:
        /*07c8*/ 	.byte	0x04, 0x12
        /*07ca*/ 	.short	(.L_334 - .L_333)
	.align		4
.L_333:
        /*07cc*/ 	.word	index@(maximum_kernel)
        /*07d0*/ 	.word	0x00000000


	//----- nvinfo : EIATTR_MIN_STACK_SIZE
	.align		4
.L_334:
        /*07d4*/ 	.byte	0x04, 0x12
        /*07d6*/ 	.short	(.L_336 - .L_335)
	.align		4
.L_335:
        /*07d8*/ 	.word	index@(clamp_back_kernel)
        /*07dc*/ 	.word	0x00000000


	//----- nvinfo : EIATTR_MIN_STACK_SIZE
	.align		4
.L_336:
        /*07e0*/ 	.byte	0x04, 0x12
        /*07e2*/ 	.short	(.L_338 - .L_337)
	.align		4
.L_337:
        /*07e4*/ 	.word	index@(clamp_kernel)
        /*07e8*/ 	.word	0x00000000


	//----- nvinfo : EIATTR_MIN_STACK_SIZE
	.align		4
.L_338:
        /*07ec*/ 	.byte	0x04, 0x12
        /*07ee*/ 	.short	(.L_340 - .L_339)
	.align		4
.L_339:
        /*07f0*/ 	.word	index@(atan_back_kernel)
        /*07f4*/ 	.word	0x00000000


	//----- nvinfo : EIATTR_MIN_STACK_SIZE
	.align		4
.L_340:
        /*07f8*/ 	.byte	0x04, 0x12
        /*07fa*/ 	.short	(.L_342 - .L_341)
	.align		4
.L_341:
        /*07fc*/ 	.word	index@(atan_kernel)
        /*0800*/ 	.word	0x00000000


	//----- nvinfo : EIATTR_MIN_STACK_SIZE
	.align		4
.L_342:
        /*0804*/ 	.byte	0x04, 0x12
        /*0806*/ 	.short	(.L_344 - .L_343)
	.align		4
.L_343:
        /*0808*/ 	.word	index@(tan_back_kernel)
        /*080c*/ 	.word	0x00000000


	//----- nvinfo : EIATTR_MIN_STACK_SIZE
	.align		4
.L_344:
        /*0810*/ 	.byte	0x04, 0x12
        /*0812*/ 	.short	(.L_346 - .L_345)
	.align		4
.L_345:
        /*0814*/ 	.word	index@(tan_kernel)
        /*0818*/ 	.word	0x00000000


	//----- nvinfo : EIATTR_MIN_STACK_SIZE
	.align		4
.L_346:
        /*081c*/ 	.byte	0x04, 0x12
        /*081e*/ 	.short	(.L_348 - .L_347)
	.align		4
.L_347:
        /*0820*/ 	.word	index@(cos_kernel)
        /*0824*/ 	.word	0x00000000


	//----- nvinfo : EIATTR_MIN_STACK_SIZE
	.align		4
.L_348:
        /*0828*/ 	.byte	0x04, 0x12
        /*082a*/ 	.short	(.L_350 - .L_349)
	.align		4
.L_349:
        /*082c*/ 	.word	index@(sin_kernel)
        /*0830*/ 	.word	0x00000000


	//----- nvinfo : EIATTR_MIN_STACK_SIZE
	.align		4
.L_350:
        /*0834*/ 	.byte	0x04, 0x12
        /*0836*/ 	.short	(.L_352 - .L_351)
	.align		4
.L_351:
        /*0838*/ 	.word	index@(exp_kernel)
        /*083c*/ 	.word	0x00000000


	//----- nvinfo : EIATTR_MIN_STACK_SIZE
	.align		4
.L_352:
        /*0840*/ 	.byte	0x04, 0x12
        /*0842*/ 	.short	(.L_354 - .L_353)
	.align		4
.L_353:
        /*0844*/ 	.word	index@(log_kernel)
        /*0848*/ 	.word	0x00000000


	//----- nvinfo : EIATTR_MIN_STACK_SIZE
	.align		4
.L_354:
        /*084c*/ 	.byte	0x04, 0x12
        /*084e*/ 	.short	(.L_356 - .L_355)
	.align		4
.L_355:
        /*0850*/ 	.word	index@(sqrt_kernel)
        /*0854*/ 	.word	0x00000000


	//----- nvinfo : EIATTR_MIN_STACK_SIZE
	.align		4
.L_356:
        /*0858*/ 	.byte	0x04, 0x12
        /*085a*/ 	.short	(.L_358 - .L_357)
	.align		4
.L_357:
        /*085c*/ 	.word	index@(pow_kernel)
        /*0860*/ 	.word	0x00000000


	//----- nvinfo : EIATTR_MIN_STACK_SIZE
	.align		4
.L_358:
        /*0864*/ 	.byte	0x04, 0x12
        /*0866*/ 	.short	(.L_360 - .L_359)
	.align		4
.L_359:
        /*0868*/ 	.word	index@(scalar_plus_div_kernel)
        /*086c*/ 	.word	0x00000000


	//----- nvinfo : EIATTR_MIN_STACK_SIZE
	.align		4
.L_360:
        /*0870*/ 	.byte	0x04, 0x12
        /*0872*/ 	.short	(.L_362 - .L_361)
	.align		4
.L_361:
        /*0874*/ 	.word	index@(div_plus_scalar_kernel)
        /*0878*/ 	.word	0x00000000


	//----- nvinfo : EIATTR_MIN_STACK_SIZE
	.align		4
.L_362:
        /*087c*/ 	.byte	0x04, 0x12
        /*087e*/ 	.short	(.L_364 - .L_363)
	.align		4
.L_363:
        /*0880*/ 	.word	index@(div_plus_axis_kernel)
        /*0884*/ 	.word	0x00000000


	//----- nvinfo : EIATTR_MIN_STACK_SIZE
	.align		4
.L_364:
        /*0888*/ 	.byte	0x04, 0x12
        /*088a*/ 	.short	(.L_366 - .L_365)
	.align		4
.L_365:
        /*088c*/ 	.word	index@(div_plus_kernel)
        /*0890*/ 	.word	0x00000000


	//----- nvinfo : EIATTR_MIN_STACK_SIZE
	.align		4
.L_366:
        /*0894*/ 	.byte	0x04, 0x12
        /*0896*/ 	.short	(.L_368 - .L_367)
	.align		4
.L_367:
        /*0898*/ 	.word	index@(div_scalar_bGrad_kernel)
        /*089c*/ 	.word	0x00000000


	//----- nvinfo : EIATTR_MIN_STACK_SIZE
	.align		4
.L_368:
        /*08a0*/ 	.byte	0x04, 0x12
        /*08a2*/ 	.short	(.L_370 - .L_369)
	.align		4
.L_369:
        /*08a4*/ 	.word	index@(div_bGrad_axis_kernel)
        /*08a8*/ 	.word	0x00000000


	//----- nvinfo : EIATTR_MIN_STACK_SIZE
	.align		4
.L_370:
        /*08ac*/ 	.byte	0x04, 0x12
        /*08ae*/ 	.short	(.L_372 - .L_371)
	.align		4
.L_371:
        /*08b0*/ 	.word	index@(div_bGrad_kernel)
        /*08b4*/ 	.word	0x00000000


	//----- nvinfo : EIATTR_MIN_STACK_SIZE
	.align		4
.L_372:
        /*08b8*/ 	.byte	0x04, 0x12
        /*08ba*/ 	.short	(.L_374 - .L_373)
	.align		4
.L_373:
        /*08bc*/ 	.word	index@(scalar_div_kernel)
        /*08c0*/ 	.word	0x00000000


	//----- nvinfo : EIATTR_MIN_STACK_SIZE
	.align		4
.L_374:
        /*08c4*/ 	.byte	0x04, 0x12
        /*08c6*/ 	.short	(.L_376 - .L_375)
	.align		4
.L_375:
        /*08c8*/ 	.word	index@(div_scalar_kernel)
        /*08cc*/ 	.word	0x00000000


	//----- nvinfo : EIATTR_MIN_STACK_SIZE
	.align		4
.L_376:
        /*08d0*/ 	.byte	0x04, 0x12
        /*08d2*/ 	.short	(.L_378 - .L_377)
	.align		4
.L_377:
        /*08d4*/ 	.word	index@(div_axis_kernel)
        /*08d8*/ 	.word	0x00000000


	//----- nvinfo : EIATTR_MIN_STACK_SIZE
	.align		4
.L_378:
        /*08dc*/ 	.byte	0x04, 0x12
        /*08de*/ 	.short	(.L_380 - .L_379)
	.align		4
.L_379:
        /*08e0*/ 	.word	index@(div_kernel)
        /*08e4*/ 	.word	0x00000000


	//----- nvinfo : EIATTR_MIN_STACK_SIZE
	.align		4
.L_380:
        /*08e8*/ 	.byte	0x04, 0x12
        /*08ea*/ 	.short	(.L_382 - .L_381)
	.align		4
.L_381:
        /*08ec*/ 	.word	index@(mul_plus_scalar_axis_kernel)
        /*08f0*/ 	.word	0x00000000


	//----- nvinfo : EIATTR_MIN_STACK_SIZE
	.align		4
.L_382:
        /*08f4*/ 	.byte	0x04, 0x12
        /*08f6*/ 	.short	(.L_384 - .L_383)
	.align		4
.L_383:
        /*08f8*/ 	.word	index@(mul_plus_scalar_kernel)
        /*08fc*/ 	.word	0x00000000


	//----- nvinfo : EIATTR_MIN_STACK_SIZE
	.align		4
.L_384:
        /*0900*/ 	.byte	0x04, 0x12
        /*0902*/ 	.short	(.L_386 - .L_385)
	.align		4
.L_385:
        /*0904*/ 	.word	index@(mul_plus_kernel)
        /*0908*/ 	.word	0x00000000


	//----- nvinfo : EIATTR_MIN_STACK_SIZE
	.align		4
.L_386:
        /*090c*/ 	.byte	0x04, 0x12
        /*090e*/ 	.short	(.L_388 - .L_387)
	.align		4
.L_387:
        /*0910*/ 	.word	index@(mul_scalar_kernel)
        /*0914*/ 	.word	0x00000000


	//----- nvinfo : EIATTR_MIN_STACK_SIZE
	.align		4
.L_388:
        /*0918*/ 	.byte	0x04, 0x12
        /*091a*/ 	.short	(.L_390 - .L_389)
	.align		4
.L_389:
        /*091c*/ 	.word	index@(mul_kernel)
        /*0920*/ 	.word	0x00000000


	//----- nvinfo : EIATTR_MIN_STACK_SIZE
	.align		4
.L_390:
        /*0924*/ 	.byte	0x04, 0x12
        /*0926*/ 	.short	(.L_392 - .L_391)
	.align		4
.L_391:
        /*0928*/ 	.word	index@(bool_kernel)
        /*092c*/ 	.word	0x00000000


	//----- nvinfo : EIATTR_MIN_STACK_SIZE
	.align		4
.L_392:
        /*0930*/ 	.byte	0x04, 0x12
        /*0932*/ 	.short	(.L_394 - .L_393)
	.align		4
.L_393:
        /*0934*/ 	.word	index@(scalar_sub_kernel)
        /*0938*/ 	.word	0x00000000


	//----- nvinfo : EIATTR_MIN_STACK_SIZE
	.align		4
.L_394:
        /*093c*/ 	.byte	0x04, 0x12
        /*093e*/ 	.short	(.L_396 - .L_395)
	.align		4
.L_395:
        /*0940*/ 	.word	index@(sub_scalar_kernel)
        /*0944*/ 	.word	0x00000000


	//----- nvinfo : EIATTR_MIN_STACK_SIZE
	.align		4
.L_396:
        /*0948*/ 	.byte	0x04, 0x12
        /*094a*/ 	.short	(.L_398 - .L_397)
	.align		4
.L_397:
        /*094c*/ 	.word	index@(sub_axis_kernel)
        /*0950*/ 	.word	0x00000000


	//----- nvinfo : EIATTR_MIN_STACK_SIZE
	.align		4
.L_398:
        /*0954*/ 	.byte	0x04, 0x12
        /*0956*/ 	.short	(.L_400 - .L_399)
	.align		4
.L_399:
        /*0958*/ 	.word	index@(sub_kernel)
        /*095c*/ 	.word	0x00000000


	//----- nvinfo : EIATTR_MIN_STACK_SIZE
	.align		4
.L_400:
        /*0960*/ 	.byte	0x04, 0x12
        /*0962*/ 	.short	(.L_402 - .L_401)
	.align		4
.L_401:
        /*0964*/ 	.word	index@(add_channel_kernel)
        /*0968*/ 	.word	0x00000000


	//----- nvinfo : EIATTR_MIN_STACK_SIZE
	.align		4
.L_402:
        /*096c*/ 	.byte	0x04, 0x12
        /*096e*/ 	.short	(.L_404 - .L_403)
	.align		4
.L_403:
        /*0970*/ 	.word	index@(add_number_kernel)
        /*0974*/ 	.word	0x00000000


	//----- nvinfo : EIATTR_MIN_STACK_SIZE
	.align		4
.L_404:
        /*0978*/ 	.byte	0x04, 0x12
        /*097a*/ 	.short	(.L_406 - .L_405)
	.align		4
.L_405:
        /*097c*/ 	.word	index@(add_scalar_kernel)
        /*0980*/ 	.word	0x00000000


	//----- nvinfo : EIATTR_MIN_STACK_SIZE
	.align		4
.L_406:
        /*0984*/ 	.byte	0x04, 0x12
        /*0986*/ 	.short	(.L_408 - .L_407)
	.align		4
.L_407:
        /*0988*/ 	.word	index@(max_channel_backward_kernel)
        /*098c*/ 	.word	0x00000000


	//----- nvinfo : EIATTR_MIN_STACK_SIZE
	.align		4
.L_408:
        /*0990*/ 	.byte	0x04, 0x12
        /*0992*/ 	.short	(.L_410 - .L_409)
	.align		4
.L_409:
        /*0994*/ 	.word	index@(max_backward_kernel)
        /*0998*/ 	.word	0x00000000


	//----- nvinfo : EIATTR_MIN_STACK_SIZE
	.align		4
.L_410:
        /*099c*/ 	.byte	0x04, 0x12
        /*099e*/ 	.short	(.L_412 - .L_411)
	.align		4
.L_411:
        /*09a0*/ 	.word	index@(max_channel_kernel)
        /*09a4*/ 	.word	0x00000000


	//----- nvinfo : EIATTR_MIN_STACK_SIZE
	.align		4
.L_412:
        /*09a8*/ 	.byte	0x04, 0x12
        /*09aa*/ 	.short	(.L_414 - .L_413)
	.align		4
.L_413:
        /*09ac*/ 	.word	index@(max_kernel)
        /*09b0*/ 	.word	0x00000000


	//----- nvinfo : EIATTR_MIN_STACK_SIZE
	.align		4
.L_414:
        /*09b4*/ 	.byte	0x04, 0x12
        /*09b6*/ 	.short	(.L_416 - .L_415)
	.align		4
.L_415:
        /*09b8*/ 	.word	index@(sum_pow_height_kernel)
        /*09bc*/ 	.word	0x00000000


	//----- nvinfo : EIATTR_MIN_STACK_SIZE
	.align		4
.L_416:
        /*09c0*/ 	.byte	0x04, 0x12
        /*09c2*/ 	.short	(.L_418 - .L_417)
	.align		4
.L_417:
        /*09c4*/ 	.word	index@(sum_pow_channel_kernel)
        /*09c8*/ 	.word	0x00000000


	//----- nvinfo : EIATTR_MIN_STACK_SIZE
	.align		4
.L_418:
        /*09cc*/ 	.byte	0x04, 0x12
        /*09ce*/ 	.short	(.L_420 - .L_419)
	.align		4
.L_419:
        /*09d0*/ 	.word	index@(sum_pow_kernel)
        /*09d4*/ 	.word	0x00000000


	//----- nvinfo : EIATTR_MIN_STACK_SIZE
	.align		4
.L_420:
        /*09d8*/ 	.byte	0x04, 0x12
        /*09da*/ 	.short	(.L_422 - .L_421)
	.align		4
.L_421:
        /*09dc*/ 	.word	index@(sum_height_kernel)
        /*09e0*/ 	.word	0x00000000


	//----- nvinfo : EIATTR_MIN_STACK_SIZE
	.align		4
.L_422:
        /*09e4*/ 	.byte	0x04, 0x12
        /*09e6*/ 	.short	(.L_424 - .L_423)
	.align		4
.L_423:
        /*09e8*/ 	.word	index@(sum_channel_kernel)
        /*09ec*/ 	.word	0x00000000


	//----- nvinfo : EIATTR_MIN_STACK_SIZE
	.align		4
.L_424:
        /*09f0*/ 	.byte	0x04, 0x12
        /*09f2*/ 	.short	(.L_426 - .L_425)
	.align		4
.L_425:
        /*09f4*/ 	.word	index@(sum_kernel)
        /*09f8*/ 	.word	0x00000000


	//----- nvinfo : EIATTR_MIN_STACK_SIZE
	.align		4
.L_426:
        /*09fc*/ 	.byte	0x04, 0x12
        /*09fe*/ 	.short	(.L_428 - .L_427)
	.align		4
.L_427:
        /*0a00*/ 	.word	index@(expand_kernel)
        /*0a04*/ 	.word	0x00000000


	//----- nvinfo : EIATTR_MIN_STACK_SIZE
	.align		4
.L_428:
        /*0a08*/ 	.byte	0x04, 0x12
        /*0a0a*/ 	.short	(.L_430 - .L_429)
	.align		4
.L_429:
        /*0a0c*/ 	.word	index@(add_axis_kernel2)
        /*0a10*/ 	.word	0x00000000


	//----- nvinfo : EIATTR_MIN_STACK_SIZE
	.align		4
.L_430:
        /*0a14*/ 	.byte	0x04, 0x12
        /*0a16*/ 	.short	(.L_432 - .L_431)
	.align		4
.L_431:
        /*0a18*/ 	.word	index@(add_axis_kernel)
        /*0a1c*/ 	.word	0x00000000


	//----- nvinfo : EIATTR_MIN_STACK_SIZE
	.align		4
.L_432:
        /*0a20*/ 	.byte	0x04, 0x12
        /*0a22*/ 	.short	(.L_434 - .L_433)
	.align		4
.L_433:
        /*0a24*/ 	.word	index@(add_kernel)
        /*0a28*/ 	.word	0x00000000


	//----- nvinfo : EIATTR_MIN_STACK_SIZE
	.align		4
.L_434:
        /*0a2c*/ 	.byte	0x04, 0x12
        /*0a2e*/ 	.short	(.L_436 - .L_435)
	.align		4
.L_435:
        /*0a30*/ 	.word	index@(broadcast_row_plus_kernel)
        /*0a34*/ 	.word	0x00000000


	//----- nvinfo : EIATTR_MIN_STACK_SIZE
	.align		4
.L_436:
        /*0a38*/ 	.byte	0x04, 0x12
        /*0a3a*/ 	.short	(.L_438 - .L_437)
	.align		4
.L_437:
        /*0a3c*/ 	.word	index@(broadcast_number_plus_kernel)
        /*0a40*/ 	.word	0x00000000


	//----- nvinfo : EIATTR_MIN_STACK_SIZE
	.align		4
.L_438:
        /*0a44*/ 	.byte	0x04, 0x12
        /*0a46*/ 	.short	(.L_440 - .L_439)
	.align		4
.L_439:
        /*0a48*/ 	.word	index@(broadcast_plus_kernel)
        /*0a4c*/ 	.word	0x00000000


	//----- nvinfo : EIATTR_MIN_STACK_SIZE
	.align		4
.L_440:
        /*0a50*/ 	.byte	0x04, 0x12
        /*0a52*/ 	.short	(.L_442 - .L_441)
	.align		4
.L_441:
        /*0a54*/ 	.word	index@(broadcast_row_kernel)
        /*0a58*/ 	.word	0x00000000


	//----- nvinfo : EIATTR_MIN_STACK_SIZE
	.align		4
.L_442:
        /*0a5c*/ 	.byte	0x04, 0x12
        /*0a5e*/ 	.short	(.L_444 - .L_443)
	.align		4
.L_443:
        /*0a60*/ 	.word	index@(broadcast_number_kernel)
        /*0a64*/ 	.word	0x00000000


	//----- nvinfo : EIATTR_MIN_STACK_SIZE
	.align		4
.L_444:
        /*0a68*/ 	.byte	0x04, 0x12
        /*0a6a*/ 	.short	(.L_446 - .L_445)
	.align		4
.L_445:
        /*0a6c*/ 	.word	index@(broadcast_kernel)
        /*0a70*/ 	.word	0x00000000


	//----- nvinfo : EIATTR_MIN_STACK_SIZE
	.align		4
.L_446:
        /*0a74*/ 	.byte	0x04, 0x12
        /*0a76*/ 	.short	(.L_448 - .L_447)
	.align		4
.L_447:
        /*0a78*/ 	.word	index@(copy_channel_kernel)
        /*0a7c*/ 	.word	0x00000000


	//----- nvinfo : EIATTR_MIN_STACK_SIZE
	.align		4
.L_448:
        /*0a80*/ 	.byte	0x04, 0x12
        /*0a82*/ 	.short	(.L_450 - .L_449)
	.align		4
.L_449:
        /*0a84*/ 	.word	index@(copy_number_kernel)
        /*0a88*/ 	.word	0x00000000


	//----- nvinfo : EIATTR_MIN_STACK_SIZE
	.align		4
.L_450:
        /*0a8c*/ 	.byte	0x04, 0x12
        /*0a8e*/ 	.short	(.L_452 - .L_451)
	.align		4
.L_451:
        /*0a90*/ 	.word	index@(one_hot_kernel)
        /*0a94*/ 	.word	0x00000000


	//----- nvinfo : EIATTR_MIN_STACK_SIZE
	.align		4
.L_452:
        /*0a98*/ 	.byte	0x04, 0x12
        /*0a9a*/ 	.short	(.L_454 - .L_453)
	.align		4
.L_453:
        /*0a9c*/ 	.word	index@(axpy_kernel)
        /*0aa0*/ 	.word	0x00000000


	//----- nvinfo : EIATTR_MIN_STACK_SIZE
	.align		4
.L_454:
        /*0aa4*/ 	.byte	0x04, 0x12
        /*0aa6*/ 	.short	(.L_456 - .L_455)
	.align		4
.L_455:
        /*0aa8*/ 	.word	index@(copy_kernel)
        /*0aac*/ 	.word	0x00000000


	//----- nvinfo : EIATTR_MIN_STACK_SIZE
	.align		4
.L_456:
        /*0ab0*/ 	.byte	0x04, 0x12
        /*0ab2*/ 	.short	(.L_458 - .L_457)
	.align		4
.L_457:
        /*0ab4*/ 	.word	index@(fill_kernel)
        /*0ab8*/ 	.word	0x00000000
.L_458:


//--------------------- .nv.compat                --------------------------
	.section	.nv.compat,"",@"SHT_CUDA_COMPAT_INFO"
	.align	4
        /*0000*/ 	.byte	0x02, 0x09, 0x00, 0x00, 0x02, 0x02, 0x01, 0x00, 0x02, 0x05, 0x05, 0x00, 0x03, 0x07, 0x01, 0x01
        /*0010*/ 	.byte	0x02, 0x03, 0x00, 0x00, 0x02, 0x06, 0x01, 0x00, 0x04, 0x0b, 0x08, 0x00, 0x01, 0x00, 0x00, 0x00
        /*0020*/ 	.byte	0x00, 0x00, 0x00, 0x00


//--------------------- .nv.info.mean_back_kernel --------------------------
	.section	.nv.info.mean_back_kernel,"",@"SHT_CUDA_INFO"
	.sectionflags	@""
	.align	4


	//----- nvinfo : EIATTR_CUDA_API_VERSION
	.align		4
        /*0000*/ 	.byte	0x04, 0x37
        /*0002*/ 	.short	(.L_460 - .L_459)
.L_459:
        /*0004*/ 	.word	0x00000082


	//----- nvinfo : EIATTR_KPARAM_INFO
	.align		4
.L_460:
        /*0008*/ 	.byte	0x04, 0x17
        /*000a*/ 	.short	(.L_462 - .L_461)
.L_461:
        /*000c*/ 	.word	0x00000000
        /*0010*/ 	.short	0x0003
        /*0012*/ 	.short	0x0018
        /*0014*/ 	.byte	0x00, 0xf0, 0x11, 0x00


	//----- nvinfo : EIATTR_KPARAM_INFO
	.align		4
.L_462:
        /*0018*/ 	.byte	0x04, 0x17
        /*001a*/ 	.short	(.L_464 - .L_463)
.L_463:
        /*001c*/ 	.word	0x00000000
        /*0020*/ 	.short	0x0002
        /*0022*/ 	.short	0x0010
        /*0024*/ 	.byte	0x00, 0xf5, 0x21, 0x00


	//----- nvinfo : EIATTR_KPARAM_INFO
	.align		4
.L_464:
        /*0028*/ 	.byte	0x04, 0x17
        /*002a*/ 	.short	(.L_466 - .L_465)
.L_465:
        /*002c*/ 	.word	0x00000000
        /*0030*/ 	.short	0x0001
        /*0032*/ 	.short	0x0008
        /*0034*/ 	.byte	0x00, 0xf5, 0x21, 0x00


	//----- nvinfo : EIATTR_KPARAM_INFO
	.align		4
.L_466:
        /*0038*/ 	.byte	0x04, 0x17
        /*003a*/ 	.short	(.L_468 - .L_467)
.L_467:
        /*003c*/ 	.word	0x00000000
        /*0040*/ 	.short	0x0000
        /*0042*/ 	.short	0x0000
        /*0044*/ 	.byte	0x00, 0xf0, 0x11, 0x00


	//----- nvinfo : EIATTR_SPARSE_MMA_MASK
	.align		4
.L_468:
        /*0048*/ 	.byte	0x03, 0x50
        /*004a*/ 	.short	0x0000


	//----- nvinfo : EIATTR_MAXREG_COUNT
	.align		4
        /*004c*/ 	.byte	0x03, 0x1b
        /*004e*/ 	.short	0x00ff


	//----- nvinfo : EIATTR_MERCURY_ISA_VERSION
	.align		4
        /*0050*/ 	.byte	0x03, 0x5f
        /*0052*/ 	.short	0x0101


	//----- nvinfo : EIATTR_VRC_CTA_INIT_COUNT
	.align		4
        /*0054*/ 	.byte	0x02, 0x4a
	.zero		1
	.zero		1


	//----- nvinfo : EIATTR_EXIT_INSTR_OFFSETS
	.align		4
        /*0058*/ 	.byte	0x04, 0x1c
        /*005a*/ 	.short	(.L_470 - .L_469)


	//   ....[0]....
.L_469:
        /*005c*/ 	.word	0x000000c0


	//   ....[1]....
        /*0060*/ 	.word	0x000011b0


	//   ....[2]....
        /*0064*/ 	.word	0x00001a10


	//   ....[3]....
        /*0068*/ 	.word	0x00001e90


	//   ....[4]....
        /*006c*/ 	.word	0x00002010


	//----- nvinfo : EIATTR_CRS_STACK_SIZE
	.align		4
.L_470:
        /*0070*/ 	.byte	0x04, 0x1e
        /*0072*/ 	.short	(.L_472 - .L_471)
.L_471:
        /*0074*/ 	.word	0x00000000


	//----- nvinfo : EIATTR_CBANK_PARAM_SIZE
	.align		4
.L_472:
        /*0078*/ 	.byte	0x03, 0x19
        /*007a*/ 	.short	0x001c


	//----- nvinfo : EIATTR_PARAM_CBANK
	.align		4
        /*007c*/ 	.byte	0x04, 0x0a
        /*007e*/ 	.short	(.L_474 - .L_473)
	.align		4
.L_473:
        /*0080*/ 	.word	index@(.nv.constant0.mean_back_kernel)
        /*0084*/ 	.short	0x0380
        /*0086*/ 	.short	0x001c


	//----- nvinfo : EIATTR_SW_WAR
	.align		4
.L_474:
        /*0088*/ 	.byte	0x04, 0x36
        /*008a*/ 	.short	(.L_476 - .L_475)
.L_475:
        /*008c*/ 	.word	0x00000008
.L_476:


//--------------------- .nv.info.mean_kernel      --------------------------
	.section	.nv.info.mean_kernel,"",@"SHT_CUDA_INFO"
	.sectionflags	@""
	.align	4


	//----- nvinfo : EIATTR_CUDA_API_VERSION
	.align		4
        /*0000*/ 	.byte	0x04, 0x37
        /*0002*/ 	.short	(.L_478 - .L_477)
.L_477:
        /*0004*/ 	.word	0x00000082


	//----- nvinfo : EIATTR_KPARAM_INFO
	.align		4
.L_478:
        /*0008*/ 	.byte	0x04, 0x17
        /*000a*/ 	.short	(.L_480 - .L_479)
.L_479:
        /*000c*/ 	.word	0x00000000
        /*0010*/ 	.short	0x0003
        /*0012*/ 	.short	0x0018
        /*0014*/ 	.byte	0x00, 0xf0, 0x11, 0x00


	//----- nvinfo : EIATTR_KPARAM_INFO
	.align		4
.L_480:
        /*0018*/ 	.byte	0x04, 0x17
        /*001a*/ 	.short	(.L_482 - .L_481)
.L_481:
        /*001c*/ 	.word	0x00000000
        /*0020*/ 	.short	0x0002
        /*0022*/ 	.short	0x0010
        /*0024*/ 	.byte	0x00, 0xf5, 0x21, 0x00


	//----- nvinfo : EIATTR_KPARAM_INFO
	.align		4
.L_482:
        /*0028*/ 	.byte	0x04, 0x17
        /*002a*/ 	.short	(.L_484 - .L_483)
.L_483:
        /*002c*/ 	.word	0x00000000
        /*0030*/ 	.short	0x0001
        /*0032*/ 	.short	0x0008
        /*0034*/ 	.byte	0x00, 0xf5, 0x21, 0x00


	//----- nvinfo : EIATTR_KPARAM_INFO
	.align		4
.L_484:
        /*0038*/ 	.byte	0x04, 0x17
        /*003a*/ 	.short	(.L_486 - .L_485)
.L_485:
        /*003c*/ 	.word	0x00000000
        /*0040*/ 	.short	0x0000
        /*0042*/ 	.short	0x0000
        /*0044*/ 	.byte	0x00, 0xf0, 0x11, 0x00


	//----- nvinfo : EIATTR_SPARSE_MMA_MASK
	.align		4
.L_486:
        /*0048*/ 	.byte	0x03, 0x50
        /*004a*/ 	.short	0x0000


	//----- nvinfo : EIATTR_MAXREG_COUNT
	.align		4
        /*004c*/ 	.byte	0x03, 0x1b
        /*004e*/ 	.short	0x00ff


	//----- nvinfo : EIATTR_MERCURY_ISA_VERSION
	.align		4
        /*0050*/ 	.byte	0x03, 0x5f
        /*0052*/ 	.short	0x0101


	//----- nvinfo : EIATTR_VRC_CTA_INIT_COUNT
	.align		4
        /*0054*/ 	.byte	0x02, 0x4a
	.zero		1
	.zero		1


	//----- nvinfo : EIATTR_EXIT_INSTR_OFFSETS
	.align		4
        /*0058*/ 	.byte	0x04, 0x1c
        /*005a*/ 	.short	(.L_488 - .L_487)


	//   ....[0]....
.L_487:
        /*005c*/ 	.word	0x000000a0


	//   ....[1]....
        /*0060*/ 	.word	0x000008c0


	//----- nvinfo : EIATTR_CRS_STACK_SIZE
	.align		4
.L_488:
        /*0064*/ 	.byte	0x04, 0x1e
        /*0066*/ 	.short	(.L_490 - .L_489)
.L_489:
        /*0068*/ 	.word	0x00000000


	//----- nvinfo : EIATTR_CBANK_PARAM_SIZE
	.align		4
.L_490:
        /*006c*/ 	.byte	0x03, 0x19
        /*006e*/ 	.short	0x001c


	//----- nvinfo : EIATTR_PARAM_CBANK
	.align		4
        /*0070*/ 	.byte	0x04, 0x0a
        /*0072*/ 	.short	(.L_492 - .L_491)
	.align		4
.L_491:
        /*0074*/ 	.word	index@(.nv.constant0.mean_kernel)
        /*0078*/ 	.short	0x0380
        /*007a*/ 	.short	0x001c


	//----- nvinfo : EIATTR_SW_WAR
	.align		4
.L_492:
        /*007c*/ 	.byte	0x04, 0x36
        /*007e*/ 	.short	(.L_494 - .L_493)
.L_493:
        /*0080*/ 	.word	0x00000008
.L_494:


//--------------------- .nv.info.permute_add_kernel --------------------------
	.section	.nv.info.permute_add_kernel,"",@"SHT_CUDA_INFO"
	.sectionflags	@""
	.align	4


	//----- nvinfo : EIATTR_CUDA_API_VERSION
	.align		4
        /*0000*/ 	.byte	0x04, 0x37
        /*0002*/ 	.short	(.L_496 - .L_495)
.L_495:
        /*0004*/ 	.word	0x00000082


	//----- nvinfo : EIATTR_KPARAM_INFO
	.align		4
.L_496:
        /*0008*/ 	.byte	0x04, 0x17
        /*000a*/ 	.short	(.L_498 - .L_497)
.L_497:
        /*000c*/ 	.word	0x00000000
        /*0010*/ 	.short	0x0006
        /*0012*/ 	.short	0x0030
        /*0014*/ 	.byte	0x00, 0xf0, 0x11, 0x00


	//----- nvinfo : EIATTR_KPARAM_INFO
	.align		4
.L_498:
        /*0018*/ 	.byte	0x04, 0x17
        /*001a*/ 	.short	(.L_500 - .L_499)
.L_499:
        /*001c*/ 	.word	0x00000000
        /*0020*/ 	.short	0x0005
        /*0022*/ 	.short	0x0028
        /*0024*/ 	.byte	0x00, 0xf5, 0x21, 0x00


	//----- nvinfo : EIATTR_KPARAM_INFO
	.align		4
.L_500:
        /*0028*/ 	.byte	0x04, 0x17
        /*002a*/ 	.short	(.L_502 - .L_501)
.L_501:
        /*002c*/ 	.word	0x00000000
        /*0030*/ 	.short	0x0004
        /*0032*/ 	.short	0x0020
        /*0034*/ 	.byte	0x00, 0xf5, 0x21, 0x00


	//----- nvinfo : EIATTR_KPARAM_INFO
	.align		4
.L_502:
        /*0038*/ 	.byte	0x04, 0x17
        /*003a*/ 	.short	(.L_504 - .L_503)
.L_503:
        /*003c*/ 	.word	0x00000000
        /*0040*/ 	.short	0x0003
        /*0042*/ 	.short	0x0018
        /*0044*/ 	.byte	0x00, 0xf5, 0x21, 0x00


	//----- nvinfo : EIATTR_KPARAM_INFO
	.align		4
.L_504:
        /*0048*/ 	.byte	0x04, 0x17
        /*004a*/ 	.short	(.L_506 - .L_505)
.L_505:
        /*004c*/ 	.word	0x00000000
        /*0050*/ 	.short	0x0002
        /*0052*/ 	.short	0x0010
        /*0054*/ 	.byte	0x00, 0xf5, 0x21, 0x00


	//----- nvinfo : EIATTR_KPARAM_INFO
	.align		4
.L_506:
        /*0058*/ 	.byte	0x04, 0x17
        /*005a*/ 	.short	(.L_508 - .L_507)
.L_507:
        /*005c*/ 	.word	0x00000000
        /*0060*/ 	.short	0x0001
        /*0062*/ 	.short	0x0008
        /*0064*/ 	.byte	0x00, 0xf5, 0x21, 0x00


	//----- nvinfo : EIATTR_KPARAM_INFO
	.align		4
.L_508:
        /*0068*/ 	.byte	0x04, 0x17
        /*006a*/ 	.short	(.L_510 - .L_509)
.L_509:
        /*006c*/ 	.word	0x00000000
        /*0070*/ 	.short	0x0000
        /*0072*/ 	.short	0x0000
        /*0074*/ 	.byte	0x00, 0xf0, 0x11, 0x00


	//----- nvinfo : EIATTR_SPARSE_MMA_MASK
	.align		4
.L_510:
        /*0078*/ 	.byte	0x03, 0x50
        /*007a*/ 	.short	0x0000


	//----- nvinfo : EIATTR_MAXREG_COUNT
	.align		4
        /*007c*/ 	.byte	0x03, 0x1b
        /*007e*/ 	.short	0x00ff


	//----- nvinfo : EIATTR_MERCURY_ISA_VERSION
	.align		4
        /*0080*/ 	.byte	0x03, 0x5f
        /*0082*/ 	.short	0x0101


	//----- nvinfo : EIATTR_VRC_CTA_INIT_COUNT
	.align		4
        /*0084*/ 	.byte	0x02, 0x4a
	.zero		1
	.zero		1


	//----- nvinfo : EIATTR_EXIT_INSTR_OFFSETS
	.align		4
        /*0088*/ 	.byte	0x04, 0x1c
        /*008a*/ 	.short	(.L_512 - .L_511)


	//   ....[0]....
.L_511:
        /*008c*/ 	.word	0x000000a0


	//   ....[1]....
        /*0090*/ 	.word	0x00002310


	//----- nvinfo : EIATTR_CBANK_PARAM_SIZE
	.align		4
.L_512:
        /*0094*/ 	.byte	0x03, 0x19
        /*0096*/ 	.short	0x0034


	//----- nvinfo : EIATTR_PARAM_CBANK
	.align		4
        /*0098*/ 	.byte	0x04, 0x0a
        /*009a*/ 	.short	(.L_514 - .L_513)
	.align		4
.L_513:
        /*009c*/ 	.word	index@(.nv.constant0.permute_add_kernel)
        /*00a0*/ 	.short	0x0380
        /*00a2*/ 	.short	0x0034


	//----- nvinfo : EIATTR_SW_WAR
	.align		4
.L_514:
        /*00a4*/ 	.byte	0x04, 0x36
        /*00a6*/ 	.short	(.L_516 - .L_515)
.L_515:
        /*00a8*/ 	.word	0x00000008
.L_516:


//--------------------- .nv.info.permute_kernel   --------------------------
	.section	.nv.info.permute_kernel,"",@"SHT_CUDA_INFO"
	.sectionflags	@""
	.align	4


	//----- nvinfo : EIATTR_CUDA_API_VERSION
	.align		4
        /*0000*/ 	.byte	0x04, 0x37
        /*0002*/ 	.short	(.L_518 - .L_517)
.L_517:
        /*0004*/ 	.word	0x00000082


	//----- nvinfo : EIATTR_KPARAM_INFO
	.align		4
.L_518:
        /*0008*/ 	.byte	0x04, 0x17
        /*000a*/ 	.short	(.L_520 - .L_519)
.L_519:
        /*000c*/ 	.word	0x00000000
        /*0010*/ 	.short	0x0006
        /*0012*/ 	.short	0x0030
        /*0014*/ 	.byte	0x00, 0xf0, 0x11, 0x00


	//----- nvinfo : EIATTR_KPARAM_INFO
	.align		4
.L_520:
        /*0018*/ 	.byte	0x04, 0x17
        /*001a*/ 	.short	(.L_522 - .L_521)
.L_521:
        /*001c*/ 	.word	0x00000000
        /*0020*/ 	.short	0x0005
        /*0022*/ 	.short	0x0028
        /*0024*/ 	.byte	0x00, 0xf5, 0x21, 0x00


	//----- nvinfo : EIATTR_KPARAM_INFO
	.align		4
.L_522:
        /*0028*/ 	.byte	0x04, 0x17
        /*002a*/ 	.short	(.L_524 - .L_523)
.L_523:
        /*002c*/ 	.word	0x00000000
        /*0030*/ 	.short	0x0004
        /*0032*/ 	.short	0x0020
        /*0034*/ 	.byte	0x00, 0xf5, 0x21, 0x00


	//----- nvinfo : EIATTR_KPARAM_INFO
	.align		4
.L_524:
        /*0038*/ 	.byte	0x04, 0x17
        /*003a*/ 	.short	(.L_526 - .L_525)
.L_525:
        /*003c*/ 	.word	0x00000000
        /*0040*/ 	.short	0x0003
        /*0042*/ 	.short	0x0018
        /*0044*/ 	.byte	0x00, 0xf5, 0x21, 0x00


	//----- nvinfo : EIATTR_KPARAM_INFO
	.align		4
.L_526:
        /*0048*/ 	.byte	0x04, 0x17
        /*004a*/ 	.short	(.L_528 - .L_527)
.L_527:
        /*004c*/ 	.word	0x00000000
        /*0050*/ 	.short	0x0002
        /*0052*/ 	.short	0x0010
        /*0054*/ 	.byte	0x00, 0xf5, 0x21, 0x00


	//----- nvinfo : EIATTR_KPARAM_INFO
	.align		4
.L_528:
        /*0058*/ 	.byte	0x04, 0x17
        /*005a*/ 	.short	(.L_530 - .L_529)
.L_529:
        /*005c*/ 	.word	0x00000000
        /*0060*/ 	.short	0x0001
        /*0062*/ 	.short	0x0008
        /*0064*/ 	.byte	0x00, 0xf5, 0x21, 0x00


	//----- nvinfo : EIATTR_KPARAM_INFO
	.align		4
.L_530:
        /*0068*/ 	.byte	0x04, 0x17
        /*006a*/ 	.short	(.L_532 - .L_531)
.L_531:
        /*006c*/ 	.word	0x00000000
        /*0070*/ 	.short	0x0000
        /*0072*/ 	.short	0x0000
        /*0074*/ 	.byte	0x00, 0xf0, 0x11, 0x00


	//----- nvinfo : EIATTR_SPARSE_MMA_MASK
	.align		4
.L_532:
        /*0078*/ 	.byte	0x03, 0x50
        /*007a*/ 	.short	0x0000


	//----- nvinfo : EIATTR_MAXREG_COUNT
	.align		4
        /*007c*/ 	.byte	0x03, 0x1b
        /*007e*/ 	.short	0x00ff


	//----- nvinfo : EIATTR_MERCURY_ISA_VERSION
	.align		4
        /*0080*/ 	.byte	0x03, 0x5f
        /*0082*/ 	.short	0x0101


	//----- nvinfo : EIATTR_VRC_CTA_INIT_COUNT
	.align		4
        /*0084*/ 	.byte	0x02, 0x4a
	.zero		1
	.zero		1


	//----- nvinfo : EIATTR_EXIT_INSTR_OFFSETS
	.align		4
        /*0088*/ 	.byte	0x04, 0x1c
        /*008a*/ 	.short	(.L_534 - .L_533)


	//   ....[0]....
.L_533:
        /*008c*/ 	.word	0x000000a0


	//   ....[1]....
        /*0090*/ 	.word	0x000022f0


	//----- nvinfo : EIATTR_CBANK_PARAM_SIZE
	.align		4
.L_534:
        /*0094*/ 	.byte	0x03, 0x19
        /*0096*/ 	.short	0x0034


	//----- nvinfo : EIATTR_PARAM_CBANK
	.align		4
        /*0098*/ 	.byte	0x04, 0x0a
        /*009a*/ 	.short	(.L_536 - .L_535)
	.align		4
.L_535:
        /*009c*/ 	.word	index@(.nv.constant0.permute_kernel)
        /*00a0*/ 	.short	0x0380
        /*00a2*/ 	.short	0x0034


	//----- nvinfo : EIATTR_SW_WAR
	.align		4
.L_536:
        /*00a4*/ 	.byte	0x04, 0x36
        /*00a6*/ 	.short	(.L_538 - .L_537)
.L_537:
        /*00a8*/ 	.word	0x00000008
.L_538:


//--------------------- .nv.info.transpose_kernel --------------------------
	.section	.nv.info.transpose_kernel,"",@"SHT_CUDA_INFO"
	.sectionflags	@""
	.align	4


	//----- nvinfo : EIATTR_CUDA_API_VERSION
	.align		4
        /*0000*/ 	.byte	0x04, 0x37
        /*0002*/ 	.short	(.L_540 - .L_539)
.L_539:
        /*0004*/ 	.word	0x00000082


	//----- nvinfo : EIATTR_KPARAM_INFO
	.align		4
.L_540:
        /*0008*/ 	.byte	0x04, 0x17
        /*000a*/ 	.short	(.L_542 - .L_541)
.L_541:
        /*000c*/ 	.word	0x00000000
        /*0010*/ 	.short	0x0004
        /*0012*/ 	.short	0x001c
        /*0014*/ 	.byte	0x00, 0xf0, 0x11, 0x00


	//----- nvinfo : EIATTR_KPARAM_INFO
	.align		4
.L_542:
        /*0018*/ 	.byte	0x04, 0x17
        /*001a*/ 	.short	(.L_544 - .L_543)
.L_543:
        /*001c*/ 	.word	0x00000000
        /*0020*/ 	.short	0x0003
        /*0022*/ 	.short	0x0018
        /*0024*/ 	.byte	0x00, 0xf0, 0x11, 0x00


	//----- nvinfo : EIATTR_KPARAM_INFO
	.align		4
.L_544:
        /*0028*/ 	.byte	0x04, 0x17
        /*002a*/ 	.short	(.L_546 - .L_545)
.L_545:
        /*002c*/ 	.word	0x00000000
        /*0030*/ 	.short	0x0002
        /*0032*/ 	.short	0x0010
        /*0034*/ 	.byte	0x00, 0xf5, 0x21, 0x00


	//----- nvinfo : EIATTR_KPARAM_INFO
	.align		4
.L_546:
        /*0038*/ 	.byte	0x04, 0x17
        /*003a*/ 	.short	(.L_548 - .L_547)
.L_547:
        /*003c*/ 	.word	0x00000000
        /*0040*/ 	.short	0x0001
        /*0042*/ 	.short	0x0008
        /*0044*/ 	.byte	0x00, 0xf5, 0x21, 0x00


	//----- nvinfo : EIATTR_KPARAM_INFO
	.align		4
.L_548:
        /*0048*/ 	.byte	0x04, 0x17
        /*004a*/ 	.short	(.L_550 - .L_549)
.L_549:
        /*004c*/ 	.word	0x00000000
        /*0050*/ 	.short	0x0000
        /*0052*/ 	.short	0x0000
        /*0054*/ 	.byte	0x00, 0xf0, 0x11, 0x00


	//----- nvinfo : EIATTR_SPARSE_MMA_MASK
	.align		4
.L_550:
        /*0058*/ 	.byte	0x03, 0x50
        /*005a*/ 	.short	0x0000


	//----- nvinfo : EIATTR_MAXREG_COUNT
	.align		4
        /*005c*/ 	.byte	0x03, 0x1b
        /*005e*/ 	.short	0x00ff


	//----- nvinfo : EIATTR_MERCURY_ISA_VERSION
	.align		4
        /*0060*/ 	.byte	0x03, 0x5f
        /*0062*/ 	.short	0x0101


	//----- nvinfo : EIATTR_VRC_CTA_INIT_COUNT
	.align		4
        /*0064*/ 	.byte	0x02, 0x4a
	.zero		1
	.zero		1


	//----- nvinfo : EIATTR_EXIT_INSTR_OFFSETS
	.align		4
        /*0068*/ 	.byte	0x04, 0x1c
        /*006a*/ 	.short	(.L_552 - .L_551)


	//   ....[0]....
.L_551:
        /*006c*/ 	.word	0x000000a0


	//   ....[1]....
        /*0070*/ 	.word	0x000002e0


	//----- nvinfo : EIATTR_CBANK_PARAM_SIZE
	.align		4
.L_552:
        /*0074*/ 	.byte	0x03, 0x19
        /*0076*/ 	.short	0x0020


	//----- nvinfo : EIATTR_PARAM_CBANK
	.align		4
        /*0078*/ 	.byte	0x04, 0x0a
        /*007a*/ 	.short	(.L_554 - .L_553)
	.align		4
.L_553:
        /*007c*/ 	.word	index@(.nv.constant0.transpose_kernel)
        /*0080*/ 	.short	0x0380
        /*0082*/ 	.short	0x0020


	//----- nvinfo : EIATTR_SW_WAR
	.align		4
.L_554:
        /*0084*/ 	.byte	0x04, 0x36
        /*0086*/ 	.short	(.L_556 - .L_555)
.L_555:
        /*0088*/ 	.word	0x00000008
.L_556:


//--------------------- .nv.info.minimum_back_kernel --------------------------
	.section	.nv.info.minimum_back_kernel,"",@"SHT_CUDA_INFO"
	.sectionflags	@""
	.align	4


	//----- nvinfo : EIATTR_CUDA_API_VERSION
	.align		4
        /*0000*/ 	.byte	0x04, 0x37
        /*0002*/ 	.short	(.L_558 - .L_557)
.L_557:
        /*0004*/ 	.word	0x00000082


	//----- nvinfo : EIATTR_KPARAM_INFO
	.align		4
.L_558:
        /*0008*/ 	.byte	0x04, 0x17
        /*000a*/ 	.short	(.L_560 - .L_559)
.L_559:
        /*000c*/ 	.word	0x00000000
        /*0010*/ 	.short	0x0003
        /*0012*/ 	.short	0x0018
        /*0014*/ 	.byte	0x00, 0xf5, 0x21, 0x00


	//----- nvinfo : EIATTR_KPARAM_INFO
	.align		4
.L_560:
        /*0018*/ 	.byte	0x04, 0x17
        /*001a*/ 	.short	(.L_562 - .L_561)
.L_561:
        /*001c*/ 	.word	0x00000000
        /*0020*/ 	.short	0x0002
        /*0022*/ 	.short	0x0010
        /*0024*/ 	.byte	0x00, 0xf5, 0x21, 0x00


	//----- nvinfo : EIATTR_KPARAM_INFO
	.align		4
.L_562:
        /*0028*/ 	.byte	0x04, 0x17
        /*002a*/ 	.short	(.L_564 - .L_563)
.L_563:
        /*002c*/ 	.word	0x00000000
        /*0030*/ 	.short	0x0001
        /*0032*/ 	.short	0x0008
        /*0034*/ 	.byte	0x00, 0xf5, 0x21, 0x00


	//----- nvinfo : EIATTR_KPARAM_INFO
	.align		4
.L_564:
        /*0038*/ 	.byte	0x04, 0x17
        /*003a*/ 	.short	(.L_566 - .L_565)
.L_565:
        /*003c*/ 	.word	0x00000000
        /*0040*/ 	.short	0x0000
        /*0042*/ 	.short	0x0000
        /*0044*/ 	.byte	0x00, 0xf0, 0x11, 0x00


	//----- nvinfo : EIATTR_SPARSE_MMA_MASK
	.align		4
.L_566:
        /*0048*/ 	.byte	0x03, 0x50
        /*004a*/ 	.short	0x0000


	//----- nvinfo : EIATTR_MAXREG_COUNT
	.align		4
        /*004c*/ 	.byte	0x03, 0x1b
        /*004e*/ 	.short	0x00ff


	//----- nvinfo : EIATTR_MERCURY_ISA_VERSION
	.align		4
        /*0050*/ 	.byte	0x03, 0x5f
        /*0052*/ 	.short	0x0101


	//----- nvinfo : EIATTR_VRC_CTA_INIT_COUNT
	.align		4
        /*0054*/ 	.byte	0x02, 0x4a
	.zero		1
	.zero		1


	//----- nvinfo : EIATTR_EXIT_INSTR_OFFSETS
	.align		4
        /*0058*/ 	.byte	0x04, 0x1c
        /*005a*/ 	.short	(.L_568 - .L_567)


	//   ....[0]....
.L_567:
        /*005c*/ 	.word	0x000000a0


	//   ....[1]....
        /*0060*/ 	.word	0x00000170


	//   ....[2]....
        /*0064*/ 	.word	0x000001b0


	//----- nvinfo : EIATTR_CBANK_PARAM_SIZE
	.align		4
.L_568:
        /*0068*/ 	.byte	0x03, 0x19
        /*006a*/ 	.short	0x0020


	//----- nvinfo : EIATTR_PARAM_CBANK
	.align		4
        /*006c*/ 	.byte	0x04, 0x0a
        /*006e*/ 	.short	(.L_570 - .L_569)
	.align		4
.L_569:
        /*0070*/ 	.word	index@(.nv.constant0.minimum_back_kernel)
        /*0074*/ 	.short	0x0380
        /*0076*/ 	.short	0x0020


	//----- nvinfo : EIATTR_SW_WAR
	.align		4
.L_570:
        /*0078*/ 	.byte	0x04, 0x36
        /*007a*/ 	.short	(.L_572 - .L_571)
.L_571:
        /*007c*/ 	.word	0x00000008
.L_572:


//--------------------- .nv.info.maximum_back_kernel --------------------------
	.section	.nv.info.maximum_back_kernel,"",@"SHT_CUDA_INFO"
	.sectionflags	@""
	.align	4


	//----- nvinfo : EIATTR_CUDA_API_VERSION
	.align		4
        /*0000*/ 	.byte	0x04, 0x37
        /*0002*/ 	.short	(.L_574 - .L_573)
.L_573:
        /*0004*/ 	.word	0x00000082


	//----- nvinfo : EIATTR_KPARAM_INFO
	.align		4
.L_574:
        /*0008*/ 	.byte	0x04, 0x17
        /*000a*/ 	.short	(.L_576 - .L_575)
.L_575:
        /*000c*/ 	.word	0x00000000
        /*0010*/ 	.short	0x0003
        /*0012*/ 	.short	0x0018
        /*0014*/ 	.byte	0x00, 0xf5, 0x21, 0x00


	//----- nvinfo : EIATTR_KPARAM_INFO
	.align		4
.L_576:
        /*0018*/ 	.byte	0x04, 0x17
        /*001a*/ 	.short	(.L_578 - .L_577)
.L_577:
        /*001c*/ 	.word	0x00000000
        /*0020*/ 	.short	0x0002
        /*0022*/ 	.short	0x0010
        /*0024*/ 	.byte	0x00, 0xf5, 0x21, 0x00


	//----- nvinfo : EIATTR_KPARAM_INFO
	.align		4
.L_578:
        /*0028*/ 	.byte	0x04, 0x17
        /*002a*/ 	.short	(.L_580 - .L_579)
.L_579:
        /*002c*/ 	.word	0x00000000
        /*0030*/ 	.short	0x0001
        /*0032*/ 	.short	0x0008
        /*0034*/ 	.byte	0x00, 0xf5, 0x21, 0x00


	//----- nvinfo : EIATTR_KPARAM_INFO
	.align		4
.L_580:
        /*0038*/ 	.byte	0x04, 0x17
        /*003a*/ 	.short	(.L_582 - .L_581)
.L_581:
        /*003c*/ 	.word	0x00000000
        /*0040*/ 	.short	0x0000
        /*0042*/ 	.short	0x0000
        /*0044*/ 	.byte	0x00, 0xf0, 0x11, 0x00


	//----- nvinfo : EIATTR_SPARSE_MMA_MASK
	.align		4
.L_582:
        /*0048*/ 	.byte	0x03, 0x50
        /*004a*/ 	.short	0x0000


	//----- nvinfo : EIATTR_MAXREG_COUNT
	.align		4
        /*004c*/ 	.byte	0x03, 0x1b
        /*004e*/ 	.short	0x00ff


	//----- nvinfo : EIATTR_MERCURY_ISA_VERSION
	.align		4
        /*0050*/ 	.byte	0x03, 0x5f
        /*0052*/ 	.short	0x0101


	//----- nvinfo : EIATTR_VRC_CTA_INIT_COUNT
	.align		4
        /*0054*/ 	.byte	0x02, 0x4a
	.zero		1
	.zero		1


	//----- nvinfo : EIATTR_EXIT_INSTR_OFFSETS
	.align		4
        /*0058*/ 	.byte	0x04, 0x1c
        /*005a*/ 	.short	(.L_584 - .L_583)


	//   ....[0]....
.L_583:
        /*005c*/ 	.word	0x000000a0


	//   ....[1]....
        /*0060*/ 	.word	0x00000170


	//   ....[2]....
        /*0064*/ 	.word	0x000001b0


	//----- nvinfo : EIATTR_CBANK_PARAM_SIZE
	.align		4
.L_584:
        /*0068*/ 	.byte	0x03, 0x19
        /*006a*/ 	.short	0x0020


	//----- nvinfo : EIATTR_PARAM_CBANK
	.align		4
        /*006c*/ 	.byte	0x04, 0x0a
        /*006e*/ 	.short	(.L_586 - .L_585)
	.align		4
.L_585:
        /*0070*/ 	.word	index@(.nv.constant0.maximum_back_kernel)
        /*0074*/ 	.short	0x0380
        /*0076*/ 	.short	0x0020


	//----- nvinfo : EIATTR_SW_WAR
	.align		4
.L_586:
        /*0078*/ 	.byte	0x04, 0x36
        /*007a*/ 	.short	(.L_588 - .L_587)
.L_587:
        /*007c*/ 	.word	0x00000008
.L_588:


//--------------------- .nv.info.minimum_kernel   --------------------------
	.section	.nv.info.minimum_kernel,"",@"SHT_CUDA_INFO"
	.sectionflags	@""
	.align	4


	//----- nvinfo : EIATTR_CUDA_API_VERSION
	.align		4
        /*0000*/ 	.byte	0x04, 0x37
        /*0002*/ 	.short	(.L_590 - .L_589)
.L_589:
        /*0004*/ 	.word	0x00000082


	//----- nvinfo : EIATTR_KPARAM_INFO
	.align		4
.L_590:
        /*0008*/ 	.byte	0x04, 0x17
        /*000a*/ 	.short	(.L_592 - .L_591)
.L_591:
        /*000c*/ 	.word	0x00000000
        /*0010*/ 	.short	0x0003
        /*0012*/ 	.short	0x0018
        /*0014*/ 	.byte	0x00, 0xf5, 0x21, 0x00


	//----- nvinfo : EIATTR_KPARAM_INFO
	.align		4
.L_592:
        /*0018*/ 	.byte	0x04, 0x17
        /*001a*/ 	.short	(.L_594 - .L_593)
.L_593:
        /*001c*/ 	.word	0x00000000
        /*0020*/ 	.short	0x0002
        /*0022*/ 	.short	0x0010
        /*0024*/ 	.byte	0x00, 0xf5, 0x21, 0x00


	//----- nvinfo : EIATTR_KPARAM_INFO
	.align		4
.L_594:
        /*0028*/ 	.byte	0x04, 0x17
        /*002a*/ 	.short	(.L_596 - .L_595)
.L_595:
        /*002c*/ 	.word	0x00000000
        /*0030*/ 	.short	0x0001
        /*0032*/ 	.short	0x0008
        /*0034*/ 	.byte	0x00, 0xf5, 0x21, 0x00


	//----- nvinfo : EIATTR_KPARAM_INFO
	.align		4
.L_596:
        /*0038*/ 	.byte	0x04, 0x17
        /*003a*/ 	.short	(.L_598 - .L_597)
.L_597:
        /*003c*/ 	.word	0x00000000
        /*0040*/ 	.short	0x0000
        /*0042*/ 	.short	0x0000
        /*0044*/ 	.byte	0x00, 0xf0, 0x11, 0x00


	//----- nvinfo : EIATTR_SPARSE_MMA_MASK
	.align		4
.L_598:
        /*0048*/ 	.byte	0x03, 0x50
        /*004a*/ 	.short	0x0000


	//----- nvinfo : EIATTR_MAXREG_COUNT
	.align		4
        /*004c*/ 	.byte	0x03, 0x1b
        /*004e*/ 	.short	0x00ff


	//----- nvinfo : EIATTR_MERCURY_ISA_VERSION
	.align		4
        /*0050*/ 	.byte	0x03, 0x5f
        /*0052*/ 	.short	0x0101


	//----- nvinfo : EIATTR_VRC_CTA_INIT_COUNT
	.align		4
        /*0054*/ 	.byte	0x02, 0x4a
	.zero		1
	.zero		1


	//----- nvinfo : EIATTR_EXIT_INSTR_OFFSETS
	.align		4
        /*0058*/ 	.byte	0x04, 0x1c
        /*005a*/ 	.short	(.L_600 - .L_599)


	//   ....[0]....
.L_599:
        /*005c*/ 	.word	0x000000a0


	//   ....[1]....
        /*0060*/ 	.word	0x00000160


	//   ....[2]....
        /*0064*/ 	.word	0x000001a0


	//----- nvinfo : EIATTR_CBANK_PARAM_SIZE
	.align		4
.L_600:
        /*0068*/ 	.byte	0x03, 0x19
        /*006a*/ 	.short	0x0020


	//----- nvinfo : EIATTR_PARAM_CBANK
	.align		4
        /*006c*/ 	.byte	0x04, 0x0a
        /*006e*/ 	.short	(.L_602 - .L_601)
	.align		4
.L_601:
        /*0070*/ 	.word	index@(.nv.constant0.minimum_kernel)
        /*0074*/ 	.short	0x0380
        /*0076*/ 	.short	0x0020


	//----- nvinfo : EIATTR_SW_WAR
	.align		4
.L_602:
        /*0078*/ 	.byte	0x04, 0x36
        /*007a*/ 	.short	(.L_604 - .L_603)
.L_603:
        /*007c*/ 	.word	0x00000008
.L_604:


//--------------------- .nv.info.maximum_kernel   --------------------------
	.section	.nv.info.maximum_kernel,"",@"SHT_CUDA_INFO"
	.sectionflags	@""
	.align	4


	//----- nvinfo : EIATTR_CUDA_API_VERSION
	.align		4
        /*0000*/ 	.byte	0x04, 0x37
        /*0002*/ 	.short	(.L_606 - .L_605)
.L_605:
        /*0004*/ 	.word	0x00000082


	//----- nvinfo : EIATTR_KPARAM_INFO
	.align		4
.L_606:
        /*0008*/ 	.byte	0x04, 0x17
        /*000a*/ 	.short	(.L_608 - .L_607)
.L_607:
        /*000c*/ 	.word	0x00000000
        /*0010*/ 	.short	0x0003
        /*0012*/ 	.short	0x0018
        /*0014*/ 	.byte	0x00, 0xf5, 0x21, 0x00


	//----- nvinfo : EIATTR_KPARAM_INFO
	.align		4
.L_608:
        /*0018*/ 	.byte	0x04, 0x17
        /*001a*/ 	.short	(.L_610 - .L_609)
.L_609:
        /*001c*/ 	.word	0x00000000
        /*0020*/ 	.short	0x0002
        /*0022*/ 	.short	0x0010
        /*0024*/ 	.byte	0x00, 0xf5, 0x21, 0x00


	//----- nvinfo : EIATTR_KPARAM_INFO
	.align		4
.L_610:
        /*0028*/ 	.byte	0x04, 0x17
        /*002a*/ 	.short	(.L_612 - .L_611)
.L_611:
        /*002c*/ 	.word	0x00000000
        /*0030*/ 	.short	0x0001
        /*0032*/ 	.short	0x0008
        /*0034*/ 	.byte	0x00, 0xf5, 0x21, 0x00


	//----- nvinfo : EIATTR_KPARAM_INFO
	.align		4
.L_612:
        /*0038*/ 	.byte	0x04, 0x17
        /*003a*/ 	.short	(.L_614 - .L_613)
.L_613:
        /*003c*/ 	.word	0x00000000
        /*0040*/ 	.short	0x0000
        /*0042*/ 	.short	0x0000
        /*0044*/ 	.byte	0x00, 0xf0, 0x11, 0x00


	//----- nvinfo : EIATTR_SPARSE_MMA_MASK
	.align		4
.L_614:
        /*0048*/ 	.byte	0x03, 0x50
        /*004a*/ 	.short	0x0000


	//----- nvinfo : EIATTR_MAXREG_COUNT
	.align		4
        /*004c*/ 	.byte	0x03, 0x1b
        /*004e*/ 	.short	0x00ff


	//----- nvinfo : EIATTR_MERCURY_ISA_VERSION
	.align		4
        /*0050*/ 	.byte	0x03, 0x5f
        /*0052*/ 	.short	0x0101


	//----- nvinfo : EIATTR_VRC_CTA_INIT_COUNT
	.align		4
        /*0054*/ 	.byte	0x02, 0x4a
	.zero		1
	.zero		1


	//----- nvinfo : EIATTR_EXIT_INSTR_OFFSETS
	.align		4
        /*0058*/ 	.byte	0x04, 0x1c
        /*005a*/ 	.short	(.L_616 - .L_615)


	//   ....[0]....
.L_615:
        /*005c*/ 	.word	0x000000a0


	//   ....[1]....
        /*0060*/ 	.word	0x00000160


	//   ....[2]....
        /*0064*/ 	.word	0x000001a0


	//----- nvinfo : EIATTR_CBANK_PARAM_SIZE
	.align		4
.L_616:
        /*0068*/ 	.byte	0x03, 0x19
        /*006a*/ 	.short	0x0020


	//----- nvinfo : EIATTR_PARAM_CBANK
	.align		4
        /*006c*/ 	.byte	0x04, 0x0a
        /*006e*/ 	.short	(.L_618 - .L_617)
	.align		4
.L_617:
        /*0070*/ 	.word	index@(.nv.constant0.maximum_kernel)
        /*0074*/ 	.short	0x0380
        /*0076*/ 	.short	0x0020


	//----- nvinfo : EIATTR_SW_WAR
	.align		4
.L_618:
        /*0078*/ 	.byte	0x04, 0x36
        /*007a*/ 	.short	(.L_620 - .L_619)
.L_619:
        /*007c*/ 	.word	0x00000008
.L_620:


//--------------------- .nv.info.clamp_back_kernel --------------------------
	.section	.nv.info.clamp_back_kernel,"",@"SHT_CUDA_INFO"
	.sectionflags	@""
	.align	4


	//----- nvinfo : EIATTR_CUDA_API_VERSION
	.align		4
        /*0000*/ 	.byte	0x04, 0x37
        /*0002*/ 	.short	(.L_622 - .L_621)
.L_621:
        /*0004*/ 	.word	0x00000082


	//----- nvinfo : EIATTR_KPARAM_INFO
	.align		4
.L_622:
        /*0008*/ 	.byte	0x04, 0x17
        /*000a*/ 	.short	(.L_624 - .L_623)
.L_623:
        /*000c*/ 	.word	0x00000000
        /*0010*/ 	.short	0x0004
        /*0012*/ 	.short	0x0018
        /*0014*/ 	.byte	0x00, 0xf5, 0x21, 0x00


	//----- nvinfo : EIATTR_KPARAM_INFO
	.align		4
.L_624:
        /*0018*/ 	.byte	0x04, 0x17
        /*001a*/ 	.short	(.L_626 - .L_625)
.L_625:
        /*001c*/ 	.word	0x00000000
        /*0020*/ 	.short	0x0003
        /*0022*/ 	.short	0x0014
        /*0024*/ 	.byte	0x00, 0xf0, 0x11, 0x00


	//----- nvinfo : EIATTR_KPARAM_INFO
	.align		4
.L_626:
        /*0028*/ 	.byte	0x04, 0x17
        /*002a*/ 	.short	(.L_628 - .L_627)
.L_627:
        /*002c*/ 	.word	0x00000000
        /*0030*/ 	.short	0x0002
        /*0032*/ 	.short	0x0010
        /*0034*/ 	.byte	0x00, 0xf0, 0x11, 0x00


	//----- nvinfo : EIATTR_KPARAM_INFO
	.align		4
.L_628:
        /*0038*/ 	.byte	0x04, 0x17
        /*003a*/ 	.short	(.L_630 - .L_629)
.L_629:
        /*003c*/ 	.word	0x00000000
        /*0040*/ 	.short	0x0001
        /*0042*/ 	.short	0x0008
        /*0044*/ 	.byte	0x00, 0xf5, 0x21, 0x00


	//----- nvinfo : EIATTR_KPARAM_INFO
	.align		4
.L_630:
        /*0048*/ 	.byte	0x04, 0x17
        /*004a*/ 	.short	(.L_632 - .L_631)
.L_631:
        /*004c*/ 	.word	0x00000000
        /*0050*/ 	.short	0x0000
        /*0052*/ 	.short	0x0000
        /*0054*/ 	.byte	0x00, 0xf0, 0x11, 0x00


	//----- nvinfo : EIATTR_SPARSE_MMA_MASK
	.align		4
.L_632:
        /*0058*/ 	.byte	0x03, 0x50
        /*005a*/ 	.short	0x0000


	//----- nvinfo : EIATTR_MAXREG_COUNT
	.align		4
        /*005c*/ 	.byte	0x03, 0x1b
        /*005e*/ 	.short	0x00ff


	//----- nvinfo : EIATTR_MERCURY_ISA_VERSION
	.align		4
        /*0060*/ 	.byte	0x03, 0x5f
        /*0062*/ 	.short	0x0101


	//----- nvinfo : EIATTR_VRC_CTA_INIT_COUNT
	.align		4
        /*0064*/ 	.byte	0x02, 0x4a
	.zero		1
	.zero		1


	//----- nvinfo : EIATTR_EXIT_INSTR_OFFSETS
	.align		4
        /*0068*/ 	.byte	0x04, 0x1c
        /*006a*/ 	.short	(.L_634 - .L_633)


	//   ....[0]....
.L_633:
        /*006c*/ 	.word	0x000000a0


	//   ....[1]....
        /*0070*/ 	.word	0x00000150


	//   ....[2]....
        /*0074*/ 	.word	0x000001a0


	//----- nvinfo : EIATTR_CBANK_PARAM_SIZE
	.align		4
.L_634:
        /*0078*/ 	.byte	0x03, 0x19
        /*007a*/ 	.short	0x0020


	//----- nvinfo : EIATTR_PARAM_CBANK
	.align		4
        /*007c*/ 	.byte	0x04, 0x0a
        /*007e*/ 	.short	(.L_636 - .L_635)
	.align		4
.L_635:
        /*0080*/ 	.word	index@(.nv.constant0.clamp_back_kernel)
        /*0084*/ 	.short	0x0380
        /*0086*/ 	.short	0x0020


	//----- nvinfo : EIATTR_SW_WAR
	.align		4
.L_636:
        /*0088*/ 	.byte	0x04, 0x36
        /*008a*/ 	.short	(.L_638 - .L_637)
.L_637:
        /*008c*/ 	.word	0x00000008
.L_638:


//--------------------- .nv.info.clamp_kernel     --------------------------
	.section	.nv.info.clamp_kernel,"",@"SHT_CUDA_INFO"
	.sectionflags	@""
	.align	4


	//----- nvinfo : EIATTR_CUDA_API_VERSION
	.align		4
        /*0000*/ 	.byte	0x04, 0x37
        /*0002*/ 	.short	(.L_640 - .L_639)
.L_639:
        /*0004*/ 	.word	0x00000082


	//----- nvinfo : EIATTR_KPARAM_INFO
	.align		4
.L_640:
        /*0008*/ 	.byte	0x04, 0x17
        /*000a*/ 	.short	(.L_642 - .L_641)
.L_641:
        /*000c*/ 	.word	0x00000000
        /*0010*/ 	.short	0x0004
        /*0012*/ 	.short	0x0018
        /*0014*/ 	.byte	0x00, 0xf5, 0x21, 0x00


	//----- nvinfo : EIATTR_KPARAM_INFO
	.align		4
.L_642:
        /*0018*/ 	.byte	0x04, 0x17
        /*001a*/ 	.short	(.L_644 - .L_643)
.L_643:
        /*001c*/ 	.word	0x00000000
        /*0020*/ 	.short	0x0003
        /*0022*/ 	.short	0x0014
        /*0024*/ 	.byte	0x00, 0xf0, 0x11, 0x00


	//----- nvinfo : EIATTR_KPARAM_INFO
	.align		4
.L_644:
        /*0028*/ 	.byte	0x04, 0x17
        /*002a*/ 	.short	(.L_646 - .L_645)
.L_645:
        /*002c*/ 	.word	0x00000000
        /*0030*/ 	.short	0x0002
        /*0032*/ 	.short	0x0010
        /*0034*/ 	.byte	0x00, 0xf0, 0x11, 0x00


	//----- nvinfo : EIATTR_KPARAM_INFO
	.align		4
.L_646:
        /*0038*/ 	.byte	0x04, 0x17
        /*003a*/ 	.short	(.L_648 - .L_647)
.L_647:
        /*003c*/ 	.word	0x00000000
        /*0040*/ 	.short	0x0001
        /*0042*/ 	.short	0x0008
        /*0044*/ 	.byte	0x00, 0xf5, 0x21, 0x00


	//----- nvinfo : EIATTR_KPARAM_INFO
	.align		4
.L_648:
        /*0048*/ 	.byte	0x04, 0x17
        /*004a*/ 	.short	(.L_650 - .L_649)
.L_649:
        /*004c*/ 	.word	0x00000000
        /*0050*/ 	.short	0x0000
        /*0052*/ 	.short	0x0000
        /*0054*/ 	.byte	0x00, 0xf0, 0x11, 0x00


	//----- nvinfo : EIATTR_SPARSE_MMA_MASK
	.align		4
.L_650:
        /*0058*/ 	.byte	0x03, 0x50
        /*005a*/ 	.short	0x0000


	//----- nvinfo : EIATTR_MAXREG_COUNT
	.align		4
        /*005c*/ 	.byte	0x03, 0x1b
        /*005e*/ 	.short	0x00ff


	//----- nvinfo : EIATTR_MERCURY_ISA_VERSION
	.align		4
        /*0060*/ 	.byte	0x03, 0x5f
        /*0062*/ 	.short	0x0101


	//----- nvinfo : EIATTR_VRC_CTA_INIT_COUNT
	.align		4
        /*0064*/ 	.byte	0x02, 0x4a
	.zero		1
	.zero		1


	//----- nvinfo : EIATTR_EXIT_INSTR_OFFSETS
	.align		4
        /*0068*/ 	.byte	0x04, 0x1c
        /*006a*/ 	.short	(.L_652 - .L_651)


	//   ....[0]....
.L_651:
        /*006c*/ 	.word	0x000000a0


	//   ....[1]....
        /*0070*/ 	.word	0x00000140


	//   ....[2]....
        /*0074*/ 	.word	0x000001a0


	//   ....[3]....
        /*0078*/ 	.word	0x000001e0


	//----- nvinfo : EIATTR_CBANK_PARAM_SIZE
	.align		4
.L_652:
        /*007c*/ 	.byte	0x03, 0x19
        /*007e*/ 	.short	0x0020


	//----- nvinfo : EIATTR_PARAM_CBANK
	.align		4
        /*0080*/ 	.byte	0x04, 0x0a
        /*0082*/ 	.short	(.L_654 - .L_653)
	.align		4
.L_653:
        /*0084*/ 	.word	index@(.nv.constant0.clamp_kernel)
        /*0088*/ 	.short	0x0380
        /*008a*/ 	.short	0x0020


	//----- nvinfo : EIATTR_SW_WAR
	.align		4
.L_654:
        /*008c*/ 	.byte	0x04, 0x36
        /*008e*/ 	.short	(.L_656 - .L_655)
.L_655:
        /*0090*/ 	.word	0x00000008
.L_656:


//--------------------- .nv.info.atan_back_kernel --------------------------
	.section	.nv.info.atan_back_kernel,"",@"SHT_CUDA_INFO"
	.sectionflags	@""
	.align	4


	//----- nvinfo : EIATTR_CUDA_API_VERSION
	.align		4
        /*0000*/ 	.byte	0x04, 0x37
        /*0002*/ 	.short	(.L_658 - .L_657)
.L_657:
        /*0004*/ 	.word	0x00000082


	//----- nvinfo : EIATTR_KPARAM_INFO
	.align		4
.L_658:
        /*0008*/ 	.byte	0x04, 0x17
        /*000a*/ 	.short	(.L_660 - .L_659)
.L_659:
        /*000c*/ 	.word	0x00000000
        /*0010*/ 	.short	0x0002
        /*0012*/ 	.short	0x0010
        /*0014*/ 	.byte	0x00, 0xf5, 0x21, 0x00


	//----- nvinfo : EIATTR_KPARAM_INFO
	.align		4
.L_660:
        /*0018*/ 	.byte	0x04, 0x17
        /*001a*/ 	.short	(.L_662 - .L_661)
.L_661:
        /*001c*/ 	.word	0x00000000
        /*0020*/ 	.short	0x0001
        /*0022*/ 	.short	0x0008
        /*0024*/ 	.byte	0x00, 0xf5, 0x21, 0x00


	//----- nvinfo : EIATTR_KPARAM_INFO
	.align		4
.L_662:
        /*0028*/ 	.byte	0x04, 0x17
        /*002a*/ 	.short	(.L_664 - .L_663)
.L_663:
        /*002c*/ 	.word	0x00000000
        /*0030*/ 	.short	0x0000
        /*0032*/ 	.short	0x0000
        /*0034*/ 	.byte	0x00, 0xf0, 0x11, 0x00


	//----- nvinfo : EIATTR_SPARSE_MMA_MASK
	.align		4
.L_664:
        /*0038*/ 	.byte	0x03, 0x50
        /*003a*/ 	.short	0x0000


	//----- nvinfo : EIATTR_MAXREG_COUNT
	.align		4
        /*003c*/ 	.byte	0x03, 0x1b
        /*003e*/ 	.short	0x00ff


	//----- nvinfo : EIATTR_MERCURY_ISA_VERSION
	.align		4
        /*0040*/ 	.byte	0x03, 0x5f
        /*0042*/ 	.short	0x0101


	//----- nvinfo : EIATTR_VRC_CTA_INIT_COUNT
	.align		4
        /*0044*/ 	.byte	0x02, 0x4a
	.zero		1
	.zero		1


	//----- nvinfo : EIATTR_EXIT_INSTR_OFFSETS
	.align		4
        /*0048*/ 	.byte	0x04, 0x1c
        /*004a*/ 	.short	(.L_666 - .L_665)


	//   ....[0]....
.L_665:
        /*004c*/ 	.word	0x000000a0


	//   ....[1]....
        /*0050*/ 	.word	0x00000200


	//----- nvinfo : EIATTR_CRS_STACK_SIZE
	.align		4
.L_666:
        /*0054*/ 	.byte	0x04, 0x1e
        /*0056*/ 	.short	(.L_668 - .L_667)
.L_667:
        /*0058*/ 	.word	0x00000000


	//----- nvinfo : EIATTR_CBANK_PARAM_SIZE
	.align		4
.L_668:
        /*005c*/ 	.byte	0x03, 0x19
        /*005e*/ 	.short	0x0018


	//----- nvinfo : EIATTR_PARAM_CBANK
	.align		4
        /*0060*/ 	.byte	0x04, 0x0a
        /*0062*/ 	.short	(.L_670 - .L_669)
	.align		4
.L_669:
        /*0064*/ 	.word	index@(.nv.constant0.atan_back_kernel)
        /*0068*/ 	.short	0x0380
        /*006a*/ 	.short	0x0018


	//----- nvinfo : EIATTR_SW_WAR
	.align		4
.L_670:
        /*006c*/ 	.byte	0x04, 0x36
        /*006e*/ 	.short	(.L_672 - .L_671)
.L_671:
        /*0070*/ 	.word	0x00000008
.L_672:


//--------------------- .nv.info.atan_kernel      --------------------------
	.section	.nv.info.atan_kernel,"",@"SHT_CUDA_INFO"
	.sectionflags	@""
	.align	4


	//----- nvinfo : EIATTR_CUDA_API_VERSION
	.align		4
        /*0000*/ 	.byte	0x04, 0x37
        /*0002*/ 	.short	(.L_674 - .L_673)
.L_673:
        /*0004*/ 	.word	0x00000082


	//----- nvinfo : EIATTR_KPARAM_INFO
	.align		4
.L_674:
        /*0008*/ 	.byte	0x04, 0x17
        /*000a*/ 	.short	(.L_676 - .L_675)
.L_675:
        /*000c*/ 	.word	0x00000000
        /*0010*/ 	.short	0x0002
        /*0012*/ 	.short	0x0010
        /*0014*/ 	.byte	0x00, 0xf5, 0x21, 0x00


	//----- nvinfo : EIATTR_KPARAM_INFO
	.align		4
.L_676:
        /*0018*/ 	.byte	0x04, 0x17
        /*001a*/ 	.short	(.L_678 - .L_677)
.L_677:
        /*001c*/ 	.word	0x00000000
        /*0020*/ 	.short	0x0001
        /*0022*/ 	.short	0x0008
        /*0024*/ 	.byte	0x00, 0xf5, 0x21, 0x00


	//----- nvinfo : EIATTR_KPARAM_INFO
	.align		4
.L_678:
        /*0028*/ 	.byte	0x04, 0x17
        /*002a*/ 	.short	(.L_680 - .L_679)
.L_679:
        /*002c*/ 	.word	0x00000000
        /*0030*/ 	.short	0x0000
        /*0032*/ 	.short	0x0000
        /*0034*/ 	.byte	0x00, 0xf0, 0x11, 0x00


	//----- nvinfo : EIATTR_SPARSE_MMA_MASK
	.align		4
.L_680:
        /*0038*/ 	.byte	0x03, 0x50
        /*003a*/ 	.short	0x0000


	//----- nvinfo : EIATTR_MAXREG_COUNT
	.align		4
        /*003c*/ 	.byte	0x03, 0x1b
        /*003e*/ 	.short	0x00ff


	//----- nvinfo : EIATTR_MERCURY_ISA_VERSION
	.align		4
        /*0040*/ 	.byte	0x03, 0x5f
        /*0042*/ 	.short	0x0101


	//----- nvinfo : EIATTR_VRC_CTA_INIT_COUNT
	.align		4
        /*0044*/ 	.byte	0x02, 0x4a
	.zero		1
	.zero		1


	//----- nvinfo : EIATTR_EXIT_INSTR_OFFSETS
	.align		4
        /*0048*/ 	.byte	0x04, 0x1c
        /*004a*/ 	.short	(.L_682 - .L_681)


	//   ....[0]....
.L_681:
        /*004c*/ 	.word	0x000000a0


	//   ....[1]....
        /*0050*/ 	.word	0x00000250


	//----- nvinfo : EIATTR_CBANK_PARAM_SIZE
	.align		4
.L_682:
        /*0054*/ 	.byte	0x03, 0x19
        /*0056*/ 	.short	0x0018


	//----- nvinfo : EIATTR_PARAM_CBANK
	.align		4
        /*0058*/ 	.byte	0x04, 0x0a
        /*005a*/ 	.short	(.L_684 - .L_683)
	.align		4
.L_683:
        /*005c*/ 	.word	index@(.nv.constant0.atan_kernel)
        /*0060*/ 	.short	0x0380
        /*0062*/ 	.short	0x0018


	//----- nvinfo : EIATTR_SW_WAR
	.align		4
.L_684:
        /*0064*/ 	.byte	0x04, 0x36
        /*0066*/ 	.short	(.L_686 - .L_685)
.L_685:
        /*0068*/ 	.word	0x00000008
.L_686:


//--------------------- .nv.info.tan_back_kernel  --------------------------
	.section	.nv.info.tan_back_kernel,"",@"SHT_CUDA_INFO"
	.sectionflags	@""
	.align	4


	//----- nvinfo : EIATTR_CUDA_API_VERSION
	.align		4
        /*0000*/ 	.byte	0x04, 0x37
        /*0002*/ 	.short	(.L_688 - .L_687)
.L_687:
        /*0004*/ 	.word	0x00000082


	//----- nvinfo : EIATTR_KPARAM_INFO
	.align		4
.L_688:
        /*0008*/ 	.byte	0x04, 0x17
        /*000a*/ 	.short	(.L_690 - .L_689)
.L_689:
        /*000c*/ 	.word	0x00000000
        /*0010*/ 	.short	0x0002
        /*0012*/ 	.short	0x0010
        /*0014*/ 	.byte	0x00, 0xf5, 0x21, 0x00


	//----- nvinfo : EIATTR_KPARAM_INFO
	.align		4
.L_690:
        /*0018*/ 	.byte	0x04, 0x17
        /*001a*/ 	.short	(.L_692 - .L_691)
.L_691:
        /*001c*/ 	.word	0x00000000
        /*0020*/ 	.short	0x0001
        /*0022*/ 	.short	0x0008
        /*0024*/ 	.byte	0x00, 0xf5, 0x21, 0x00


	//----- nvinfo : EIATTR_KPARAM_INFO
	.align		4
.L_692:
        /*0028*/ 	.byte	0x04, 0x17
        /*002a*/ 	.short	(.L_694 - .L_693)
.L_693:
        /*002c*/ 	.word	0x00000000
        /*0030*/ 	.short	0x0000
        /*0032*/ 	.short	0x0000
        /*0034*/ 	.byte	0x00, 0xf0, 0x11, 0x00


	//----- nvinfo : EIATTR_SPARSE_MMA_MASK
	.align		4
.L_694:
        /*0038*/ 	.byte	0x03, 0x50
        /*003a*/ 	.short	0x0000


	//----- nvinfo : EIATTR_MAXREG_COUNT
	.align		4
        /*003c*/ 	.byte	0x03, 0x1b
        /*003e*/ 	.short	0x00ff


	//----- nvinfo : EIATTR_MERCURY_ISA_VERSION
	.align		4
        /*0040*/ 	.byte	0x03, 0x5f
        /*0042*/ 	.short	0x0101


	//----- nvinfo : EIATTR_VRC_CTA_INIT_COUNT
	.align		4
        /*0044*/ 	.byte	0x02, 0x4a
	.zero		1
	.zero		1


	//----- nvinfo : EIATTR_EXIT_INSTR_OFFSETS
	.align		4
        /*0048*/ 	.byte	0x04, 0x1c
        /*004a*/ 	.short	(.L_696 - .L_695)


	//   ....[0]....
.L_695:
        /*004c*/ 	.word	0x000000a0


	//   ....[1]....
        /*0050*/ 	.word	0x00000e10


	//----- nvinfo : EIATTR_CRS_STACK_SIZE
	.align		4
.L_696:
        /*0054*/ 	.byte	0x04, 0x1e
        /*0056*/ 	.short	(.L_698 - .L_697)
.L_697:
        /*0058*/ 	.word	0x00000000


	//----- nvinfo : EIATTR_CBANK_PARAM_SIZE
	.align		4
.L_698:
        /*005c*/ 	.byte	0x03, 0x19
        /*005e*/ 	.short	0x0018


	//----- nvinfo : EIATTR_PARAM_CBANK
	.align		4
        /*0060*/ 	.byte	0x04, 0x0a
        /*0062*/ 	.short	(.L_700 - .L_699)
	.align		4
.L_699:
        /*0064*/ 	.word	index@(.nv.constant0.tan_back_kernel)
        /*0068*/ 	.short	0x0380
        /*006a*/ 	.short	0x0018


	//----- nvinfo : EIATTR_SW_WAR
	.align		4
.L_700:
        /*006c*/ 	.byte	0x04, 0x36
        /*006e*/ 	.short	(.L_702 - .L_701)
.L_701:
        /*0070*/ 	.word	0x00000008
.L_702:


//--------------------- .nv.info.tan_kernel       --------------------------
	.section	.nv.info.tan_kernel,"",@"SHT_CUDA_INFO"
	.sectionflags	@""
	.align	4


	//----- nvinfo : EIATTR_CUDA_API_VERSION
	.align		4
        /*0000*/ 	.byte	0x04, 0x37
        /*0002*/ 	.short	(.L_704 - .L_703)
.L_703:
        /*0004*/ 	.word	0x00000082


	//----- nvinfo : EIATTR_KPARAM_INFO
	.align		4
.L_704:
        /*0008*/ 	.byte	0x04, 0x17
        /*000a*/ 	.short	(.L_706 - .L_705)
.L_705:
        /*000c*/ 	.word	0x00000000
        /*0010*/ 	.short	0x0002
        /*0012*/ 	.short	0x0010
        /*0014*/ 	.byte	0x00, 0xf5, 0x21, 0x00


	//----- nvinfo : EIATTR_KPARAM_INFO
	.align		4
.L_706:
        /*0018*/ 	.byte	0x04, 0x17
        /*001a*/ 	.short	(.L_708 - .L_707)
.L_707:
        /*001c*/ 	.word	0x00000000
        /*0020*/ 	.short	0x0001
        /*0022*/ 	.short	0x0008
        /*0024*/ 	.byte	0x00, 0xf5, 0x21, 0x00


	//----- nvinfo : EIATTR_KPARAM_INFO
	.align		4
.L_708:
        /*0028*/ 	.byte	0x04, 0x17
        /*002a*/ 	.short	(.L_710 - .L_709)
.L_709:
        /*002c*/ 	.word	0x00000000
        /*0030*/ 	.short	0x0000
        /*0032*/ 	.short	0x0000
        /*0034*/ 	.byte	0x00, 0xf0, 0x11, 0x00


	//----- nvinfo : EIATTR_SPARSE_MMA_MASK
	.align		4
.L_710:
        /*0038*/ 	.byte	0x03, 0x50
        /*003a*/ 	.short	0x0000


	//----- nvinfo : EIATTR_MAXREG_COUNT
	.align		4
        /*003c*/ 	.byte	0x03, 0x1b
        /*003e*/ 	.short	0x00ff


	//----- nvinfo : EIATTR_MERCURY_ISA_VERSION
	.align		4
        /*0040*/ 	.byte	0x03, 0x5f
        /*0042*/ 	.short	0x0101


	//----- nvinfo : EIATTR_VRC_CTA_INIT_COUNT
	.align		4
        /*0044*/ 	.byte	0x02, 0x4a
	.zero		1
	.zero		1


	//----- nvinfo : EIATTR_EXIT_INSTR_OFFSETS
	.align		4
        /*0048*/ 	.byte	0x04, 0x1c
        /*004a*/ 	.short	(.L_712 - .L_711)


	//   ....[0]....
.L_711:
        /*004c*/ 	.word	0x000000a0


	//   ....[1]....
        /*0050*/ 	.word	0x00000890


	//----- nvinfo : EIATTR_CRS_STACK_SIZE
	.align		4
.L_712:
        /*0054*/ 	.byte	0x04, 0x1e
        /*0056*/ 	.short	(.L_714 - .L_713)
.L_713:
        /*0058*/ 	.word	0x00000000


	//----- nvinfo : EIATTR_CBANK_PARAM_SIZE
	.align		4
.L_714:
        /*005c*/ 	.byte	0x03, 0x19
        /*005e*/ 	.short	0x0018


	//----- nvinfo : EIATTR_PARAM_CBANK
	.align		4
        /*0060*/ 	.byte	0x04, 0x0a
        /*0062*/ 	.short	(.L_716 - .L_715)
	.align		4
.L_715:
        /*0064*/ 	.word	index@(.nv.constant0.tan_kernel)
        /*0068*/ 	.short	0x0380
        /*006a*/ 	.short	0x0018


	//----- nvinfo : EIATTR_SW_WAR
	.align		4
.L_716:
        /*006c*/ 	.byte	0x04, 0x36
        /*006e*/ 	.short	(.L_718 - .L_717)
.L_717:
        /*0070*/ 	.word	0x00000008
.L_718:


//--------------------- .nv.info.cos_kernel       --------------------------
	.section	.nv.info.cos_kernel,"",@"SHT_CUDA_INFO"
	.sectionflags	@""
	.align	4


	//----- nvinfo : EIATTR_CUDA_API_VERSION
	.align		4
        /*0000*/ 	.byte	0x04, 0x37
        /*0002*/ 	.short	(.L_720 - .L_719)
.L_719:
        /*0004*/ 	.word	0x00000082


	//----- nvinfo : EIATTR_KPARAM_INFO
	.align		4
.L_720:
        /*0008*/ 	.byte	0x04, 0x17
        /*000a*/ 	.short	(.L_722 - .L_721)
.L_721:
        /*000c*/ 	.word	0x00000000
        /*0010*/ 	.short	0x0002
        /*0012*/ 	.short	0x0010
        /*0014*/ 	.byte	0x00, 0xf5, 0x21, 0x00


	//----- nvinfo : EIATTR_KPARAM_INFO
	.align		4
.L_722:
        /*0018*/ 	.byte	0x04, 0x17
        /*001a*/ 	.short	(.L_724 - .L_723)
.L_723:
        /*001c*/ 	.word	0x00000000
        /*0020*/ 	.short	0x0001
        /*0022*/ 	.short	0x0008
        /*0024*/ 	.byte	0x00, 0xf5, 0x21, 0x00


	//----- nvinfo : EIATTR_KPARAM_INFO
	.align		4
.L_724:
        /*0028*/ 	.byte	0x04, 0x17
        /*002a*/ 	.short	(.L_726 - .L_725)
.L_725:
        /*002c*/ 	.word	0x00000000
        /*0030*/ 	.short	0x0000
        /*0032*/ 	.short	0x0000
        /*0034*/ 	.byte	0x00, 0xf0, 0x11, 0x00


	//----- nvinfo : EIATTR_SPARSE_MMA_MASK
	.align		4
.L_726:
        /*0038*/ 	.byte	0x03, 0x50
        /*003a*/ 	.short	0x0000


	//----- nvinfo : EIATTR_MAXREG_COUNT
	.align		4
        /*003c*/ 	.byte	0x03, 0x1b
        /*003e*/ 	.short	0x00ff


	//----- nvinfo : EIATTR_MERCURY_ISA_VERSION
	.align		4
        /*0040*/ 	.byte	0x03, 0x5f
        /*0042*/ 	.short	0x0101


	//----- nvinfo : EIATTR_VRC_CTA_INIT_COUNT
	.align		4
        /*0044*/ 	.byte	0x02, 0x4a
	.zero		1
	.zero		1


	//----- nvinfo : EIATTR_EXIT_INSTR_OFFSETS
	.align		4
        /*0048*/ 	.byte	0x04, 0x1c
        /*004a*/ 	.short	(.L_728 - .L_727)


	//   ....[0]....
.L_727:
        /*004c*/ 	.word	0x000000a0


	//   ....[1]....
        /*0050*/ 	.word	0x000008e0


	//----- nvinfo : EIATTR_CRS_STACK_SIZE
	.align		4
.L_728:
        /*0054*/ 	.byte	0x04, 0x1e
        /*0056*/ 	.short	(.L_730 - .L_729)
.L_729:
        /*0058*/ 	.word	0x00000000


	//----- nvinfo : EIATTR_CBANK_PARAM_SIZE
	.align		4
.L_730:
        /*005c*/ 	.byte	0x03, 0x19
        /*005e*/ 	.short	0x0018


	//----- nvinfo : EIATTR_PARAM_CBANK
	.align		4
        /*0060*/ 	.byte	0x04, 0x0a
        /*0062*/ 	.short	(.L_732 - .L_731)
	.align		4
.L_731:
        /*0064*/ 	.word	index@(.nv.constant0.cos_kernel)
        /*0068*/ 	.short	0x0380
        /*006a*/ 	.short	0x0018


	//----- nvinfo : EIATTR_SW_WAR
	.align		4
.L_732:
        /*006c*/ 	.byte	0x04, 0x36
        /*006e*/ 	.short	(.L_734 - .L_733)
.L_733:
        /*0070*/ 	.word	0x00000008
.L_734:


//--------------------- .nv.info.sin_kernel       --------------------------
	.section	.nv.info.sin_kernel,"",@"SHT_CUDA_INFO"
	.sectionflags	@""
	.align	4


	//----- nvinfo : EIATTR_CUDA_API_VERSION
	.align		4
        /*0000*/ 	.byte	0x04, 0x37
        /*0002*/ 	.short	(.L_736 - .L_735)
.L_735:
        /*0004*/ 	.word	0x00000082


	//----- nvinfo : EIATTR_KPARAM_INFO
	.align		4
.L_736:
        /*0008*/ 	.byte	0x04, 0x17
        /*000a*/ 	.short	(.L_738 - .L_737)
.L_737:
        /*000c*/ 	.word	0x00000000
        /*0010*/ 	.short	0x0002
        /*0012*/ 	.short	0x0010
        /*0014*/ 	.byte	0x00, 0xf5, 0x21, 0x00


	//----- nvinfo : EIATTR_KPARAM_INFO
	.align		4
.L_738:
        /*0018*/ 	.byte	0x04, 0x17
        /*001a*/ 	.short	(.L_740 - .L_739)
.L_739:
        /*001c*/ 	.word	0x00000000
        /*0020*/ 	.short	0x0001
        /*0022*/ 	.short	0x0008
        /*0024*/ 	.byte	0x00, 0xf5, 0x21, 0x00


	//----- nvinfo : EIATTR_KPARAM_INFO
	.align		4
.L_740:
        /*0028*/ 	.byte	0x04, 0x17
        /*002a*/ 	.short	(.L_742 - .L_741)
.L_741:
        /*002c*/ 	.word	0x00000000
        /*0030*/ 	.short	0x0000
        /*0032*/ 	.short	0x0000
        /*0034*/ 	.byte	0x00, 0xf0, 0x11, 0x00


	//----- nvinfo : EIATTR_SPARSE_MMA_MASK
	.align		4
.L_742:
        /*0038*/ 	.byte	0x03, 0x50
        /*003a*/ 	.short	0x0000


	//----- nvinfo : EIATTR_MAXREG_COUNT
	.align		4
        /*003c*/ 	.byte	0x03, 0x1b
        /*003e*/ 	.short	0x00ff


	//----- nvinfo : EIATTR_MERCURY_ISA_VERSION
	.align		4
        /*0040*/ 	.byte	0x03, 0x5f
        /*0042*/ 	.short	0x0101


	//----- nvinfo : EIATTR_VRC_CTA_INIT_COUNT
	.align		4
        /*0044*/ 	.byte	0x02, 0x4a
	.zero		1
	.zero		1


	//----- nvinfo : EIATTR_EXIT_INSTR_OFFSETS
	.align		4
        /*0048*/ 	.byte	0x04, 0x1c
        /*004a*/ 	.short	(.L_744 - .L_743)


	//   ....[0]....
.L_743:
        /*004c*/ 	.word	0x000000a0


	//   ....[1]....
        /*0050*/ 	.word	0x000008d0


	//----- nvinfo : EIATTR_CRS_STACK_SIZE
	.align		4
.L_744:
        /*0054*/ 	.byte	0x04, 0x1e
        /*0056*/ 	.short	(.L_746 - .L_745)
.L_745:
        /*0058*/ 	.word	0x00000000


	//----- nvinfo : EIATTR_CBANK_PARAM_SIZE
	.align		4
.L_746:
        /*005c*/ 	.byte	0x03, 0x19
        /*005e*/ 	.short	0x0018


	//----- nvinfo : EIATTR_PARAM_CBANK
	.align		4
        /*0060*/ 	.byte	0x04, 0x0a
        /*0062*/ 	.short	(.L_748 - .L_747)
	.align		4
.L_747:
        /*0064*/ 	.word	index@(.nv.constant0.sin_kernel)
        /*0068*/ 	.short	0x0380
        /*006a*/ 	.short	0x0018


	//----- nvinfo : EIATTR_SW_WAR
	.align		4
.L_748:
        /*006c*/ 	.byte	0x04, 0x36
        /*006e*/ 	.short	(.L_750 - .L_749)
.L_749:
        /*0070*/ 	.word	0x00000008
.L_750:


//--------------------- .nv.info.exp_kernel       --------------------------
	.section	.nv.info.exp_kernel,"",@"SHT_CUDA_INFO"
	.sectionflags	@""
	.align	4


	//----- nvinfo : EIATTR_CUDA_API_VERSION
	.align		4
        /*0000*/ 	.byte	0x04, 0x37
        /*0002*/ 	.short	(.L_752 - .L_751)
.L_751:
        /*0004*/ 	.word	0x00000082


	//----- nvinfo : EIATTR_KPARAM_INFO
	.align		4
.L_752:
        /*0008*/ 	.byte	0x04, 0x17
        /*000a*/ 	.short	(.L_754 - .L_753)
.L_753:
        /*000c*/ 	.word	0x00000000
        /*0010*/ 	.short	0x0002
        /*0012*/ 	.short	0x0010
        /*0014*/ 	.byte	0x00, 0xf5, 0x21, 0x00


	//----- nvinfo : EIATTR_KPARAM_INFO
	.align		4
.L_754:
        /*0018*/ 	.byte	0x04, 0x17
        /*001a*/ 	.short	(.L_756 - .L_755)
.L_755:
        /*001c*/ 	.word	0x00000000
        /*0020*/ 	.short	0x0001
        /*0022*/ 	.short	0x0008
        /*0024*/ 	.byte	0x00, 0xf5, 0x21, 0x00


	//----- nvinfo : EIATTR_KPARAM_INFO
	.align		4
.L_756:
        /*0028*/ 	.byte	0x04, 0x17
        /*002a*/ 	.short	(.L_758 - .L_757)
.L_757:
        /*002c*/ 	.word	0x00000000
        /*0030*/ 	.short	0x0000
        /*0032*/ 	.short	0x0000
        /*0034*/ 	.byte	0x00, 0xf0, 0x11, 0x00


	//----- nvinfo : EIATTR_SPARSE_MMA_MASK
	.align		4
.L_758:
        /*0038*/ 	.byte	0x03, 0x50
        /*003a*/ 	.short	0x0000


	//----- nvinfo : EIATTR_MAXREG_COUNT
	.align		4
        /*003c*/ 	.byte	0x03, 0x1b
        /*003e*/ 	.short	0x00ff


	//----- nvinfo : EIATTR_MERCURY_ISA_VERSION
	.align		4
        /*0040*/ 	.byte	0x03, 0x5f
        /*0042*/ 	.short	0x0101


	//----- nvinfo : EIATTR_VRC_CTA_INIT_COUNT
	.align		4
        /*0044*/ 	.byte	0x02, 0x4a
	.zero		1
	.zero		1


	//----- nvinfo : EIATTR_EXIT_INSTR_OFFSETS
	.align		4
        /*0048*/ 	.byte	0x04, 0x1c
        /*004a*/ 	.short	(.L_760 - .L_759)


	//   ....[0]....
.L_759:
        /*004c*/ 	.word	0x000000a0


	//   ....[1]....
        /*0050*/ 	.word	0x000001c0


	//----- nvinfo : EIATTR_CBANK_PARAM_SIZE
	.align		4
.L_760:
        /*0054*/ 	.byte	0x03, 0x19
        /*0056*/ 	.short	0x0018


	//----- nvinfo : EIATTR_PARAM_CBANK
	.align		4
        /*0058*/ 	.byte	0x04, 0x0a
        /*005a*/ 	.short	(.L_762 - .L_761)
	.align		4
.L_761:
        /*005c*/ 	.word	index@(.nv.constant0.exp_kernel)
        /*0060*/ 	.short	0x0380
        /*0062*/ 	.short	0x0018


	//----- nvinfo : EIATTR_SW_WAR
	.align		4
.L_762:
        /*0064*/ 	.byte	0x04, 0x36
        /*0066*/ 	.short	(.L_764 - .L_763)
.L_763:
        /*0068*/ 	.word	0x00000008
.L_764:


//--------------------- .nv.info.log_kernel       --------------------------
	.section	.nv.info.log_kernel,"",@"SHT_CUDA_INFO"
	.sectionflags	@""
	.align	4


	//----- nvinfo : EIATTR_CUDA_API_VERSION
	.align		4
        /*0000*/ 	.byte	0x04, 0x37
        /*0002*/ 	.short	(.L_766 - .L_765)
.L_765:
        /*0004*/ 	.word	0x00000082


	//----- nvinfo : EIATTR_KPARAM_INFO
	.align		4
.L_766:
        /*0008*/ 	.byte	0x04, 0x17
        /*000a*/ 	.short	(.L_768 - .L_767)
.L_767:
        /*000c*/ 	.word	0x00000000
        /*0010*/ 	.short	0x0002
        /*0012*/ 	.short	0x0010
        /*0014*/ 	.byte	0x00, 0xf5, 0x21, 0x00


	//----- nvinfo : EIATTR_KPARAM_INFO
	.align		4
.L_768:
        /*0018*/ 	.byte	0x04, 0x17
        /*001a*/ 	.short	(.L_770 - .L_769)
.L_769:
        /*001c*/ 	.word	0x00000000
        /*0020*/ 	.short	0x0001
        /*0022*/ 	.short	0x0008
        /*0024*/ 	.byte	0x00, 0xf5, 0x21, 0x00


	//----- nvinfo : EIATTR_KPARAM_INFO
	.align		4
.L_770:
        /*0028*/ 	.byte	0x04, 0x17
        /*002a*/ 	.short	(.L_772 - .L_771)
.L_771:
        /*002c*/ 	.word	0x00000000
        /*0030*/ 	.short	0x0000
        /*0032*/ 	.short	0x0000
        /*0034*/ 	.byte	0x00, 0xf0, 0x11, 0x00


	//----- nvinfo : EIATTR_SPARSE_MMA_MASK
	.align		4
.L_772:
        /*0038*/ 	.byte	0x03, 0x50
        /*003a*/ 	.short	0x0000


	//----- nvinfo : EIATTR_MAXREG_COUNT
	.align		4
        /*003c*/ 	.byte	0x03, 0x1b
        /*003e*/ 	.short	0x00ff


	//----- nvinfo : EIATTR_MERCURY_ISA_VERSION
	.align		4
        /*0040*/ 	.byte	0x03, 0x5f
        /*0042*/ 	.short	0x0101


	//----- nvinfo : EIATTR_VRC_CTA_INIT_COUNT
	.align		4
        /*0044*/ 	.byte	0x02, 0x4a
	.zero		1
	.zero		1


	//----- nvinfo : EIATTR_EXIT_INSTR_OFFSETS
	.align		4
        /*0048*/ 	.byte	0x04, 0x1c
        /*004a*/ 	.short	(.L_774 - .L_773)


	//   ....[0]....
.L_773:
        /*004c*/ 	.word	0x000000a0


	//   ....[1]....
        /*0050*/ 	.word	0x000002c0


	//----- nvinfo : EIATTR_CBANK_PARAM_SIZE
	.align		4
.L_774:
        /*0054*/ 	.byte	0x03, 0x19
        /*0056*/ 	.short	0x0018


	//----- nvinfo : EIATTR_PARAM_CBANK
	.align		4
        /*0058*/ 	.byte	0x04, 0x0a
        /*005a*/ 	.short	(.L_776 - .L_775)
	.align		4
.L_775:
        /*005c*/ 	.word	index@(.nv.constant0.log_kernel)
        /*0060*/ 	.short	0x0380
        /*0062*/ 	.short	0x0018


	//----- nvinfo : EIATTR_SW_WAR
	.align		4
.L_776:
        /*0064*/ 	.byte	0x04, 0x36
        /*0066*/ 	.short	(.L_778 - .L_777)
.L_777:
        /*0068*/ 	.word	0x00000008
.L_778:


//--------------------- .nv.info.sqrt_kernel      --------------------------
	.section	.nv.info.sqrt_kernel,"",@"SHT_CUDA_INFO"
	.sectionflags	@""
	.align	4


	//----- nvinfo : EIATTR_CUDA_API_VERSION
	.align		4
        /*0000*/ 	.byte	0x04, 0x37
        /*0002*/ 	.short	(.L_780 - .L_779)
.L_779:
        /*0004*/ 	.word	0x00000082


	//----- nvinfo : EIATTR_KPARAM_INFO
	.align		4
.L_780:
        /*0008*/ 	.byte	0x04, 0x17
        /*000a*/ 	.short	(.L_782 - .L_781)
.L_781:
        /*000c*/ 	.word	0x00000000
        /*0010*/ 	.short	0x0002
        /*0012*/ 	.short	0x0010
        /*0014*/ 	.byte	0x00, 0xf5, 0x21, 0x00


	//----- nvinfo : EIATTR_KPARAM_INFO
	.align		4
.L_782:
        /*0018*/ 	.byte	0x04, 0x17
        /*001a*/ 	.short	(.L_784 - .L_783)
.L_783:
        /*001c*/ 	.word	0x00000000
        /*0020*/ 	.short	0x0001
        /*0022*/ 	.short	0x0008
        /*0024*/ 	.byte	0x00, 0xf5, 0x21, 0x00


	//----- nvinfo : EIATTR_KPARAM_INFO
	.align		4
.L_784:
        /*0028*/ 	.byte	0x04, 0x17
        /*002a*/ 	.short	(.L_786 - .L_785)
.L_785:
        /*002c*/ 	.word	0x00000000
        /*0030*/ 	.short	0x0000
        /*0032*/ 	.short	0x0000
        /*0034*/ 	.byte	0x00, 0xf0, 0x11, 0x00


	//----- nvinfo : EIATTR_SPARSE_MMA_MASK
	.align		4
.L_786:
        /*0038*/ 	.byte	0x03, 0x50
        /*003a*/ 	.short	0x0000


	//----- nvinfo : EIATTR_MAXREG_COUNT
	.align		4
        /*003c*/ 	.byte	0x03, 0x1b
        /*003e*/ 	.short	0x00ff


	//----- nvinfo : EIATTR_MERCURY_ISA_VERSION
	.align		4
        /*0040*/ 	.byte	0x03, 0x5f
        /*0042*/ 	.short	0x0101


	//----- nvinfo : EIATTR_VRC_CTA_INIT_COUNT
	.align		4
        /*0044*/ 	.byte	0x02, 0x4a
	.zero		1
	.zero		1


	//----- nvinfo : EIATTR_EXIT_INSTR_OFFSETS
	.align		4
        /*0048*/ 	.byte	0x04, 0x1c
        /*004a*/ 	.short	(.L_788 - .L_787)


	//   ....[0]....
.L_787:
        /*004c*/ 	.word	0x000000a0


	//   ....[1]....
        /*0050*/ 	.word	0x000001f0


	//----- nvinfo : EIATTR_CRS_STACK_SIZE
	.align		4
.L_788:
        /*0054*/ 	.byte	0x04, 0x1e
        /*0056*/ 	.short	(.L_790 - .L_789)
.L_789:
        /*0058*/ 	.word	0x00000000


	//----- nvinfo : EIATTR_CBANK_PARAM_SIZE
	.align		4
.L_790:
        /*005c*/ 	.byte	0x03, 0x19
        /*005e*/ 	.short	0x0018


	//----- nvinfo : EIATTR_PARAM_CBANK
	.align		4
        /*0060*/ 	.byte	0x04, 0x0a
        /*0062*/ 	.short	(.L_792 - .L_791)
	.align		4
.L_791:
        /*0064*/ 	.word	index@(.nv.constant0.sqrt_kernel)
        /*0068*/ 	.short	0x0380
        /*006a*/ 	.short	0x0018


	//----- nvinfo : EIATTR_SW_WAR
	.align		4
.L_792:
        /*006c*/ 	.byte	0x04, 0x36
        /*006e*/ 	.short	(.L_794 - .L_793)
.L_793:
        /*0070*/ 	.word	0x00000008
.L_794:


//--------------------- .nv.info.pow_kernel       --------------------------
	.section	.nv.info.pow_kernel,"",@"SHT_CUDA_INFO"
	.sectionflags	@""
	.align	4


	//----- nvinfo : EIATTR_CUDA_API_VERSION
	.align		4
        /*0000*/ 	.byte	0x04, 0x37
        /*0002*/ 	.short	(.L_796 - .L_795)
.L_795:
        /*0004*/ 	.word	0x00000082


	//----- nvinfo : EIATTR_KPARAM_INFO
	.align		4
.L_796:
        /*0008*/ 	.byte	0x04, 0x17
        /*000a*/ 	.short	(.L_798 - .L_797)
.L_797:
        /*000c*/ 	.word	0x00000000
        /*0010*/ 	.short	0x0003
        /*0012*/ 	.short	0x0018
        /*0014*/ 	.byte	0x00, 0xf5, 0x21, 0x00


	//----- nvinfo : EIATTR_KPARAM_INFO
	.align		4
.L_798:
        /*0018*/ 	.byte	0x04, 0x17
        /*001a*/ 	.short	(.L_800 - .L_799)
.L_799:
        /*001c*/ 	.word	0x00000000
        /*0020*/ 	.short	0x0002
        /*0022*/ 	.short	0x0010
        /*0024*/ 	.byte	0x00, 0xf0, 0x11, 0x00


	//----- nvinfo : EIATTR_KPARAM_INFO
	.align		4
.L_800:
        /*0028*/ 	.byte	0x04, 0x17
        /*002a*/ 	.short	(.L_802 - .L_801)
.L_801:
        /*002c*/ 	.word	0x00000000
        /*0030*/ 	.short	0x0001
        /*0032*/ 	.short	0x0008
        /*0034*/ 	.byte	0x00, 0xf5, 0x21, 0x00


	//----- nvinfo : EIATTR_KPARAM_INFO
	.align		4
.L_802:
        /*0038*/ 	.byte	0x04, 0x17
        /*003a*/ 	.short	(.L_804 - .L_803)
.L_803:
        /*003c*/ 	.word	0x00000000
        /*0040*/ 	.short	0x0000
        /*0042*/ 	.short	0x0000
        /*0044*/ 	.byte	0x00, 0xf0, 0x11, 0x00


	//----- nvinfo : EIATTR_SPARSE_MMA_MASK
	.align		4
.L_804:
        /*0048*/ 	.byte	0x03, 0x50
        /*004a*/ 	.short	0x0000


	//----- nvinfo : EIATTR_MAXREG_COUNT
	.align		4
        /*004c*/ 	.byte	0x03, 0x1b
        /*004e*/ 	.short	0x00ff


	//----- nvinfo : EIATTR_MERCURY_ISA_VERSION
	.align		4
        /*0050*/ 	.byte	0x03, 0x5f
        /*0052*/ 	.short	0x0101


	//----- nvinfo : EIATTR_VRC_CTA_INIT_COUNT
	.align		4
        /*0054*/ 	.byte	0x02, 0x4a
	.zero		1
	.zero		1


	//----- nvinfo : EIATTR_EXIT_INSTR_OFFSETS
	.align		4
        /*0058*/ 	.byte	0x04, 0x1c
        /*005a*/ 	.short	(.L_806 - .L_805)


	//   ....[0]....
.L_805:
        /*005c*/ 	.word	0x000000a0


	//   ....[1]....
        /*0060*/ 	.word	0x000006e0


	//----- nvinfo : EIATTR_CRS_STACK_SIZE
	.align		4
.L_806:
        /*0064*/ 	.byte	0x04, 0x1e
        /*0066*/ 	.short	(.L_808 - .L_807)
.L_807:
        /*0068*/ 	.word	0x00000000


	//----- nvinfo : EIATTR_CBANK_PARAM_SIZE
	.align		4
.L_808:
        /*006c*/ 	.byte	0x03, 0x19
        /*006e*/ 	.short	0x0020


	//----- nvinfo : EIATTR_PARAM_CBANK
	.align		4
        /*0070*/ 	.byte	0x04, 0x0a
        /*0072*/ 	.short	(.L_810 - .L_809)
	.align		4
.L_809:
        /*0074*/ 	.word	index@(.nv.constant0.pow_kernel)
        /*0078*/ 	.short	0x0380
        /*007a*/ 	.short	0x0020


	//----- nvinfo : EIATTR_SW_WAR
	.align		4
.L_810:
        /*007c*/ 	.byte	0x04, 0x36
        /*007e*/ 	.short	(.L_812 - .L_811)
.L_811:
        /*0080*/ 	.word	0x00000008
.L_812:


//--------------------- .nv.info.scalar_plus_div_kernel --------------------------
	.section	.nv.info.scalar_plus_div_kernel,"",@"SHT_CUDA_INFO"
	.sectionflags	@""
	.align	4


	//----- nvinfo : EIATTR_CUDA_API_VERSION
	.align		4
        /*0000*/ 	.byte	0x04, 0x37
        /*0002*/ 	.short	(.L_814 - .L_813)
.L_813:
        /*0004*/ 	.word	0x00000082


	//----- nvinfo : EIATTR_KPARAM_INFO
	.align		4
.L_814:
        /*0008*/ 	.byte	0x04, 0x17
        /*000a*/ 	.short	(.L_816 - .L_815)
.L_815:
        /*000c*/ 	.word	0x00000000
        /*0010*/ 	.short	0x0003
        /*0012*/ 	.short	0x0018
        /*0014*/ 	.byte	0x00, 0xf5, 0x21, 0x00


	//----- nvinfo : EIATTR_KPARAM_INFO
	.align		4
.L_816:
        /*0018*/ 	.byte	0x04, 0x17
        /*001a*/ 	.short	(.L_818 - .L_817)
.L_817:
        /*001c*/ 	.word	0x00000000
        /*0020*/ 	.short	0x0002
        /*0022*/ 	.short	0x0010
        /*0024*/ 	.byte	0x00, 0xf0, 0x11, 0x00


	//----- nvinfo : EIATTR_KPARAM_INFO
	.align		4
.L_818:
        /*0028*/ 	.byte	0x04, 0x17
        /*002a*/ 	.short	(.L_820 - .L_819)
.L_819:
        /*002c*/ 	.word	0x00000000
        /*0030*/ 	.short	0x0001
        /*0032*/ 	.short	0x0008
        /*0034*/ 	.byte	0x00, 0xf5, 0x21, 0x00


	//----- nvinfo : EIATTR_KPARAM_INFO
	.align		4
.L_820:
        /*0038*/ 	.byte	0x04, 0x17
        /*003a*/ 	.short	(.L_822 - .L_821)
.L_821:
        /*003c*/ 	.word	0x00000000
        /*0040*/ 	.short	0x0000
        /*0042*/ 	.short	0x0000
        /*0044*/ 	.byte	0x00, 0xf0, 0x11, 0x00


	//----- nvinfo : EIATTR_SPARSE_MMA_MASK
	.align		4
.L_822:
        /*0048*/ 	.byte	0x03, 0x50
        /*004a*/ 	.short	0x0000


	//----- nvinfo : EIATTR_MAXREG_COUNT
	.align		4
        /*004c*/ 	.byte	0x03, 0x1b
        /*004e*/ 	.short	0x00ff


	//----- nvinfo : EIATTR_MERCURY_ISA_VERSION
	.align		4
        /*0050*/ 	.byte	0x03, 0x5f
        /*0052*/ 	.short	0x0101


	//----- nvinfo : EIATTR_VRC_CTA_INIT_COUNT
	.align		4
        /*0054*/ 	.byte	0x02, 0x4a
	.zero		1
	.zero		1


	//----- nvinfo : EIATTR_EXIT_INSTR_OFFSETS
	.align		4
        /*0058*/ 	.byte	0x04, 0x1c
        /*005a*/ 	.short	(.L_824 - .L_823)


	//   ....[0]....
.L_823:
        /*005c*/ 	.word	0x000000a0


	//   ....[1]....
        /*0060*/ 	.word	0x00000220


	//----- nvinfo : EIATTR_CRS_STACK_SIZE
	.align		4
.L_824:
        /*0064*/ 	.byte	0x04, 0x1e
        /*0066*/ 	.short	(.L_826 - .L_825)
.L_825:
        /*0068*/ 	.word	0x00000000


	//----- nvinfo : EIATTR_CBANK_PARAM_SIZE
	.align		4
.L_826:
        /*006c*/ 	.byte	0x03, 0x19
        /*006e*/ 	.short	0x0020


	//----- nvinfo : EIATTR_PARAM_CBANK
	.align		4
        /*0070*/ 	.byte	0x04, 0x0a
        /*0072*/ 	.short	(.L_828 - .L_827)
	.align		4
.L_827:
        /*0074*/ 	.word	index@(.nv.constant0.scalar_plus_div_kernel)
        /*0078*/ 	.short	0x0380
        /*007a*/ 	.short	0x0020


	//----- nvinfo : EIATTR_SW_WAR
	.align		4
.L_828:
        /*007c*/ 	.byte	0x04, 0x36
        /*007e*/ 	.short	(.L_830 - .L_829)
.L_829:
        /*0080*/ 	.word	0x00000008
.L_830:


//--------------------- .nv.info.div_plus_scalar_kernel --------------------------
	.section	.nv.info.div_plus_scalar_kernel,"",@"SHT_CUDA_INFO"
	.sectionflags	@""
	.align	4


	//----- nvinfo : EIATTR_CUDA_API_VERSION
	.align		4
        /*0000*/ 	.byte	0x04, 0x37
        /*0002*/ 	.short	(.L_832 - .L_831)
.L_831:
        /*0004*/ 	.word	0x00000082


	//----- nvinfo : EIATTR_KPARAM_INFO
	.align		4
.L_832:
        /*0008*/ 	.byte	0x04, 0x17
        /*000a*/ 	.short	(.L_834 - .L_833)
.L_833:
        /*000c*/ 	.word	0x00000000
        /*0010*/ 	.short	0x0003
        /*0012*/ 	.short	0x0018
        /*0014*/ 	.byte	0x00, 0xf5, 0x21, 0x00


	//----- nvinfo : EIATTR_KPARAM_INFO
	.align		4
.L_834:
        /*0018*/ 	.byte	0x04, 0x17
        /*001a*/ 	.short	(.L_836 - .L_835)
.L_835:
        /*001c*/ 	.word	0x00000000
        /*0020*/ 	.short	0x0002
        /*0022*/ 	.short	0x0010
        /*0024*/ 	.byte	0x00, 0xf0, 0x11, 0x00


	//----- nvinfo : EIATTR_KPARAM_INFO
	.align		4
.L_836:
        /*0028*/ 	.byte	0x04, 0x17
        /*002a*/ 	.short	(.L_838 - .L_837)
.L_837:
        /*002c*/ 	.word	0x00000000
        /*0030*/ 	.short	0x0001
        /*0032*/ 	.short	0x0008
        /*0034*/ 	.byte	0x00, 0xf5, 0x21, 0x00


	//----- nvinfo : EIATTR_KPARAM_INFO
	.align		4
.L_838:
        /*0038*/ 	.byte	0x04, 0x17
        /*003a*/ 	.short	(.L_840 - .L_839)
.L_839:
        /*003c*/ 	.word	0x00000000
        /*0040*/ 	.short	0x0000
        /*0042*/ 	.short	0x0000
        /*0044*/ 	.byte	0x00, 0xf0, 0x11, 0x00


	//----- nvinfo : EIATTR_SPARSE_MMA_MASK
	.align		4
.L_840:
        /*0048*/ 	.byte	0x03, 0x50
        /*004a*/ 	.short	0x0000


	//----- nvinfo : EIATTR_MAXREG_COUNT
	.align		4
        /*004c*/ 	.byte	0x03, 0x1b
        /*004e*/ 	.short	0x00ff


	//----- nvinfo : EIATTR_MERCURY_ISA_VERSION
	.align		4
        /*0050*/ 	.byte	0x03, 0x5f
        /*0052*/ 	.short	0x0101


	//----- nvinfo : EIATTR_VRC_CTA_INIT_COUNT
	.align		4
        /*0054*/ 	.byte	0x02, 0x4a
	.zero		1
	.zero		1


	//----- nvinfo : EIATTR_EXIT_INSTR_OFFSETS
	.align		4
        /*0058*/ 	.byte	0x04, 0x1c
        /*005a*/ 	.short	(.L_842 - .L_841)


	//   ....[0]....
.L_841:
        /*005c*/ 	.word	0x000000a0


	//   ....[1]....
        /*0060*/ 	.word	0x00000220


	//----- nvinfo : EIATTR_CRS_STACK_SIZE
	.align		4
.L_842:
        /*0064*/ 	.byte	0x04, 0x1e
        /*0066*/ 	.short	(.L_844 - .L_843)
.L_843:
        /*0068*/ 	.word	0x00000000


	//----- nvinfo : EIATTR_CBANK_PARAM_SIZE
	.align		4
.L_844:
        /*006c*/ 	.byte	0x03, 0x19
        /*006e*/ 	.short	0x0020


	//----- nvinfo : EIATTR_PARAM_CBANK
	.align		4
        /*0070*/ 	.byte	0x04, 0x0a
        /*0072*/ 	.short	(.L_846 - .L_845)
	.align		4
.L_845:
        /*0074*/ 	.word	index@(.nv.constant0.div_plus_scalar_kernel)
        /*0078*/ 	.short	0x0380
        /*007a*/ 	.short	0x0020


	//----- nvinfo : EIATTR_SW_WAR
	.align		4
.L_846:
        /*007c*/ 	.byte	0x04, 0x36
        /*007e*/ 	.short	(.L_848 - .L_847)
.L_847:
        /*0080*/ 	.word	0x00000008
.L_848:


//--------------------- .nv.info.div_plus_axis_kernel --------------------------
	.section	.nv.info.div_plus_axis_kernel,"",@"SHT_CUDA_INFO"
	.sectionflags	@""
	.align	4


	//----- nvinfo : EIATTR_CUDA_API_VERSION
	.align		4
        /*0000*/ 	.byte	0x04, 0x37
        /*0002*/ 	.short	(.L_850 - .L_849)
.L_849:
        /*0004*/ 	.word	0x00000082


	//----- nvinfo : EIATTR_KPARAM_INFO
	.align		4
.L_850:
        /*0008*/ 	.byte	0x04, 0x17
        /*000a*/ 	.short	(.L_852 - .L_851)
.L_851:
        /*000c*/ 	.word	0x00000000
        /*0010*/ 	.short	0x0004
        /*0012*/ 	.short	0x0020
        /*0014*/ 	.byte	0x00, 0xf0, 0x11, 0x00


	//----- nvinfo : EIATTR_KPARAM_INFO
	.align		4
.L_852:
        /*0018*/ 	.byte	0x04, 0x17
        /*001a*/ 	.short	(.L_854 - .L_853)
.L_853:
        /*001c*/ 	.word	0x00000000
        /*0020*/ 	.short	0x0003
        /*0022*/ 	.short	0x0018
        /*0024*/ 	.byte	0x00, 0xf5, 0x21, 0x00


	//----- nvinfo : EIATTR_KPARAM_INFO
	.align		4
.L_854:
        /*0028*/ 	.byte	0x04, 0x17
        /*002a*/ 	.short	(.L_856 - .L_855)
.L_855:
        /*002c*/ 	.word	0x00000000
        /*0030*/ 	.short	0x0002
        /*0032*/ 	.short	0x0010
        /*0034*/ 	.byte	0x00, 0xf5, 0x21, 0x00


	//----- nvinfo : EIATTR_KPARAM_INFO
	.align		4
.L_856:
        /*0038*/ 	.byte	0x04, 0x17
        /*003a*/ 	.short	(.L_858 - .L_857)
.L_857:
        /*003c*/ 	.word	0x00000000
        /*0040*/ 	.short	0x0001
        /*0042*/ 	.short	0x0008
        /*0044*/ 	.byte	0x00, 0xf5, 0x21, 0x00


	//----- nvinfo : EIATTR_KPARAM_INFO
	.align		4
.L_858:
        /*0048*/ 	.byte	0x04, 0x17
        /*004a*/ 	.short	(.L_860 - .L_859)
.L_859:
        /*004c*/ 	.word	0x00000000
        /*0050*/ 	.short	0x0000
        /*0052*/ 	.short	0x0000
        /*0054*/ 	.byte	0x00, 0xf0, 0x11, 0x00


	//----- nvinfo : EIATTR_SPARSE_MMA_MASK
	.align		4
.L_860:
        /*0058*/ 	.byte	0x03, 0x50
        /*005a*/ 	.short	0x0000


	//----- nvinfo : EIATTR_MAXREG_COUNT
	.align		4
        /*005c*/ 	.byte	0x03, 0x1b
        /*005e*/ 	.short	0x00ff


	//----- nvinfo : EIATTR_MERCURY_ISA_VERSION
	.align		4
        /*0060*/ 	.byte	0x03, 0x5f
        /*0062*/ 	.short	0x0101


	//----- nvinfo : EIATTR_VRC_CTA_INIT_COUNT
	.align		4
        /*0064*/ 	.byte	0x02, 0x4a
	.zero		1
	.zero		1


	//----- nvinfo : EIATTR_EXIT_INSTR_OFFSETS
	.align		4
        /*0068*/ 	.byte	0x04, 0x1c
        /*006a*/ 	.short	(.L_862 - .L_861)


	//   ....[0]....
.L_861:
        /*006c*/ 	.word	0x000000a0


	//   ....[1]....
        /*0070*/ 	.word	0x000003d0


	//----- nvinfo : EIATTR_CRS_STACK_SIZE
	.align		4
.L_862:
        /*0074*/ 	.byte	0x04, 0x1e
        /*0076*/ 	.short	(.L_864 - .L_863)
.L_863:
        /*0078*/ 	.word	0x00000000


	//----- nvinfo : EIATTR_CBANK_PARAM_SIZE
	.align		4
.L_864:
        /*007c*/ 	.byte	0x03, 0x19
        /*007e*/ 	.short	0x0024


	//----- nvinfo : EIATTR_PARAM_CBANK
	.align		4
        /*0080*/ 	.byte	0x04, 0x0a
        /*0082*/ 	.short	(.L_866 - .L_865)
	.align		4
.L_865:
        /*0084*/ 	.word	index@(.nv.constant0.div_plus_axis_kernel)
        /*0088*/ 	.short	0x0380
        /*008a*/ 	.short	0x0024


	//----- nvinfo : EIATTR_SW_WAR
	.align		4
.L_866:
        /*008c*/ 	.byte	0x04, 0x36
        /*008e*/ 	.short	(.L_868 - .L_867)
.L_867:
        /*0090*/ 	.word	0x00000008
.L_868:


//--------------------- .nv.info.div_plus_kernel  --------------------------
	.section	.nv.info.div_plus_kernel,"",@"SHT_CUDA_INFO"
	.sectionflags	@""
	.align	4


	//----- nvinfo : EIATTR_CUDA_API_VERSION
	.align		4
        /*0000*/ 	.byte	0x04, 0x37
        /*0002*/ 	.short	(.L_870 - .L_869)
.L_869:
        /*0004*/ 	.word	0x00000082


	//----- nvinfo : EIATTR_KPARAM_INFO
	.align		4
.L_870:
        /*0008*/ 	.byte	0x04, 0x17
        /*000a*/ 	.short	(.L_872 - .L_871)
.L_871:
        /*000c*/ 	.word	0x00000000
        /*0010*/ 	.short	0x0003
        /*0012*/ 	.short	0x0018
        /*0014*/ 	.byte	0x00, 0xf5, 0x21, 0x00


	//----- nvinfo : EIATTR_KPARAM_INFO
	.align		4
.L_872:
        /*0018*/ 	.byte	0x04, 0x17
        /*001a*/ 	.short	(.L_874 - .L_873)
.L_873:
        /*001c*/ 	.word	0x00000000
        /*0020*/ 	.short	0x0002
        /*0022*/ 	.short	0x0010
        /*0024*/ 	.byte	0x00, 0xf5, 0x21, 0x00


	//----- nvinfo : EIATTR_KPARAM_INFO
	.align		4
.L_874:
        /*0028*/ 	.byte	0x04, 0x17
        /*002a*/ 	.short	(.L_876 - .L_875)
.L_875:
        /*002c*/ 	.word	0x00000000
        /*0030*/ 	.short	0x0001
        /*0032*/ 	.short	0x0008
        /*0034*/ 	.byte	0x00, 0xf5, 0x21, 0x00


	//----- nvinfo : EIATTR_KPARAM_INFO
	.align		4
.L_876:
        /*0038*/ 	.byte	0x04, 0x17
        /*003a*/ 	.short	(.L_878 - .L_877)
.L_877:
        /*003c*/ 	.word	0x00000000
        /*0040*/ 	.short	0x0000
        /*0042*/ 	.short	0x0000
        /*0044*/ 	.byte	0x00, 0xf0, 0x11, 0x00


	//----- nvinfo : EIATTR_SPARSE_MMA_MASK
	.align		4
.L_878:
        /*0048*/ 	.byte	0x03, 0x50
        /*004a*/ 	.short	0x0000


	//----- nvinfo : EIATTR_MAXREG_COUNT
	.align		4
        /*004c*/ 	.byte	0x03, 0x1b
        /*004e*/ 	.short	0x00ff


	//----- nvinfo : EIATTR_MERCURY_ISA_VERSION
	.align		4
        /*0050*/ 	.byte	0x03, 0x5f
        /*0052*/ 	.short	0x0101


	//----- nvinfo : EIATTR_VRC_CTA_INIT_COUNT
	.align		4
        /*0054*/ 	.byte	0x02, 0x4a
	.zero		1
	.zero		1


	//----- nvinfo : EIATTR_EXIT_INSTR_OFFSETS
	.align		4
        /*0058*/ 	.byte	0x04, 0x1c
        /*005a*/ 	.short	(.L_880 - .L_879)


	//   ....[0]....
.L_879:
        /*005c*/ 	.word	0x000000a0


	//   ....[1]....
        /*0060*/ 	.word	0x00000240


	//----- nvinfo : EIATTR_CRS_STACK_SIZE
	.align		4
.L_880:
        /*0064*/ 	.byte	0x04, 0x1e
        /*0066*/ 	.short	(.L_882 - .L_881)
.L_881:
        /*0068*/ 	.word	0x00000000


	//----- nvinfo : EIATTR_CBANK_PARAM_SIZE
	.align		4
.L_882:
        /*006c*/ 	.byte	0x03, 0x19
        /*006e*/ 	.short	0x0020


	//----- nvinfo : EIATTR_PARAM_CBANK
	.align		4
        /*0070*/ 	.byte	0x04, 0x0a
        /*0072*/ 	.short	(.L_884 - .L_883)
	.align		4
.L_883:
        /*0074*/ 	.word	index@(.nv.constant0.div_plus_kernel)
        /*0078*/ 	.short	0x0380
        /*007a*/ 	.short	0x0020


	//----- nvinfo : EIATTR_SW_WAR
	.align		4
.L_884:
        /*007c*/ 	.byte	0x04, 0x36
        /*007e*/ 	.short	(.L_886 - .L_885)
.L_885:
        /*0080*/ 	.word	0x00000008
.L_886:


//--------------------- .nv.info.div_scalar_bGrad_kernel --------------------------
	.section	.nv.info.div_scalar_bGrad_kernel,"",@"SHT_CUDA_INFO"
	.sectionflags	@""
	.align	4


	//----- nvinfo : EIATTR_CUDA_API_VERSION
	.align		4
        /*0000*/ 	.byte	0x04, 0x37
        /*0002*/ 	.short	(.L_888 - .L_887)
.L_887:
        /*0004*/ 	.word	0x00000082


	//----- nvinfo : EIATTR_KPARAM_INFO
	.align		4
.L_888:
        /*0008*/ 	.byte	0x04, 0x17
        /*000a*/ 	.short	(.L_890 - .L_889)
.L_889:
        /*000c*/ 	.word	0x00000000
        /*0010*/ 	.short	0x0004
        /*0012*/ 	.short	0x0020
        /*0014*/ 	.byte	0x00, 0xf5, 0x21, 0x00


	//----- nvinfo : EIATTR_KPARAM_INFO
	.align		4
.L_890:
        /*0018*/ 	.byte	0x04, 0x17
        /*001a*/ 	.short	(.L_892 - .L_891)
.L_891:
        /*001c*/ 	.word	0x00000000
        /*0020*/ 	.short	0x0003
        /*0022*/ 	.short	0x0018
        /*0024*/ 	.byte	0x00, 0xf5, 0x21, 0x00


	//----- nvinfo : EIATTR_KPARAM_INFO
	.align		4
.L_892:
        /*0028*/ 	.byte	0x04, 0x17
        /*002a*/ 	.short	(.L_894 - .L_893)
.L_893:
        /*002c*/ 	.word	0x00000000
        /*0030*/ 	.short	0x0002
        /*0032*/ 	.short	0x0010
        /*0034*/ 	.byte	0x00, 0xf0, 0x11, 0x00


	//----- nvinfo : EIATTR_KPARAM_INFO
	.align		4
.L_894:
        /*0038*/ 	.byte	0x04, 0x17
        /*003a*/ 	.short	(.L_896 - .L_895)
.L_895:
        /*003c*/ 	.word	0x00000000
        /*0040*/ 	.short	0x0001
        /*0042*/ 	.short	0x0008
        /*0044*/ 	.byte	0x00, 0xf5, 0x21, 0x00


	//----- nvinfo : EIATTR_KPARAM_INFO
	.align		4
.L_896:
        /*0048*/ 	.byte	0x04, 0x17
        /*004a*/ 	.short	(.L_898 - .L_897)
.L_897:
        /*004c*/ 	.word	0x00000000
        /*0050*/ 	.short	0x0000
        /*0052*/ 	.short	0x0000
        /*0054*/ 	.byte	0x00, 0xf0, 0x11, 0x00


	//----- nvinfo : EIATTR_SPARSE_MMA_MASK
	.align		4
.L_898:
        /*0058*/ 	.byte	0x03, 0x50
        /*005a*/ 	.short	0x0000


	//----- nvinfo : EIATTR_MAXREG_COUNT
	.align		4
        /*005c*/ 	.byte	0x03, 0x1b
        /*005e*/ 	.short	0x00ff


	//----- nvinfo : EIATTR_MERCURY_ISA_VERSION
	.align		4
        /*0060*/ 	.byte	0x03, 0x5f
        /*0062*/ 	.short	0x0101


	//----- nvinfo : EIATTR_VRC_CTA_INIT_COUNT
	.align		4
        /*0064*/ 	.byte	0x02, 0x4a
	.zero		1
	.zero		1


	//----- nvinfo : EIATTR_EXIT_INSTR_OFFSETS
	.align		4
        /*0068*/ 	.byte	0x04, 0x1c
        /*006a*/ 	.short	(.L_900 - .L_899)


	//   ....[0]....
.L_899:
        /*006c*/ 	.word	0x000000a0


	//   ....[1]....
        /*0070*/ 	.word	0x00000270


	//----- nvinfo : EIATTR_CRS_STACK_SIZE
	.align		4
.L_900:
        /*0074*/ 	.byte	0x04, 0x1e
        /*0076*/ 	.short	(.L_902 - .L_901)
.L_901:
        /*0078*/ 	.word	0x00000000


	//----- nvinfo : EIATTR_CBANK_PARAM_SIZE
	.align		4
.L_902:
        /*007c*/ 	.byte	0x03, 0x19
        /*007e*/ 	.short	0x0028


	//----- nvinfo : EIATTR_PARAM_CBANK
	.align		4
        /*0080*/ 	.byte	0x04, 0x0a
        /*0082*/ 	.short	(.L_904 - .L_903)
	.align		4
.L_903:
        /*0084*/ 	.word	index@(.nv.constant0.div_scalar_bGrad_kernel)
        /*0088*/ 	.short	0x0380
        /*008a*/ 	.short	0x0028


	//----- nvinfo : EIATTR_SW_WAR
	.align		4
.L_904:
        /*008c*/ 	.byte	0x04, 0x36
        /*008e*/ 	.short	(.L_906 - .L_905)
.L_905:
        /*0090*/ 	.word	0x00000008
.L_906:


//--------------------- .nv.info.div_bGrad_axis_kernel --------------------------
	.section	.nv.info.div_bGrad_axis_kernel,"",@"SHT_CUDA_INFO"
	.sectionflags	@""
	.align	4


	//----- nvinfo : EIATTR_CUDA_API_VERSION
	.align		4
        /*0000*/ 	.byte	0x04, 0x37
        /*0002*/ 	.short	(.L_908 - .L_907)
.L_907:
        /*0004*/ 	.word	0x00000082


	//----- nvinfo : EIATTR_KPARAM_INFO
	.align		4
.L_908:
        /*0008*/ 	.byte	0x04, 0x17
        /*000a*/ 	.short	(.L_910 - .L_909)
.L_909:
        /*000c*/ 	.word	0x00000000
        /*0010*/ 	.short	0x0005
        /*0012*/ 	.short	0x0028
        /*0014*/ 	.byte	0x00, 0xf0, 0x11, 0x00


	//----- nvinfo : EIATTR_KPARAM_INFO
	.align		4
.L_910:
        /*0018*/ 	.byte	0x04, 0x17
        /*001a*/ 	.short	(.L_912 - .L_911)
.L_911:
        /*001c*/ 	.word	0x00000000
        /*0020*/ 	.short	0x0004
        /*0022*/ 	.short	0x0020
        /*0024*/ 	.byte	0x00, 0xf5, 0x21, 0x00


	//----- nvinfo : EIATTR_KPARAM_INFO
	.align		4
.L_912:
        /*0028*/ 	.byte	0x04, 0x17
        /*002a*/ 	.short	(.L_914 - .L_913)
.L_913:
        /*002c*/ 	.word	0x00000000
        /*0030*/ 	.short	0x0003
        /*0032*/ 	.short	0x0018
        /*0034*/ 	.byte	0x00, 0xf5, 0x21, 0x00


	//----- nvinfo : EIATTR_KPARAM_INFO
	.align		4
.L_914:
        /*0038*/ 	.byte	0x04, 0x17
        /*003a*/ 	.short	(.L_916 - .L_915)
.L_915:
        /*003c*/ 	.word	0x00000000
        /*0040*/ 	.short	0x0002
        /*0042*/ 	.short	0x0010
        /*0044*/ 	.byte	0x00, 0xf5, 0x21, 0x00


	//----- nvinfo : EIATTR_KPARAM_INFO
	.align		4
.L_916:
        /*0048*/ 	.byte	0x04, 0x17
        /*004a*/ 	.short	(.L_918 - .L_917)
.L_917:
        /*004c*/ 	.word	0x00000000
        /*0050*/ 	.short	0x0001
        /*0052*/ 	.short	0x0008
        /*0054*/ 	.byte	0x00, 0xf5, 0x21, 0x00


	//----- nvinfo : EIATTR_KPARAM_INFO
	.align		4
.L_918:
        /*0058*/ 	.byte	0x04, 0x17
        /*005a*/ 	.short	(.L_920 - .L_919)
.L_919:
        /*005c*/ 	.word	0x00000000
        /*0060*/ 	.short	0x0000
        /*0062*/ 	.short	0x0000
        /*0064*/ 	.byte	0x00, 0xf0, 0x11, 0x00


	//----- nvinfo : EIATTR_SPARSE_MMA_MASK
	.align		4
.L_920:
        /*0068*/ 	.byte	0x03, 0x50
        /*006a*/ 	.short	0x0000


	//----- nvinfo : EIATTR_MAXREG_COUNT
	.align		4
        /*006c*/ 	.byte	0x03, 0x1b
        /*006e*/ 	.short	0x00ff


	//----- nvinfo : EIATTR_MERCURY_ISA_VERSION
	.align		4
        /*0070*/ 	.byte	0x03, 0x5f
        /*0072*/ 	.short	0x0101


	//----- nvinfo : EIATTR_VRC_CTA_INIT_COUNT
	.align		4
        /*0074*/ 	.byte	0x02, 0x4a
	.zero		1
	.zero		1


	//----- nvinfo : EIATTR_EXIT_INSTR_OFFSETS
	.align		4
        /*0078*/ 	.byte	0x04, 0x1c
        /*007a*/ 	.short	(.L_922 - .L_921)


	//   ....[0]....
.L_921:
        /*007c*/ 	.word	0x000000c0


	//   ....[1]....
        /*0080*/ 	.word	0x00000cc0


	//   ....[2]....
        /*0084*/ 	.word	0x00001290


	//   ....[3]....
        /*0088*/ 	.word	0x000015e0


	//   ....[4]....
        /*008c*/ 	.word	0x00001790


	//----- nvinfo : EIATTR_CRS_STACK_SIZE
	.align		4
.L_922:
        /*0090*/ 	.byte	0x04, 0x1e
        /*0092*/ 	.short	(.L_924 - .L_923)
.L_923:
        /*0094*/ 	.word	0x00000000


	//----- nvinfo : EIATTR_CBANK_PARAM_SIZE
	.align		4
.L_924:
        /*0098*/ 	.byte	0x03, 0x19
        /*009a*/ 	.short	0x002c


	//----- nvinfo : EIATTR_PARAM_CBANK
	.align		4
        /*009c*/ 	.byte	0x04, 0x0a
        /*009e*/ 	.short	(.L_926 - .L_925)
	.align		4
.L_925:
        /*00a0*/ 	.word	index@(.nv.constant0.div_bGrad_axis_kernel)
        /*00a4*/ 	.short	0x0380
        /*00a6*/ 	.short	0x002c


	//----- nvinfo : EIATTR_SW_WAR
	.align		4
.L_926:
        /*00a8*/ 	.byte	0x04, 0x36
        /*00aa*/ 	.short	(.L_928 - .L_927)
.L_927:
        /*00ac*/ 	.word	0x00000008
.L_928:


//--------------------- .nv.info.div_bGrad_kernel --------------------------
	.section	.nv.info.div_bGrad_kernel,"",@"SHT_CUDA_INFO"
	.sectionflags	@""
	.align	4


	//----- nvinfo : EIATTR_CUDA_API_VERSION
	.align		4
        /*0000*/ 	.byte	0x04, 0x37
        /*0002*/ 	.short	(.L_930 - .L_929)
.L_929:
        /*0004*/ 	.word	0x00000082


	//----- nvinfo : EIATTR_KPARAM_INFO
	.align		4
.L_930:
        /*0008*/ 	.byte	0x04, 0x17
        /*000a*/ 	.short	(.L_932 - .L_931)
.L_931:
        /*000c*/ 	.word	0x00000000
        /*0010*/ 	.short	0x0004
        /*0012*/ 	.short	0x0020
        /*0014*/ 	.byte	0x00, 0xf5, 0x21, 0x00


	//----- nvinfo : EIATTR_KPARAM_INFO
	.align		4
.L_932:
        /*0018*/ 	.byte	0x04, 0x17
        /*001a*/ 	.short	(.L_934 - .L_933)
.L_933:
        /*001c*/ 	.word	0x00000000
        /*0020*/ 	.short	0x0003
        /*0022*/ 	.short	0x0018
        /*0024*/ 	.byte	0x00, 0xf5, 0x21, 0x00


	//----- nvinfo : EIATTR_KPARAM_INFO
	.align		4
.L_934:
        /*0028*/ 	.byte	0x04, 0x17
        /*002a*/ 	.short	(.L_936 - .L_935)
.L_935:
        /*002c*/ 	.word	0x00000000
        /*0030*/ 	.short	0x0002
        /*0032*/ 	.short	0x0010
        /*0034*/ 	.byte	0x00, 0xf5, 0x21, 0x00


	//----- nvinfo : EIATTR_KPARAM_INFO
	.align		4
.L_936:
        /*0038*/ 	.byte	0x04, 0x17
        /*003a*/ 	.short	(.L_938 - .L_937)
.L_937:
        /*003c*/ 	.word	0x00000000
        /*0040*/ 	.short	0x0001
        /*0042*/ 	.short	0x0008
        /*0044*/ 	.byte	0x00, 0xf5, 0x21, 0x00


	//----- nvinfo : EIATTR_KPARAM_INFO
	.align		4
.L_938:
        /*0048*/ 	.byte	0x04, 0x17
        /*004a*/ 	.short	(.L_940 - .L_939)
.L_939:
        /*004c*/ 	.word	0x00000000
        /*0050*/ 	.short	0x0000
        /*0052*/ 	.short	0x0000
        /*0054*/ 	.byte	0x00, 0xf0, 0x11, 0x00


	//----- nvinfo : EIATTR_SPARSE_MMA_MASK
	.align		4
.L_940:
        /*0058*/ 	.byte	0x03, 0x50
        /*005a*/ 	.short	0x0000


	//----- nvinfo : EIATTR_MAXREG_COUNT
	.align		4
        /*005c*/ 	.byte	0x03, 0x1b
        /*005e*/ 	.short	0x00ff


	//----- nvinfo : EIATTR_MERCURY_ISA_VERSION
	.align		4
        /*0060*/ 	.byte	0x03, 0x5f
        /*0062*/ 	.short	0x0101


	//----- nvinfo : EIATTR_VRC_CTA_INIT_COUNT
	.align		4
        /*0064*/ 	.byte	0x02, 0x4a
	.zero		1
	.zero		1


	//----- nvinfo : EIATTR_EXIT_INSTR_OFFSETS
	.align		4
        /*0068*/ 	.byte	0x04, 0x1c
        /*006a*/ 	.short	(.L_942 - .L_941)


	//   ....[0]....
.L_941:
        /*006c*/ 	.word	0x000000a0


	//   ....[1]....
        /*0070*/ 	.word	0x00000290


	//----- nvinfo : EIATTR_CRS_STACK_SIZE
	.align		4
.L_942:
        /*0074*/ 	.byte	0x04, 0x1e
        /*0076*/ 	.short	(.L_944 - .L_943)
.L_943:
        /*0078*/ 	.word	0x00000000


	//----- nvinfo : EIATTR_CBANK_PARAM_SIZE
	.align		4
.L_944:
        /*007c*/ 	.byte	0x03, 0x19
        /*007e*/ 	.short	0x0028


	//----- nvinfo : EIATTR_PARAM_CBANK
	.align		4
        /*0080*/ 	.byte	0x04, 0x0a
        /*0082*/ 	.short	(.L_946 - .L_945)
	.align		4
.L_945:
        /*0084*/ 	.word	index@(.nv.constant0.div_bGrad_kernel)
        /*0088*/ 	.short	0x0380
        /*008a*/ 	.short	0x0028


	//----- nvinfo : EIATTR_SW_WAR
	.align		4
.L_946:
        /*008c*/ 	.byte	0x04, 0x36
        /*008e*/ 	.short	(.L_948 - .L_947)
.L_947:
        /*0090*/ 	.word	0x00000008
.L_948:


//--------------------- .nv.info.scalar_div_kernel --------------------------
	.section	.nv.info.scalar_div_kernel,"",@"SHT_CUDA_INFO"
	.sectionflags	@""
	.align	4


	//----- nvinfo : EIATTR_CUDA_API_VERSION
	.align		4
        /*0000*/ 	.byte	0x04, 0x37
        /*0002*/ 	.short	(.L_950 - .L_949)
.L_949:
        /*0004*/ 	.word	0x00000082


	//----- nvinfo : EIATTR_KPARAM_INFO
	.align		4
.L_950:
        /*0008*/ 	.byte	0x04, 0x17
        /*000a*/ 	.short	(.L_952 - .L_951)
.L_951:
        /*000c*/ 	.word	0x00000000
        /*0010*/ 	.short	0x0003
        /*0012*/ 	.short	0x0018
        /*0014*/ 	.byte	0x00, 0xf5, 0x21, 0x00


	//----- nvinfo : EIATTR_KPARAM_INFO
	.align		4
.L_952:
        /*0018*/ 	.byte	0x04, 0x17
        /*001a*/ 	.short	(.L_954 - .L_953)
.L_953:
        /*001c*/ 	.word	0x00000000
        /*0020*/ 	.short	0x0002
        /*0022*/ 	.short	0x0010
        /*0024*/ 	.byte	0x00, 0xf0, 0x11, 0x00


	//----- nvinfo : EIATTR_KPARAM_INFO
	.align		4
.L_954:
        /*0028*/ 	.byte	0x04, 0x17
        /*002a*/ 	.short	(.L_956 - .L_955)
.L_955:
        /*002c*/ 	.word	0x00000000
        /*0030*/ 	.short	0x0001
        /*0032*/ 	.short	0x0008
        /*0034*/ 	.byte	0x00, 0xf5, 0x21, 0x00


	//----- nvinfo : EIATTR_KPARAM_INFO
	.align		4
.L_956:
        /*0038*/ 	.byte	0x04, 0x17
        /*003a*/ 	.short	(.L_958 - .L_957)
.L_957:
        /*003c*/ 	.word	0x00000000
        /*0040*/ 	.short	0x0000
        /*0042*/ 	.short	0x0000
        /*0044*/ 	.byte	0x00, 0xf0, 0x11, 0x00


	//----- nvinfo : EIATTR_SPARSE_MMA_MASK
	.align		4
.L_958:
        /*0048*/ 	.byte	0x03, 0x50
        /*004a*/ 	.short	0x0000


	//----- nvinfo : EIATTR_MAXREG_COUNT
	.align		4
        /*004c*/ 	.byte	0x03, 0x1b
        /*004e*/ 	.short	0x00ff


	//----- nvinfo : EIATTR_MERCURY_ISA_VERSION
	.align		4
        /*0050*/ 	.byte	0x03, 0x5f
        /*0052*/ 	.short	0x0101


	//----- nvinfo : EIATTR_VRC_CTA_INIT_COUNT
	.align		4
        /*0054*/ 	.byte	0x02, 0x4a
	.zero		1
	.zero		1


	//----- nvinfo : EIATTR_EXIT_INSTR_OFFSETS
	.align		4
        /*0058*/ 	.byte	0x04, 0x1c
        /*005a*/ 	.short	(.L_960 - .L_959)


	//   ....[0]....
.L_959:
        /*005c*/ 	.word	0x000000a0


	//   ....[1]....
        /*0060*/ 	.word	0x00000210


	//----- nvinfo : EIATTR_CRS_STACK_SIZE
	.align		4
.L_960:
        /*0064*/ 	.byte	0x04, 0x1e
        /*0066*/ 	.short	(.L_962 - .L_961)
.L_961:
        /*0068*/ 	.word	0x00000000


	//----- nvinfo : EIATTR_CBANK_PARAM_SIZE
	.align		4
.L_962:
        /*006c*/ 	.byte	0x03, 0x19
        /*006e*/ 	.short	0x0020


	//----- nvinfo : EIATTR_PARAM_CBANK
	.align		4
        /*0070*/ 	.byte	0x04, 0x0a
        /*0072*/ 	.short	(.L_964 - .L_963)
	.align		4
.L_963:
        /*0074*/ 	.word	index@(.nv.constant0.scalar_div_kernel)
        /*0078*/ 	.short	0x0380
        /*007a*/ 	.short	0x0020


	//----- nvinfo : EIATTR_SW_WAR
	.align		4
.L_964:
        /*007c*/ 	.byte	0x04, 0x36
        /*007e*/ 	.short	(.L_966 - .L_965)
.L_965:
        /*0080*/ 	.word	0x00000008
.L_966:


//--------------------- .nv.info.div_scalar_kernel --------------------------
	.section	.nv.info.div_scalar_kernel,"",@"SHT_CUDA_INFO"
	.sectionflags	@""
	.align	4


	//----- nvinfo : EIATTR_CUDA_API_VERSION
	.align		4
        /*0000*/ 	.byte	0x04, 0x37
        /*0002*/ 	.short	(.L_968 - .L_967)
.L_967:
        /*0004*/ 	.word	0x00000082


	//----- nvinfo : EIATTR_KPARAM_INFO
	.align		4
.L_968:
        /*0008*/ 	.byte	0x04, 0x17
        /*000a*/ 	.short	(.L_970 - .L_969)
.L_969:
        /*000c*/ 	.word	0x00000000
        /*0010*/ 	.short	0x0003
        /*0012*/ 	.short	0x0018
        /*0014*/ 	.byte	0x00, 0xf5, 0x21, 0x00


	//----- nvinfo : EIATTR_KPARAM_INFO
	.align		4
.L_970:
        /*0018*/ 	.byte	0x04, 0x17
        /*001a*/ 	.short	(.L_972 - .L_971)
.L_971:
        /*001c*/ 	.word	0x00000000
        /*0020*/ 	.short	0x0002
        /*0022*/ 	.short	0x0010
        /*0024*/ 	.byte	0x00, 0xf0, 0x11, 0x00


	//----- nvinfo : EIATTR_KPARAM_INFO
	.align		4
.L_972:
        /*0028*/ 	.byte	0x04, 0x17
        /*002a*/ 	.short	(.L_974 - .L_973)
.L_973:
        /*002c*/ 	.word	0x00000000
        /*0030*/ 	.short	0x0001
        /*0032*/ 	.short	0x0008
        /*0034*/ 	.byte	0x00, 0xf5, 0x21, 0x00


	//----- nvinfo : EIATTR_KPARAM_INFO
	.align		4
.L_974:
        /*0038*/ 	.byte	0x04, 0x17
        /*003a*/ 	.short	(.L_976 - .L_975)
.L_975:
        /*003c*/ 	.word	0x00000000
        /*0040*/ 	.short	0x0000
        /*0042*/ 	.short	0x0000
        /*0044*/ 	.byte	0x00, 0xf0, 0x11, 0x00


	//----- nvinfo : EIATTR_SPARSE_MMA_MASK
	.align		4
.L_976:
        /*0048*/ 	.byte	0x03, 0x50
        /*004a*/ 	.short	0x0000


	//----- nvinfo : EIATTR_MAXREG_COUNT
	.align		4
        /*004c*/ 	.byte	0x03, 0x1b
        /*004e*/ 	.short	0x00ff


	//----- nvinfo : EIATTR_MERCURY_ISA_VERSION
	.align		4
        /*0050*/ 	.byte	0x03, 0x5f
        /*0052*/ 	.short	0x0101


	//----- nvinfo : EIATTR_VRC_CTA_INIT_COUNT
	.align		4
        /*0054*/ 	.byte	0x02, 0x4a
	.zero		1
	.zero		1


	//----- nvinfo : EIATTR_EXIT_INSTR_OFFSETS
	.align		4
        /*0058*/ 	.byte	0x04, 0x1c
        /*005a*/ 	.short	(.L_978 - .L_977)


	//   ....[0]....
.L_977:
        /*005c*/ 	.word	0x000000a0


	//   ....[1]....
        /*0060*/ 	.word	0x00000200


	//----- nvinfo : EIATTR_CRS_STACK_SIZE
	.align		4
.L_978:
        /*0064*/ 	.byte	0x04, 0x1e
        /*0066*/ 	.short	(.L_980 - .L_979)
.L_979:
        /*0068*/ 	.word	0x00000000


	//----- nvinfo : EIATTR_CBANK_PARAM_SIZE
	.align		4
.L_980:
        /*006c*/ 	.byte	0x03, 0x19
        /*006e*/ 	.short	0x0020


	//----- nvinfo : EIATTR_PARAM_CBANK
	.align		4
        /*0070*/ 	.byte	0x04, 0x0a
        /*0072*/ 	.short	(.L_982 - .L_981)
	.align		4
.L_981:
        /*0074*/ 	.word	index@(.nv.constant0.div_scalar_kernel)
        /*0078*/ 	.short	0x0380
        /*007a*/ 	.short	0x0020


	//----- nvinfo : EIATTR_SW_WAR
	.align		4
.L_982:
        /*007c*/ 	.byte	0x04, 0x36
        /*007e*/ 	.short	(.L_984 - .L_983)
.L_983:
        /*0080*/ 	.word	0x00000008
.L_984:


//--------------------- .nv.info.div_axis_kernel  --------------------------
	.section	.nv.info.div_axis_kernel,"",@"SHT_CUDA_INFO"
	.sectionflags	@""
	.align	4


	//----- nvinfo : EIATTR_CUDA_API_VERSION
	.align		4
        /*0000*/ 	.byte	0x04, 0x37
        /*0002*/ 	.short	(.L_986 - .L_985)
.L_985:
        /*0004*/ 	.word	0x00000082


	//----- nvinfo : EIATTR_KPARAM_INFO
	.align		4
.L_986:
        /*0008*/ 	.byte	0x04, 0x17
        /*000a*/ 	.short	(.L_988 - .L_987)
.L_987:
        /*000c*/ 	.word	0x00000000
        /*0010*/ 	.short	0x0004
        /*0012*/ 	.short	0x0020
        /*0014*/ 	.byte	0x00, 0xf0, 0x11, 0x00


	//----- nvinfo : EIATTR_KPARAM_INFO
	.align		4
.L_988:
        /*0018*/ 	.byte	0x04, 0x17
        /*001a*/ 	.short	(.L_990 - .L_989)
.L_989:
        /*001c*/ 	.word	0x00000000
        /*0020*/ 	.short	0x0003
        /*0022*/ 	.short	0x0018
        /*0024*/ 	.byte	0x00, 0xf5, 0x21, 0x00


	//----- nvinfo : EIATTR_KPARAM_INFO
	.align		4
.L_990:
        /*0028*/ 	.byte	0x04, 0x17
        /*002a*/ 	.short	(.L_992 - .L_991)
.L_991:
        /*002c*/ 	.word	0x00000000
        /*0030*/ 	.short	0x0002
        /*0032*/ 	.short	0x0010
        /*0034*/ 	.byte	0x00, 0xf5, 0x21, 0x00


	//----- nvinfo : EIATTR_KPARAM_INFO
	.align		4
.L_992:
        /*0038*/ 	.byte	0x04, 0x17
        /*003a*/ 	.short	(.L_994 - .L_993)
.L_993:
        /*003c*/ 	.word	0x00000000
        /*0040*/ 	.short	0x0001
        /*0042*/ 	.short	0x0008
        /*0044*/ 	.byte	0x00, 0xf5, 0x21, 0x00


	//----- nvinfo : EIATTR_KPARAM_INFO
	.align		4
.L_994:
        /*0048*/ 	.byte	0x04, 0x17
        /*004a*/ 	.short	(.L_996 - .L_995)
.L_995:
        /*004c*/ 	.word	0x00000000
        /*0050*/ 	.short	0x0000
        /*0052*/ 	.short	0x0000
        /*0054*/ 	.byte	0x00, 0xf0, 0x11, 0x00


	//----- nvinfo : EIATTR_SPARSE_MMA_MASK
	.align		4
.L_996:
        /*0058*/ 	.byte	0x03, 0x50
        /*005a*/ 	.short	0x0000


	//----- nvinfo : EIATTR_MAXREG_COUNT
	.align		4
        /*005c*/ 	.byte	0x03, 0x1b
        /*005e*/ 	.short	0x00ff


	//----- nvinfo : EIATTR_MERCURY_ISA_VERSION
	.align		4
        /*0060*/ 	.byte	0x03, 0x5f
        /*0062*/ 	.short	0x0101


	//----- nvinfo : EIATTR_VRC_CTA_INIT_COUNT
	.align		4
        /*0064*/ 	.byte	0x02, 0x4a
	.zero		1
	.zero		1


	//----- nvinfo : EIATTR_EXIT_INSTR_OFFSETS
	.align		4
        /*0068*/ 	.byte	0x04, 0x1c
        /*006a*/ 	.short	(.L_998 - .L_997)


	//   ....[0]....
.L_997:
        /*006c*/ 	.word	0x000000a0


	//   ....[1]....
        /*0070*/ 	.word	0x000003b0


	//----- nvinfo : EIATTR_CRS_STACK_SIZE
	.align		4
.L_998:
        /*0074*/ 	.byte	0x04, 0x1e
        /*0076*/ 	.short	(.L_1000 - .L_999)
.L_999:
        /*0078*/ 	.word	0x00000000


	//----- nvinfo : EIATTR_CBANK_PARAM_SIZE
	.align		4
.L_1000:
        /*007c*/ 	.byte	0x03, 0x19
        /*007e*/ 	.short	0x0024


	//----- nvinfo : EIATTR_PARAM_CBANK
	.align		4
        /*0080*/ 	.byte	0x04, 0x0a
        /*0082*/ 	.short	(.L_1002 - .L_1001)
	.align		4
.L_1001:
        /*0084*/ 	.word	index@(.nv.constant0.div_axis_kernel)
        /*0088*/ 	.short	0x0380
        /*008a*/ 	.short	0x0024


	//----- nvinfo : EIATTR_SW_WAR
	.align		4
.L_1002:
        /*008c*/ 	.byte	0x04, 0x36
        /*008e*/ 	.short	(.L_1004 - .L_1003)
.L_1003:
        /*0090*/ 	.word	0x00000008
.L_1004:


//--------------------- .nv.info.div_kernel       --------------------------
	.section	.nv.info.div_kernel,"",@"SHT_CUDA_INFO"
	.sectionflags	@""
	.align	4


	//----- nvinfo : EIATTR_CUDA_API_VERSION
	.align		4
        /*0000*/ 	.byte	0x04, 0x37
        /*0002*/ 	.short	(.L_1006 - .L_1005)
.L_1005:
        /*0004*/ 	.word	0x00000082


	//----- nvinfo : EIATTR_KPARAM_INFO
	.align		4
.L_1006:
        /*0008*/ 	.byte	0x04, 0x17
        /*000a*/ 	.short	(.L_1008 - .L_1007)
.L_1007:
        /*000c*/ 	.word	0x00000000
        /*0010*/ 	.short	0x0003
        /*0012*/ 	.short	0x0018
        /*0014*/ 	.byte	0x00, 0xf5, 0x21, 0x00


	//----- nvinfo : EIATTR_KPARAM_INFO
	.align		4
.L_1008:
        /*0018*/ 	.byte	0x04, 0x17
        /*001a*/ 	.short	(.L_1010 - .L_1009)
.L_1009:
        /*001c*/ 	.word	0x00000000
        /*0020*/ 	.short	0x0002
        /*0022*/ 	.short	0x0010
        /*0024*/ 	.byte	0x00, 0xf5, 0x21, 0x00


	//----- nvinfo : EIATTR_KPARAM_INFO
	.align		4
.L_1010:
        /*0028*/ 	.byte	0x04, 0x17
        /*002a*/ 	.short	(.L_1012 - .L_1011)
.L_1011:
        /*002c*/ 	.word	0x00000000
        /*0030*/ 	.short	0x0001
        /*0032*/ 	.short	0x0008
        /*0034*/ 	.byte	0x00, 0xf5, 0x21, 0x00


	//----- nvinfo : EIATTR_KPARAM_INFO
	.align		4
.L_1012:
        /*0038*/ 	.byte	0x04, 0x17
        /*003a*/ 	.short	(.L_1014 - .L_1013)
.L_1013:
        /*003c*/ 	.word	0x00000000
        /*0040*/ 	.short	0x0000
        /*0042*/ 	.short	0x0000
        /*0044*/ 	.byte	0x00, 0xf0, 0x11, 0x00


	//----- nvinfo : EIATTR_SPARSE_MMA_MASK
	.align		4
.L_1014:
        /*0048*/ 	.byte	0x03, 0x50
        /*004a*/ 	.short	0x0000


	//----- nvinfo : EIATTR_MAXREG_COUNT
	.align		4
        /*004c*/ 	.byte	0x03, 0x1b
        /*004e*/ 	.short	0x00ff


	//----- nvinfo : EIATTR_MERCURY_ISA_VERSION
	.align		4
        /*0050*/ 	.byte	0x03, 0x5f
        /*0052*/ 	.short	0x0101


	//----- nvinfo : EIATTR_VRC_CTA_INIT_COUNT
	.align		4
        /*0054*/ 	.byte	0x02, 0x4a
	.zero		1
	.zero		1


	//----- nvinfo : EIATTR_EXIT_INSTR_OFFSETS
	.align		4
        /*0058*/ 	.byte	0x04, 0x1c
        /*005a*/ 	.short	(.L_1016 - .L_1015)


	//   ....[0]....
.L_1015:
        /*005c*/ 	.word	0x000000a0


	//   ....[1]....
        /*0060*/ 	.word	0x00000220


	//----- nvinfo : EIATTR_CRS_STACK_SIZE
	.align		4
.L_1016:
        /*0064*/ 	.byte	0x04, 0x1e
        /*0066*/ 	.short	(.L_1018 - .L_1017)
.L_1017:
        /*0068*/ 	.word	0x00000000


	//----- nvinfo : EIATTR_CBANK_PARAM_SIZE
	.align		4
.L_1018:
        /*006c*/ 	.byte	0x03, 0x19
        /*006e*/ 	.short	0x0020


	//----- nvinfo : EIATTR_PARAM_CBANK
	.align		4
        /*0070*/ 	.byte	0x04, 0x0a
        /*0072*/ 	.short	(.L_1020 - .L_1019)
	.align		4
.L_1019:
        /*0074*/ 	.word	index@(.nv.constant0.div_kernel)
        /*0078*/ 	.short	0x0380
        /*007a*/ 	.short	0x0020


	//----- nvinfo : EIATTR_SW_WAR
	.align		4
.L_1020:
        /*007c*/ 	.byte	0x04, 0x36
        /*007e*/ 	.short	(.L_1022 - .L_1021)
.L_1021:
        /*0080*/ 	.word	0x00000008
.L_1022:


//--------------------- .nv.info.mul_plus_scalar_axis_kernel --------------------------
	.section	.nv.info.mul_plus_scalar_axis_kernel,"",@"SHT_CUDA_INFO"
	.sectionflags	@""
	.align	4


	//----- nvinfo : EIATTR_CUDA_API_VERSION
	.align		4
        /*0000*/ 	.byte	0x04, 0x37
        /*0002*/ 	.short	(.L_1024 - .L_1023)
.L_1023:
        /*0004*/ 	.word	0x00000082


	//----- nvinfo : EIATTR_KPARAM_INFO
	.align		4
.L_1024:
        /*0008*/ 	.byte	0x04, 0x17
        /*000a*/ 	.short	(.L_1026 - .L_1025)
.L_1025:
        /*000c*/ 	.word	0x00000000
        /*0010*/ 	.short	0x0004
        /*0012*/ 	.short	0x0020
        /*0014*/ 	.byte	0x00, 0xf0, 0x11, 0x00


	//----- nvinfo : EIATTR_KPARAM_INFO
	.align		4
.L_1026:
        /*0018*/ 	.byte	0x04, 0x17
        /*001a*/ 	.short	(.L_1028 - .L_1027)
.L_1027:
        /*001c*/ 	.word	0x00000000
        /*0020*/ 	.short	0x0003
        /*0022*/ 	.short	0x0018
        /*0024*/ 	.byte	0x00, 0xf5, 0x21, 0x00


	//----- nvinfo : EIATTR_KPARAM_INFO
	.align		4
.L_1028:
        /*0028*/ 	.byte	0x04, 0x17
        /*002a*/ 	.short	(.L_1030 - .L_1029)
.L_1029:
        /*002c*/ 	.word	0x00000000
        /*0030*/ 	.short	0x0002
        /*0032*/ 	.short	0x0010
        /*0034*/ 	.byte	0x00, 0xf0, 0x11, 0x00


	//----- nvinfo : EIATTR_KPARAM_INFO
	.align		4
.L_1030:
        /*0038*/ 	.byte	0x04, 0x17
        /*003a*/ 	.short	(.L_1032 - .L_1031)
.L_1031:
        /*003c*/ 	.word	0x00000000
        /*0040*/ 	.short	0x0001
        /*0042*/ 	.short	0x0008
        /*0044*/ 	.byte	0x00, 0xf5, 0x21, 0x00


	//----- nvinfo : EIATTR_KPARAM_INFO
	.align		4
.L_1032:
        /*0048*/ 	.byte	0x04, 0x17
        /*004a*/ 	.short	(.L_1034 - .L_1033)
.L_1033:
        /*004c*/ 	.word	0x00000000
        /*0050*/ 	.short	0x0000
        /*0052*/ 	.short	0x0000
        /*0054*/ 	.byte	0x00, 0xf0, 0x11, 0x00


	//----- nvinfo : EIATTR_SPARSE_MMA_MASK
	.align		4
.L_1034:
        /*0058*/ 	.byte	0x03, 0x50
        /*005a*/ 	.short	0x0000


	//----- nvinfo : EIATTR_MAXREG_COUNT
	.align		4
        /*005c*/ 	.byte	0x03, 0x1b
        /*005e*/ 	.short	0x00ff


	//----- nvinfo : EIATTR_MERCURY_ISA_VERSION
	.align		4
        /*0060*/ 	.byte	0x03, 0x5f
        /*0062*/ 	.short	0x0101


	//----- nvinfo : EIATTR_VRC_CTA_INIT_COUNT
	.align		4
        /*0064*/ 	.byte	0x02, 0x4a
	.zero		1
	.zero		1


	//----- nvinfo : EIATTR_EXIT_INSTR_OFFSETS
	.align		4
        /*0068*/ 	.byte	0x04, 0x1c
        /*006a*/ 	.short	(.L_1036 - .L_1035)


	//   ....[0]....
.L_1035:
        /*006c*/ 	.word	0x000000c0


	//   ....[1]....
        /*0070*/ 	.word	0x00000550


	//   ....[2]....
        /*0074*/ 	.word	0x00000770


	//   ....[3]....
        /*0078*/ 	.word	0x000008d0


	//   ....[4]....
        /*007c*/ 	.word	0x000009a0


	//----- nvinfo : EIATTR_CBANK_PARAM_SIZE
	.align		4
.L_1036:
        /*0080*/ 	.byte	0x03, 0x19
        /*0082*/ 	.short	0x0024


	//----- nvinfo : EIATTR_PARAM_CBANK
	.align		4
        /*0084*/ 	.byte	0x04, 0x0a
        /*0086*/ 	.short	(.L_1038 - .L_1037)
	.align		4
.L_1037:
        /*0088*/ 	.word	index@(.nv.constant0.mul_plus_scalar_axis_kernel)
        /*008c*/ 	.short	0x0380
        /*008e*/ 	.short	0x0024


	//----- nvinfo : EIATTR_SW_WAR
	.align		4
.L_1038:
        /*0090*/ 	.byte	0x04, 0x36
        /*0092*/ 	.short	(.L_1040 - .L_1039)
.L_1039:
        /*0094*/ 	.word	0x00000008
.L_1040:


//--------------------- .nv.info.mul_plus_scalar_kernel --------------------------
	.section	.nv.info.mul_plus_scalar_kernel,"",@"SHT_CUDA_INFO"
	.sectionflags	@""
	.align	4


	//----- nvinfo : EIATTR_CUDA_API_VERSION
	.align		4
        /*0000*/ 	.byte	0x04, 0x37
        /*0002*/ 	.short	(.L_1042 - .L_1041)
.L_1041:
        /*0004*/ 	.word	0x00000082


	//----- nvinfo : EIATTR_KPARAM_INFO
	.align		4
.L_1042:
        /*0008*/ 	.byte	0x04, 0x17
        /*000a*/ 	.short	(.L_1044 - .L_1043)
.L_1043:
        /*000c*/ 	.word	0x00000000
        /*0010*/ 	.short	0x0003
        /*0012*/ 	.short	0x0018
        /*0014*/ 	.byte	0x00, 0xf5, 0x21, 0x00


	//----- nvinfo : EIATTR_KPARAM_INFO
	.align		4
.L_1044:
        /*0018*/ 	.byte	0x04, 0x17
        /*001a*/ 	.short	(.L_1046 - .L_1045)
.L_1045:
        /*001c*/ 	.word	0x00000000
        /*0020*/ 	.short	0x0002
        /*0022*/ 	.short	0x0010
        /*0024*/ 	.byte	0x00, 0xf0, 0x11, 0x00


	//----- nvinfo : EIATTR_KPARAM_INFO
	.align		4
.L_1046:
        /*0028*/ 	.byte	0x04, 0x17
        /*002a*/ 	.short	(.L_1048 - .L_1047)
.L_1047:
        /*002c*/ 	.word	0x00000000
        /*0030*/ 	.short	0x0001
        /*0032*/ 	.short	0x0008
        /*0034*/ 	.byte	0x00, 0xf5, 0x21, 0x00


	//----- nvinfo : EIATTR_KPARAM_INFO
	.align		4
.L_1048:
        /*0038*/ 	.byte	0x04, 0x17
        /*003a*/ 	.short	(.L_1050 - .L_1049)
.L_1049:
        /*003c*/ 	.word	0x00000000
        /*0040*/ 	.short	0x0000
        /*0042*/ 	.short	0x0000
        /*0044*/ 	.byte	0x00, 0xf0, 0x11, 0x00


	//----- nvinfo : EIATTR_SPARSE_MMA_MASK
	.align		4
.L_1050:
        /*0048*/ 	.byte	0x03, 0x50
        /*004a*/ 	.short	0x0000


	//----- nvinfo : EIATTR_MAXREG_COUNT
	.align		4
        /*004c*/ 	.byte	0x03, 0x1b
        /*004e*/ 	.short	0x00ff


	//----- nvinfo : EIATTR_MERCURY_ISA_VERSION
	.align		4
        /*0050*/ 	.byte	0x03, 0x5f
        /*0052*/ 	.short	0x0101


	//----- nvinfo : EIATTR_VRC_CTA_INIT_COUNT
	.align		4
        /*0054*/ 	.byte	0x02, 0x4a
	.zero		1
	.zero		1


	//----- nvinfo : EIATTR_EXIT_INSTR_OFFSETS
	.align		4
        /*0058*/ 	.byte	0x04, 0x1c
        /*005a*/ 	.short	(.L_1052 - .L_1051)


	//   ....[0]....
.L_1051:
        /*005c*/ 	.word	0x000000a0


	//   ....[1]....
        /*0060*/ 	.word	0x00000150


	//----- nvinfo : EIATTR_CBANK_PARAM_SIZE
	.align		4
.L_1052:
        /*0064*/ 	.byte	0x03, 0x19
        /*0066*/ 	.short	0x0020


	//----- nvinfo : EIATTR_PARAM_CBANK
	.align		4
        /*0068*/ 	.byte	0x04, 0x0a
        /*006a*/ 	.short	(.L_1054 - .L_1053)
	.align		4
.L_1053:
        /*006c*/ 	.word	index@(.nv.constant0.mul_plus_scalar_kernel)
        /*0070*/ 	.short	0x0380
        /*0072*/ 	.short	0x0020


	//----- nvinfo : EIATTR_SW_WAR
	.align		4
.L_1054:
        /*0074*/ 	.byte	0x04, 0x36
        /*0076*/ 	.short	(.L_1056 - .L_1055)
.L_1055:
        /*0078*/ 	.word	0x00000008
.L_1056:


//--------------------- .nv.info.mul_plus_kernel  --------------------------
	.section	.nv.info.mul_plus_kernel,"",@"SHT_CUDA_INFO"
	.sectionflags	@""
	.align	4


	//----- nvinfo : EIATTR_CUDA_API_VERSION
	.align		4
        /*0000*/ 	.byte	0x04, 0x37
        /*0002*/ 	.short	(.L_1058 - .L_1057)
.L_1057:
        /*0004*/ 	.word	0x00000082


	//----- nvinfo : EIATTR_KPARAM_INFO
	.align		4
.L_1058:
        /*0008*/ 	.byte	0x04, 0x17
        /*000a*/ 	.short	(.L_1060 - .L_1059)
.L_1059:
        /*000c*/ 	.word	0x00000000
        /*0010*/ 	.short	0x0003
        /*0012*/ 	.short	0x0018
        /*0014*/ 	.byte	0x00, 0xf5, 0x21, 0x00


	//----- nvinfo : EIATTR_KPARAM_INFO
	.align		4
.L_1060:
        /*0018*/ 	.byte	0x04, 0x17
        /*001a*/ 	.short	(.L_1062 - .L_1061)
.L_1061:
        /*001c*/ 	.word	0x00000000
        /*0020*/ 	.short	0x0002
        /*0022*/ 	.short	0x0010
        /*0024*/ 	.byte	0x00, 0xf5, 0x21, 0x00


	//----- nvinfo : EIATTR_KPARAM_INFO
	.align		4
.L_1062:
        /*0028*/ 	.byte	0x04, 0x17
        /*002a*/ 	.short	(.L_1064 - .L_1063)
.L_1063:
        /*002c*/ 	.word	0x00000000
        /*0030*/ 	.short	0x0001
        /*0032*/ 	.short	0x0008
        /*0034*/ 	.byte	0x00, 0xf5, 0x21, 0x00


	//----- nvinfo : EIATTR_KPARAM_INFO
	.align		4
.L_1064:
        /*0038*/ 	.byte	0x04, 0x17
        /*003a*/ 	.short	(.L_1066 - .L_1065)
.L_1065:
        /*003c*/ 	.word	0x00000000
        /*0040*/ 	.short	0x0000
        /*0042*/ 	.short	0x0000
        /*0044*/ 	.byte	0x00, 0xf0, 0x11, 0x00


	//----- nvinfo : EIATTR_SPARSE_MMA_MASK
	.align		4
.L_1066:
        /*0048*/ 	.byte	0x03, 0x50
        /*004a*/ 	.short	0x0000


	//----- nvinfo : EIATTR_MAXREG_COUNT
	.align		4
        /*004c*/ 	.byte	0x03, 0x1b
        /*004e*/ 	.short	0x00ff


	//----- nvinfo : EIATTR_MERCURY_ISA_VERSION
	.align		4
        /*0050*/ 	.byte	0x03, 0x5f
        /*0052*/ 	.short	0x0101


	//----- nvinfo : EIATTR_VRC_CTA_INIT_COUNT
	.align		4
        /*0054*/ 	.byte	0x02, 0x4a
	.zero		1
	.zero		1


	//----- nvinfo : EIATTR_EXIT_INSTR_OFFSETS
	.align		4
        /*0058*/ 	.byte	0x04, 0x1c
        /*005a*/ 	.short	(.L_1068 - .L_1067)


	//   ....[0]....
.L_1067:
        /*005c*/ 	.word	0x000000a0


	//   ....[1]....
        /*0060*/ 	.word	0x00000170


	//----- nvinfo : EIATTR_CBANK_PARAM_SIZE
	.align		4
.L_1068:
        /*0064*/ 	.byte	0x03, 0x19
        /*0066*/ 	.short	0x0020


	//----- nvinfo : EIATTR_PARAM_CBANK
	.align		4
        /*0068*/ 	.byte	0x04, 0x0a
        /*006a*/ 	.short	(.L_1070 - .L_1069)
	.align		4
.L_1069:
        /*006c*/ 	.word	index@(.nv.constant0.mul_plus_kernel)
        /*0070*/ 	.short	0x0380
        /*0072*/ 	.short	0x0020


	//----- nvinfo : EIATTR_SW_WAR
	.align		4
.L_1070:
        /*0074*/ 	.byte	0x04, 0x36
        /*0076*/ 	.short	(.L_1072 - .L_1071)
.L_1071:
        /*0078*/ 	.word	0x00000008
.L_1072:


//--------------------- .nv.info.mul_scalar_kernel --------------------------
	.section	.nv.info.mul_scalar_kernel,"",@"SHT_CUDA_INFO"
	.sectionflags	@""
	.align	4


	//----- nvinfo : EIATTR_CUDA_API_VERSION
	.align		4
        /*0000*/ 	.byte	0x04, 0x37
        /*0002*/ 	.short	(.L_1074 - .L_1073)
.L_1073:
        /*0004*/ 	.word	0x00000082


	//----- nvinfo : EIATTR_KPARAM_INFO
	.align		4
.L_1074:
        /*0008*/ 	.byte	0x04, 0x17
        /*000a*/ 	.short	(.L_1076 - .L_1075)
.L_1075:
        /*000c*/ 	.word	0x00000000
        /*0010*/ 	.short	0x0003
        /*0012*/ 	.short	0x0018
        /*0014*/ 	.byte	0x00, 0xf5, 0x21, 0x00


	//----- nvinfo : EIATTR_KPARAM_INFO
	.align		4
.L_1076:
        /*0018*/ 	.byte	0x04, 0x17
        /*001a*/ 	.short	(.L_1078 - .L_1077)
.L_1077:
        /*001c*/ 	.word	0x00000000
        /*0020*/ 	.short	0x0002
        /*0022*/ 	.short	0x0010
        /*0024*/ 	.byte	0x00, 0xf0, 0x11, 0x00


	//----- nvinfo : EIATTR_KPARAM_INFO
	.align		4
.L_1078:
        /*0028*/ 	.byte	0x04, 0x17
        /*002a*/ 	.short	(.L_1080 - .L_1079)
.L_1079:
        /*002c*/ 	.word	0x00000000
        /*0030*/ 	.short	0x0001
        /*0032*/ 	.short	0x0008
        /*0034*/ 	.byte	0x00, 0xf5, 0x21, 0x00


	//----- nvinfo : EIATTR_KPARAM_INFO
	.align		4
.L_1080:
        /*0038*/ 	.byte	0x04, 0x17
        /*003a*/ 	.short	(.L_1082 - .L_1081)
.L_1081:
        /*003c*/ 	.word	0x00000000
        /*0040*/ 	.short	0x0000
        /*0042*/ 	.short	0x0000
        /*0044*/ 	.byte	0x00, 0xf0, 0x11, 0x00


	//----- nvinfo : EIATTR_SPARSE_MMA_MASK
	.align		4
.L_1082:
        /*0048*/ 	.byte	0x03, 0x50
        /*004a*/ 	.short	0x0000


	//----- nvinfo : EIATTR_MAXREG_COUNT
	.align		4
        /*004c*/ 	.byte	0x03, 0x1b
        /*004e*/ 	.short	0x00ff


	//----- nvinfo : EIATTR_MERCURY_ISA_VERSION
	.align		4
        /*0050*/ 	.byte	0x03, 0x5f
        /*0052*/ 	.short	0x0101


	//----- nvinfo : EIATTR_VRC_CTA_INIT_COUNT
	.align		4
        /*0054*/ 	.byte	0x02, 0x4a
	.zero		1
	.zero		1


	//----- nvinfo : EIATTR_EXIT_INSTR_OFFSETS
	.align		4
        /*0058*/ 	.byte	0x04, 0x1c
        /*005a*/ 	.short	(.L_1084 - .L_1083)


	//   ....[0]....
.L_1083:
        /*005c*/ 	.word	0x000000a0


	//   ....[1]....
        /*0060*/ 	.word	0x00000140


	//----- nvinfo : EIATTR_CBANK_PARAM_SIZE
	.align		4
.L_1084:
        /*0064*/ 	.byte	0x03, 0x19
        /*0066*/ 	.short	0x0020


	//----- nvinfo : EIATTR_PARAM_CBANK
	.align		4
        /*0068*/ 	.byte	0x04, 0x0a
        /*006a*/ 	.short	(.L_1086 - .L_1085)
	.align		4
.L_1085:
        /*006c*/ 	.word	index@(.nv.constant0.mul_scalar_kernel)
        /*0070*/ 	.short	0x0380
        /*0072*/ 	.short	0x0020


	//----- nvinfo : EIATTR_SW_WAR
	.align		4
.L_1086:
        /*0074*/ 	.byte	0x04, 0x36
        /*0076*/ 	.short	(.L_1088 - .L_1087)
.L_1087:
        /*0078*/ 	.word	0x00000008
.L_1088:


//--------------------- .nv.info.mul_kernel       --------------------------
	.section	.nv.info.mul_kernel,"",@"SHT_CUDA_INFO"
	.sectionflags	@""
	.align	4


	//----- nvinfo : EIATTR_CUDA_API_VERSION
	.align		4
        /*0000*/ 	.byte	0x04, 0x37
        /*0002*/ 	.short	(.L_1090 - .L_1089)
.L_1089:
        /*0004*/ 	.word	0x00000082


	//----- nvinfo : EIATTR_KPARAM_INFO
	.align		4
.L_1090:
        /*0008*/ 	.byte	0x04, 0x17
        /*000a*/ 	.short	(.L_1092 - .L_1091)
.L_1091:
        /*000c*/ 	.word	0x00000000
        /*0010*/ 	.short	0x0003
        /*0012*/ 	.short	0x0018
        /*0014*/ 	.byte	0x00, 0xf5, 0x21, 0x00


	//----- nvinfo : EIATTR_KPARAM_INFO
	.align		4
.L_1092:
        /*0018*/ 	.byte	0x04, 0x17
        /*001a*/ 	.short	(.L_1094 - .L_1093)
.L_1093:
        /*001c*/ 	.word	0x00000000
        /*0020*/ 	.short	0x0002
        /*0022*/ 	.short	0x0010
        /*0024*/ 	.byte	0x00, 0xf5, 0x21, 0x00


	//----- nvinfo : EIATTR_KPARAM_INFO
	.align		4
.L_1094:
        /*0028*/ 	.byte	0x04, 0x17
        /*002a*/ 	.short	(.L_1096 - .L_1095)
.L_1095:
        /*002c*/ 	.word	0x00000000
        /*0030*/ 	.short	0x0001
        /*0032*/ 	.short	0x0008
        /*0034*/ 	.byte	0x00, 0xf5, 0x21, 0x00


	//----- nvinfo : EIATTR_KPARAM_INFO
	.align		4
.L_1096:
        /*0038*/ 	.byte	0x04, 0x17
        /*003a*/ 	.short	(.L_1098 - .L_1097)
.L_1097:
        /*003c*/ 	.word	0x00000000
        /*0040*/ 	.short	0x0000
        /*0042*/ 	.short	0x0000
        /*0044*/ 	.byte	0x00, 0xf0, 0x11, 0x00


	//----- nvinfo : EIATTR_SPARSE_MMA_MASK
	.align		4
.L_1098:
        /*0048*/ 	.byte	0x03, 0x50
        /*004a*/ 	.short	0x0000


	//----- nvinfo : EIATTR_MAXREG_COUNT
	.align		4
        /*004c*/ 	.byte	0x03, 0x1b
        /*004e*/ 	.short	0x00ff


	//----- nvinfo : EIATTR_MERCURY_ISA_VERSION
	.align		4
        /*0050*/ 	.byte	0x03, 0x5f
        /*0052*/ 	.short	0x0101


	//----- nvinfo : EIATTR_VRC_CTA_INIT_COUNT
	.align		4
        /*0054*/ 	.byte	0x02, 0x4a
	.zero		1
	.zero		1


	//----- nvinfo : EIATTR_EXIT_INSTR_OFFSETS
	.align		4
        /*0058*/ 	.byte	0x04, 0x1c
        /*005a*/ 	.short	(.L_1100 - .L_1099)


	//   ....[0]....
.L_1099:
        /*005c*/ 	.word	0x000000a0


	//   ....[1]....
        /*0060*/ 	.word	0x00000160


	//----- nvinfo : EIATTR_CBANK_PARAM_SIZE
	.align		4
.L_1100:
        /*0064*/ 	.byte	0x03, 0x19
        /*0066*/ 	.short	0x0020


	//----- nvinfo : EIATTR_PARAM_CBANK
	.align		4
        /*0068*/ 	.byte	0x04, 0x0a
        /*006a*/ 	.short	(.L_1102 - .L_1101)
	.align		4
.L_1101:
        /*006c*/ 	.word	index@(.nv.constant0.mul_kernel)
        /*0070*/ 	.short	0x0380
        /*0072*/ 	.short	0x0020


	//----- nvinfo : EIATTR_SW_WAR
	.align		4
.L_1102:
        /*0074*/ 	.byte	0x04, 0x36
        /*0076*/ 	.short	(.L_1104 - .L_1103)
.L_1103:
        /*0078*/ 	.word	0x00000008
.L_1104:


//--------------------- .nv.info.bool_kernel      --------------------------
	.section	.nv.info.bool_kernel,"",@"SHT_CUDA_INFO"
	.sectionflags	@""
	.align	4


	//----- nvinfo : EIATTR_CUDA_API_VERSION
	.align		4
        /*0000*/ 	.byte	0x04, 0x37
        /*0002*/ 	.short	(.L_1106 - .L_1105)
.L_1105:
        /*0004*/ 	.word	0x00000082


	//----- nvinfo : EIATTR_KPARAM_INFO
	.align		4
.L_1106:
        /*0008*/ 	.byte	0x04, 0x17
        /*000a*/ 	.short	(.L_1108 - .L_1107)
.L_1107:
        /*000c*/ 	.word	0x00000000
        /*0010*/ 	.short	0x0004
        /*0012*/ 	.short	0x0020
        /*0014*/ 	.byte	0x00, 0xf0, 0x11, 0x00


	//----- nvinfo : EIATTR_KPARAM_INFO
	.align		4
.L_1108:
        /*0018*/ 	.byte	0x04, 0x17
        /*001a*/ 	.short	(.L_1110 - .L_1109)
.L_1109:
        /*001c*/ 	.word	0x00000000
        /*0020*/ 	.short	0x0003
        /*0022*/ 	.short	0x0018
        /*0024*/ 	.byte	0x00, 0xf5, 0x21, 0x00


	//----- nvinfo : EIATTR_KPARAM_INFO
	.align		4
.L_1110:
        /*0028*/ 	.byte	0x04, 0x17
        /*002a*/ 	.short	(.L_1112 - .L_1111)
.L_1111:
        /*002c*/ 	.word	0x00000000
        /*0030*/ 	.short	0x0002
        /*0032*/ 	.short	0x0010
        /*0034*/ 	.byte	0x00, 0xf5, 0x21, 0x00


	//----- nvinfo : EIATTR_KPARAM_INFO
	.align		4
.L_1112:
        /*0038*/ 	.byte	0x04, 0x17
        /*003a*/ 	.short	(.L_1114 - .L_1113)
.L_1113:
        /*003c*/ 	.word	0x00000000
        /*0040*/ 	.short	0x0001
        /*0042*/ 	.short	0x0008
        /*0044*/ 	.byte	0x00, 0xf5, 0x21, 0x00


	//----- nvinfo : EIATTR_KPARAM_INFO
	.align		4
.L_1114:
        /*0048*/ 	.byte	0x04, 0x17
        /*004a*/ 	.short	(.L_1116 - .L_1115)
.L_1115:
        /*004c*/ 	.word	0x00000000
        /*0050*/ 	.short	0x0000
        /*0052*/ 	.short	0x0000
        /*0054*/ 	.byte	0x00, 0xf0, 0x11, 0x00


	//----- nvinfo : EIATTR_SPARSE_MMA_MASK
	.align		4
.L_1116:
        /*0058*/ 	.byte	0x03, 0x50
        /*005a*/ 	.short	0x0000


	//----- nvinfo : EIATTR_MAXREG_COUNT
	.align		4
        /*005c*/ 	.byte	0x03, 0x1b
        /*005e*/ 	.short	0x00ff


	//----- nvinfo : EIATTR_MERCURY_ISA_VERSION
	.align		4
        /*0060*/ 	.byte	0x03, 0x5f
        /*0062*/ 	.short	0x0101


	//----- nvinfo : EIATTR_VRC_CTA_INIT_COUNT
	.align		4
        /*0064*/ 	.byte	0x02, 0x4a
	.zero		1
	.zero		1


	//----- nvinfo : EIATTR_EXIT_INSTR_OFFSETS
	.align		4
        /*0068*/ 	.byte	0x04, 0x1c
        /*006a*/ 	.short	(.L_1118 - .L_1117)


	//   ....[0]....
.L_1117:
        /*006c*/ 	.word	0x000000a0


	//   ....[1]....
        /*0070*/ 	.word	0x00000140


	//   ....[2]....
        /*0074*/ 	.word	0x000001b0


	//----- nvinfo : EIATTR_CBANK_PARAM_SIZE
	.align		4
.L_1118:
        /*0078*/ 	.byte	0x03, 0x19
        /*007a*/ 	.short	0x0024


	//----- nvinfo : EIATTR_PARAM_CBANK
	.align		4
        /*007c*/ 	.byte	0x04, 0x0a
        /*007e*/ 	.short	(.L_1120 - .L_1119)
	.align		4
.L_1119:
        /*0080*/ 	.word	index@(.nv.constant0.bool_kernel)
        /*0084*/ 	.short	0x0380
        /*0086*/ 	.short	0x0024


	//----- nvinfo : EIATTR_SW_WAR
	.align		4
.L_1120:
        /*0088*/ 	.byte	0x04, 0x36
        /*008a*/ 	.short	(.L_1122 - .L_1121)
.L_1121:
        /*008c*/ 	.word	0x00000008
.L_1122:


//--------------------- .nv.info.scalar_sub_kernel --------------------------
	.section	.nv.info.scalar_sub_kernel,"",@"SHT_CUDA_INFO"
	.sectionflags	@""
	.align	4


	//----- nvinfo : EIATTR_CUDA_API_VERSION
	.align		4
        /*0000*/ 	.byte	0x04, 0x37
        /*0002*/ 	.short	(.L_1124 - .L_1123)
.L_1123:
        /*0004*/ 	.word	0x00000082


	//----- nvinfo : EIATTR_KPARAM_INFO
	.align		4
.L_1124:
        /*0008*/ 	.byte	0x04, 0x17
        /*000a*/ 	.short	(.L_1126 - .L_1125)
.L_1125:
        /*000c*/ 	.word	0x00000000
        /*0010*/ 	.short	0x0003
        /*0012*/ 	.short	0x0010
        /*0014*/ 	.byte	0x00, 0xf5, 0x21, 0x00


	//----- nvinfo : EIATTR_KPARAM_INFO
	.align		4
.L_1126:
        /*0018*/ 	.byte	0x04, 0x17
        /*001a*/ 	.short	(.L_1128 - .L_1127)
.L_1127:
        /*001c*/ 	.word	0x00000000
        /*0020*/ 	.short	0x0002
        /*0022*/ 	.short	0x0008
        /*0024*/ 	.byte	0x00, 0xf5, 0x21, 0x00


	//----- nvinfo : EIATTR_KPARAM_INFO
	.align		4
.L_1128:
        /*0028*/ 	.byte	0x04, 0x17
        /*002a*/ 	.short	(.L_1130 - .L_1129)
.L_1129:
        /*002c*/ 	.word	0x00000000
        /*0030*/ 	.short	0x0001
        /*0032*/ 	.short	0x0004
        /*0034*/ 	.byte	0x00, 0xf0, 0x11, 0x00


	//----- nvinfo : EIATTR_KPARAM_INFO
	.align		4
.L_1130:
        /*0038*/ 	.byte	0x04, 0x17
        /*003a*/ 	.short	(.L_1132 - .L_1131)
.L_1131:
        /*003c*/ 	.word	0x00000000
        /*0040*/ 	.short	0x0000
        /*0042*/ 	.short	0x0000
        /*0044*/ 	.byte	0x00, 0xf0, 0x11, 0x00


	//----- nvinfo : EIATTR_SPARSE_MMA_MASK
	.align		4
.L_1132:
        /*0048*/ 	.byte	0x03, 0x50
        /*004a*/ 	.short	0x0000


	//----- nvinfo : EIATTR_MAXREG_COUNT
	.align		4
        /*004c*/ 	.byte	0x03, 0x1b
        /*004e*/ 	.short	0x00ff


	//----- nvinfo : EIATTR_MERCURY_ISA_VERSION
	.align		4
        /*0050*/ 	.byte	0x03, 0x5f
        /*0052*/ 	.short	0x0101


	//----- nvinfo : EIATTR_VRC_CTA_INIT_COUNT
	.align		4
        /*0054*/ 	.byte	0x02, 0x4a
	.zero		1
	.zero		1


	//----- nvinfo : EIATTR_EXIT_INSTR_OFFSETS
	.align		4
        /*0058*/ 	.byte	0x04, 0x1c
        /*005a*/ 	.short	(.L_1134 - .L_1133)


	//   ....[0]....
.L_1133:
        /*005c*/ 	.word	0x000000a0


	//   ....[1]....
        /*0060*/ 	.word	0x00000140


	//----- nvinfo : EIATTR_CBANK_PARAM_SIZE
	.align		4
.L_1134:
        /*0064*/ 	.byte	0x03, 0x19
        /*0066*/ 	.short	0x0018


	//----- nvinfo : EIATTR_PARAM_CBANK
	.align		4
        /*0068*/ 	.byte	0x04, 0x0a
        /*006a*/ 	.short	(.L_1136 - .L_1135)
	.align		4
.L_1135:
        /*006c*/ 	.word	index@(.nv.constant0.scalar_sub_kernel)
        /*0070*/ 	.short	0x0380
        /*0072*/ 	.short	0x0018


	//----- nvinfo : EIATTR_SW_WAR
	.align		4
.L_1136:
        /*0074*/ 	.byte	0x04, 0x36
        /*0076*/ 	.short	(.L_1138 - .L_1137)
.L_1137:
        /*0078*/ 	.word	0x00000008
.L_1138:


//--------------------- .nv.info.sub_scalar_kernel --------------------------
	.section	.nv.info.sub_scalar_kernel,"",@"SHT_CUDA_INFO"
	.sectionflags	@""
	.align	4


	//----- nvinfo : EIATTR_CUDA_API_VERSION
	.align		4
        /*0000*/ 	.byte	0x04, 0x37
        /*0002*/ 	.short	(.L_1140 - .L_1139)
.L_1139:
        /*0004*/ 	.word	0x00000082


	//----- nvinfo : EIATTR_KPARAM_INFO
	.align		4
.L_1140:
        /*0008*/ 	.byte	0x04, 0x17
        /*000a*/ 	.short	(.L_1142 - .L_1141)
.L_1141:
        /*000c*/ 	.word	0x00000000
        /*0010*/ 	.short	0x0003
        /*0012*/ 	.short	0x0018
        /*0014*/ 	.byte	0x00, 0xf5, 0x21, 0x00


	//----- nvinfo : EIATTR_KPARAM_INFO
	.align		4
.L_1142:
        /*0018*/ 	.byte	0x04, 0x17
        /*001a*/ 	.short	(.L_1144 - .L_1143)
.L_1143:
        /*001c*/ 	.word	0x00000000
        /*0020*/ 	.short	0x0002
        /*0022*/ 	.short	0x0010
        /*0024*/ 	.byte	0x00, 0xf0, 0x11, 0x00


	//----- nvinfo : EIATTR_KPARAM_INFO
	.align		4
.L_1144:
        /*0028*/ 	.byte	0x04, 0x17
        /*002a*/ 	.short	(.L_1146 - .L_1145)
.L_1145:
        /*002c*/ 	.word	0x00000000
        /*0030*/ 	.short	0x0001
        /*0032*/ 	.short	0x0008
        /*0034*/ 	.byte	0x00, 0xf5, 0x21, 0x00


	//----- nvinfo : EIATTR_KPARAM_INFO
	.align		4
.L_1146:
        /*0038*/ 	.byte	0x04, 0x17
        /*003a*/ 	.short	(.L_1148 - .L_1147)
.L_1147:
        /*003c*/ 	.word	0x00000000
        /*0040*/ 	.short	0x0000
        /*0042*/ 	.short	0x0000
        /*0044*/ 	.byte	0x00, 0xf0, 0x11, 0x00


	//----- nvinfo : EIATTR_SPARSE_MMA_MASK
	.align		4
.L_1148:
        /*0048*/ 	.byte	0x03, 0x50
        /*004a*/ 	.short	0x0000


	//----- nvinfo : EIATTR_MAXREG_COUNT
	.align		4
        /*004c*/ 	.byte	0x03, 0x1b
        /*004e*/ 	.short	0x00ff


	//----- nvinfo : EIATTR_MERCURY_ISA_VERSION
	.align		4
        /*0050*/ 	.byte	0x03, 0x5f
        /*0052*/ 	.short	0x0101


	//----- nvinfo : EIATTR_VRC_CTA_INIT_COUNT
	.align		4
        /*0054*/ 	.byte	0x02, 0x4a
	.zero		1
	.zero		1


	//----- nvinfo : EIATTR_EXIT_INSTR_OFFSETS
	.align		4
        /*0058*/ 	.byte	0x04, 0x1c
        /*005a*/ 	.short	(.L_1150 - .L_1149)


	//   ....[0]....
.L_1149:
        /*005c*/ 	.word	0x000000a0


	//   ....[1]....
        /*0060*/ 	.word	0x00000140


	//----- nvinfo : EIATTR_CBANK_PARAM_SIZE
	.align		4
.L_1150:
        /*0064*/ 	.byte	0x03, 0x19
        /*0066*/ 	.short	0x0020


	//----- nvinfo : EIATTR_PARAM_CBANK
	.align		4
        /*0068*/ 	.byte	0x04, 0x0a
        /*006a*/ 	.short	(.L_1152 - .L_1151)
	.align		4
.L_1151:
        /*006c*/ 	.word	index@(.nv.constant0.sub_scalar_kernel)
        /*0070*/ 	.short	0x0380
        /*0072*/ 	.short	0x0020


	//----- nvinfo : EIATTR_SW_WAR
	.align		4
.L_1152:
        /*0074*/ 	.byte	0x04, 0x36
        /*0076*/ 	.short	(.L_1154 - .L_1153)
.L_1153:
        /*0078*/ 	.word	0x00000008
.L_1154:


//--------------------- .nv.info.sub_axis_kernel  --------------------------
	.section	.nv.info.sub_axis_kernel,"",@"SHT_CUDA_INFO"
	.sectionflags	@""
	.align	4


	//----- nvinfo : EIATTR_CUDA_API_VERSION
	.align		4
        /*0000*/ 	.byte	0x04, 0x37
        /*0002*/ 	.short	(.L_1156 - .L_1155)
.L_1155:
        /*0004*/ 	.word	0x00000082


	//----- nvinfo : EIATTR_KPARAM_INFO
	.align		4
.L_1156:
        /*0008*/ 	.byte	0x04, 0x17
        /*000a*/ 	.short	(.L_1158 - .L_1157)
.L_1157:
        /*000c*/ 	.word	0x00000000
        /*0010*/ 	.short	0x0004
        /*0012*/ 	.short	0x0020
        /*0014*/ 	.byte	0x00, 0xf0, 0x11, 0x00


	//----- nvinfo : EIATTR_KPARAM_INFO
	.align		4
.L_1158:
        /*0018*/ 	.byte	0x04, 0x17
        /*001a*/ 	.short	(.L_1160 - .L_1159)
.L_1159:
        /*001c*/ 	.word	0x00000000
        /*0020*/ 	.short	0x0003
        /*0022*/ 	.short	0x0018
        /*0024*/ 	.byte	0x00, 0xf5, 0x21, 0x00


	//----- nvinfo : EIATTR_KPARAM_INFO
	.align		4
.L_1160:
        /*0028*/ 	.byte	0x04, 0x17
        /*002a*/ 	.short	(.L_1162 - .L_1161)
.L_1161:
        /*002c*/ 	.word	0x00000000
        /*0030*/ 	.short	0x0002
        /*0032*/ 	.short	0x0010
        /*0034*/ 	.byte	0x00, 0xf5, 0x21, 0x00


	//----- nvinfo : EIATTR_KPARAM_INFO
	.align		4
.L_1162:
        /*0038*/ 	.byte	0x04, 0x17
        /*003a*/ 	.short	(.L_1164 - .L_1163)
.L_1163:
        /*003c*/ 	.word	0x00000000
        /*0040*/ 	.short	0x0001
        /*0042*/ 	.short	0x0008
        /*0044*/ 	.byte	0x00, 0xf5, 0x21, 0x00


	//----- nvinfo : EIATTR_KPARAM_INFO
	.align		4
.L_1164:
        /*0048*/ 	.byte	0x04, 0x17
        /*004a*/ 	.short	(.L_1166 - .L_1165)
.L_1165:
        /*004c*/ 	.word	0x00000000
        /*0050*/ 	.short	0x0000
        /*0052*/ 	.short	0x0000
        /*0054*/ 	.byte	0x00, 0xf0, 0x11, 0x00


	//----- nvinfo : EIATTR_SPARSE_MMA_MASK
	.align		4
.L_1166:
        /*0058*/ 	.byte	0x03, 0x50
        /*005a*/ 	.short	0x0000


	//----- nvinfo : EIATTR_MAXREG_COUNT
	.align		4
        /*005c*/ 	.byte	0x03, 0x1b
        /*005e*/ 	.short	0x00ff


	//----- nvinfo : EIATTR_MERCURY_ISA_VERSION
	.align		4
        /*0060*/ 	.byte	0x03, 0x5f
        /*0062*/ 	.short	0x0101


	//----- nvinfo : EIATTR_VRC_CTA_INIT_COUNT
	.align		4
        /*0064*/ 	.byte	0x02, 0x4a
	.zero		1
	.zero		1


	//----- nvinfo : EIATTR_EXIT_INSTR_OFFSETS
	.align		4
        /*0068*/ 	.byte	0x04, 0x1c
        /*006a*/ 	.short	(.L_1168 - .L_1167)


	//   ....[0]....
.L_1167:
        /*006c*/ 	.word	0x000000a0


	//   ....[1]....
        /*0070*/ 	.word	0x000002f0


	//----- nvinfo : EIATTR_CBANK_PARAM_SIZE
	.align		4
.L_1168:
        /*0074*/ 	.byte	0x03, 0x19
        /*0076*/ 	.short	0x0024


	//----- nvinfo : EIATTR_PARAM_CBANK
	.align		4
        /*0078*/ 	.byte	0x04, 0x0a
        /*007a*/ 	.short	(.L_1170 - .L_1169)
	.align		4
.L_1169:
        /*007c*/ 	.word	index@(.nv.constant0.sub_axis_kernel)
        /*0080*/ 	.short	0x0380
        /*0082*/ 	.short	0x0024


	//----- nvinfo : EIATTR_SW_WAR
	.align		4
.L_1170:
        /*0084*/ 	.byte	0x04, 0x36
        /*0086*/ 	.short	(.L_1172 - .L_1171)
.L_1171:
        /*0088*/ 	.word	0x00000008
.L_1172:


//--------------------- .nv.info.sub_kernel       --------------------------
	.section	.nv.info.sub_kernel,"",@"SHT_CUDA_INFO"
	.sectionflags	@""
	.align	4


	//----- nvinfo : EIATTR_CUDA_API_VERSION
	.align		4
        /*0000*/ 	.byte	0x04, 0x37
        /*0002*/ 	.short	(.L_1174 - .L_1173)
.L_1173:
        /*0004*/ 	.word	0x00000082


	//----- nvinfo : EIATTR_KPARAM_INFO
	.align		4
.L_1174:
        /*0008*/ 	.byte	0x04, 0x17
        /*000a*/ 	.short	(.L_1176 - .L_1175)
.L_1175:
        /*000c*/ 	.word	0x00000000
        /*0010*/ 	.short	0x0003
        /*0012*/ 	.short	0x0018
        /*0014*/ 	.byte	0x00, 0xf5, 0x21, 0x00


	//----- nvinfo : EIATTR_KPARAM_INFO
	.align		4
.L_1176:
        /*0018*/ 	.byte	0x04, 0x17
        /*001a*/ 	.short	(.L_1178 - .L_1177)
.L_1177:
        /*001c*/ 	.word	0x00000000
        /*0020*/ 	.short	0x0002
        /*0022*/ 	.short	0x0010
        /*0024*/ 	.byte	0x00, 0xf5, 0x21, 0x00


	//----- nvinfo : EIATTR_KPARAM_INFO
	.align		4
.L_1178:
        /*0028*/ 	.byte	0x04, 0x17
        /*002a*/ 	.short	(.L_1180 - .L_1179)
.L_1179:
        /*002c*/ 	.word	0x00000000
        /*0030*/ 	.short	0x0001
        /*0032*/ 	.short	0x0008
        /*0034*/ 	.byte	0x00, 0xf5, 0x21, 0x00


	//----- nvinfo : EIATTR_KPARAM_INFO
	.align		4
.L_1180:
        /*0038*/ 	.byte	0x04, 0x17
        /*003a*/ 	.short	(.L_1182 - .L_1181)
.L_1181:
        /*003c*/ 	.word	0x00000000
        /*0040*/ 	.short	0x0000
        /*0042*/ 	.short	0x0000
        /*0044*/ 	.byte	0x00, 0xf0, 0x11, 0x00


	//----- nvinfo : EIATTR_SPARSE_MMA_MASK
	.align		4
.L_1182:
        /*0048*/ 	.byte	0x03, 0x50
        /*004a*/ 	.short	0x0000


	//----- nvinfo : EIATTR_MAXREG_COUNT
	.align		4
        /*004c*/ 	.byte	0x03, 0x1b
        /*004e*/ 	.short	0x00ff


	//----- nvinfo : EIATTR_MERCURY_ISA_VERSION
	.align		4
        /*0050*/ 	.byte	0x03, 0x5f
        /*0052*/ 	.short	0x0101


	//----- nvinfo : EIATTR_VRC_CTA_INIT_COUNT
	.align		4
        /*0054*/ 	.byte	0x02, 0x4a
	.zero		1
	.zero		1


	//----- nvinfo : EIATTR_EXIT_INSTR_OFFSETS
	.align		4
        /*0058*/ 	.byte	0x04, 0x1c
        /*005a*/ 	.short	(.L_1184 - .L_1183)


	//   ....[0]....
.L_1183:
        /*005c*/ 	.word	0x000000a0


	//   ....[1]....
        /*0060*/ 	.word	0x00000160


	//----- nvinfo : EIATTR_CBANK_PARAM_SIZE
	.align		4
.L_1184:
        /*0064*/ 	.byte	0x03, 0x19
        /*0066*/ 	.short	0x0020


	//----- nvinfo : EIATTR_PARAM_CBANK
	.align		4
        /*0068*/ 	.byte	0x04, 0x0a
        /*006a*/ 	.short	(.L_1186 - .L_1185)
	.align		4
.L_1185:
        /*006c*/ 	.word	index@(.nv.constant0.sub_kernel)
        /*0070*/ 	.short	0x0380
        /*0072*/ 	.short	0x0020


	//----- nvinfo : EIATTR_SW_WAR
	.align		4
.L_1186:
        /*0074*/ 	.byte	0x04, 0x36
        /*0076*/ 	.short	(.L_1188 - .L_1187)
.L_1187:
        /*0078*/ 	.word	0x00000008
.L_1188:


//--------------------- .nv.info.add_channel_kernel --------------------------
	.section	.nv.info.add_channel_kernel,"",@"SHT_CUDA_INFO"
	.sectionflags	@""
	.align	4


	//----- nvinfo : EIATTR_CUDA_API_VERSION
	.align		4
        /*0000*/ 	.byte	0x04, 0x37
        /*0002*/ 	.short	(.L_1190 - .L_1189)
.L_1189:
        /*0004*/ 	.word	0x00000082


	//----- nvinfo : EIATTR_KPARAM_INFO
	.align		4
.L_1190:
        /*0008*/ 	.byte	0x04, 0x17
        /*000a*/ 	.short	(.L_1192 - .L_1191)
.L_1191:
        /*000c*/ 	.word	0x00000000
        /*0010*/ 	.short	0x0007
        /*0012*/ 	.short	0x0028
        /*0014*/ 	.byte	0x00, 0xf0, 0x11, 0x00


	//----- nvinfo : EIATTR_KPARAM_INFO
	.align		4
.L_1192:
        /*0018*/ 	.byte	0x04, 0x17
        /*001a*/ 	.short	(.L_1194 - .L_1193)
.L_1193:
        /*001c*/ 	.word	0x00000000
        /*0020*/ 	.short	0x0006
        /*0022*/ 	.short	0x0024
        /*0024*/ 	.byte	0x00, 0xf0, 0x11, 0x00


	//----- nvinfo : EIATTR_KPARAM_INFO
	.align		4
.L_1194:
        /*0028*/ 	.byte	0x04, 0x17
        /*002a*/ 	.short	(.L_1196 - .L_1195)
.L_1195:
        /*002c*/ 	.word	0x00000000
        /*0030*/ 	.short	0x0005
        /*0032*/ 	.short	0x0020
        /*0034*/ 	.byte	0x00, 0xf0, 0x11, 0x00


	//----- nvinfo : EIATTR_KPARAM_INFO
	.align		4
.L_1196:
        /*0038*/ 	.byte	0x04, 0x17
        /*003a*/ 	.short	(.L_1198 - .L_1197)
.L_1197:
        /*003c*/ 	.word	0x00000000
        /*0040*/ 	.short	0x0004
        /*0042*/ 	.short	0x001c
        /*0044*/ 	.byte	0x00, 0xf0, 0x11, 0x00


	//----- nvinfo : EIATTR_KPARAM_INFO
	.align		4
.L_1198:
        /*0048*/ 	.byte	0x04, 0x17
        /*004a*/ 	.short	(.L_1200 - .L_1199)
.L_1199:
        /*004c*/ 	.word	0x00000000
        /*0050*/ 	.short	0x0003
        /*0052*/ 	.short	0x0018
        /*0054*/ 	.byte	0x00, 0xf0, 0x11, 0x00


	//----- nvinfo : EIATTR_KPARAM_INFO
	.align		4
.L_1200:
        /*0058*/ 	.byte	0x04, 0x17
        /*005a*/ 	.short	(.L_1202 - .L_1201)
.L_1201:
        /*005c*/ 	.word	0x00000000
        /*0060*/ 	.short	0x0002
        /*0062*/ 	.short	0x0010
        /*0064*/ 	.byte	0x00, 0xf5, 0x21, 0x00


	//----- nvinfo : EIATTR_KPARAM_INFO
	.align		4
.L_1202:
        /*0068*/ 	.byte	0x04, 0x17
        /*006a*/ 	.short	(.L_1204 - .L_1203)
.L_1203:
        /*006c*/ 	.word	0x00000000
        /*0070*/ 	.short	0x0001
        /*0072*/ 	.short	0x0008
        /*0074*/ 	.byte	0x00, 0xf5, 0x21, 0x00


	//----- nvinfo : EIATTR_KPARAM_INFO
	.align		4
.L_1204:
        /*0078*/ 	.byte	0x04, 0x17
        /*007a*/ 	.short	(.L_1206 - .L_1205)
.L_1205:
        /*007c*/ 	.word	0x00000000
        /*0080*/ 	.short	0x0000
        /*0082*/ 	.short	0x0000
        /*0084*/ 	.byte	0x00, 0xf0, 0x11, 0x00


	//----- nvinfo : EIATTR_SPARSE_MMA_MASK
	.align		4
.L_1206:
        /*0088*/ 	.byte	0x03, 0x50
        /*008a*/ 	.short	0x0000


	//----- nvinfo : EIATTR_MAXREG_COUNT
	.align		4
        /*008c*/ 	.byte	0x03, 0x1b
        /*008e*/ 	.short	0x00ff


	//----- nvinfo : EIATTR_MERCURY_ISA_VERSION
	.align		4
        /*0090*/ 	.byte	0x03, 0x5f
        /*0092*/ 	.short	0x0101


	//----- nvinfo : EIATTR_VRC_CTA_INIT_COUNT
	.align		4
        /*0094*/ 	.byte	0x02, 0x4a
	.zero		1
	.zero		1


	//----- nvinfo : EIATTR_EXIT_INSTR_OFFSETS
	.align		4
        /*0098*/ 	.byte	0x04, 0x1c
        /*009a*/ 	.short	(.L_1208 - .L_1207)


	//   ....[0]....
.L_1207:
        /*009c*/ 	.word	0x000000a0


	//   ....[1]....
        /*00a0*/ 	.word	0x00000ce0


	//----- nvinfo : EIATTR_CBANK_PARAM_SIZE
	.align		4
.L_1208:
        /*00a4*/ 	.byte	0x03, 0x19
        /*00a6*/ 	.short	0x002c


	//----- nvinfo : EIATTR_PARAM_CBANK
	.align		4
        /*00a8*/ 	.byte	0x04, 0x0a
        /*00aa*/ 	.short	(.L_1210 - .L_1209)
	.align		4
.L_1209:
        /*00ac*/ 	.word	index@(.nv.constant0.add_channel_kernel)
        /*00b0*/ 	.short	0x0380
        /*00b2*/ 	.short	0x002c


	//----- nvinfo : EIATTR_SW_WAR
	.align		4
.L_1210:
        /*00b4*/ 	.byte	0x04, 0x36
        /*00b6*/ 	.short	(.L_1212 - .L_1211)
.L_1211:
        /*00b8*/ 	.word	0x00000008
.L_1212:


//--------------------- .nv.info.add_number_kernel --------------------------
	.section	.nv.info.add_number_kernel,"",@"SHT_CUDA_INFO"
	.sectionflags	@""
	.align	4


	//----- nvinfo : EIATTR_CUDA_API_VERSION
	.align		4
        /*0000*/ 	.byte	0x04, 0x37
        /*0002*/ 	.short	(.L_1214 - .L_1213)
.L_1213:
        /*0004*/ 	.word	0x00000082


	//----- nvinfo : EIATTR_KPARAM_INFO
	.align		4
.L_1214:
        /*0008*/ 	.byte	0x04, 0x17
        /*000a*/ 	.short	(.L_1216 - .L_1215)
.L_1215:
        /*000c*/ 	.word	0x00000000
        /*0010*/ 	.short	0x0007
        /*0012*/ 	.short	0x0028
        /*0014*/ 	.byte	0x00, 0xf0, 0x11, 0x00


	//----- nvinfo : EIATTR_KPARAM_INFO
	.align		4
.L_1216:
        /*0018*/ 	.byte	0x04, 0x17
        /*001a*/ 	.short	(.L_1218 - .L_1217)
.L_1217:
        /*001c*/ 	.word	0x00000000
        /*0020*/ 	.short	0x0006
        /*0022*/ 	.short	0x0024
        /*0024*/ 	.byte	0x00, 0xf0, 0x11, 0x00


	//----- nvinfo : EIATTR_KPARAM_INFO
	.align		4
.L_1218:
        /*0028*/ 	.byte	0x04, 0x17
        /*002a*/ 	.short	(.L_1220 - .L_1219)
.L_1219:
        /*002c*/ 	.word	0x00000000
        /*0030*/ 	.short	0x0005
        /*0032*/ 	.short	0x0020
        /*0034*/ 	.byte	0x00, 0xf0, 0x11, 0x00


	//----- nvinfo : EIATTR_KPARAM_INFO
	.align		4
.L_1220:
        /*0038*/ 	.byte	0x04, 0x17
        /*003a*/ 	.short	(.L_1222 - .L_1221)
.L_1221:
        /*003c*/ 	.word	0x00000000
        /*0040*/ 	.short	0x0004
        /*0042*/ 	.short	0x001c
        /*0044*/ 	.byte	0x00, 0xf0, 0x11, 0x00


	//----- nvinfo : EIATTR_KPARAM_INFO
	.align		4
.L_1222:
        /*0048*/ 	.byte	0x04, 0x17
        /*004a*/ 	.short	(.L_1224 - .L_1223)
.L_1223:
        /*004c*/ 	.word	0x00000000
        /*0050*/ 	.short	0x0003
        /*0052*/ 	.short	0x0018
        /*0054*/ 	.byte	0x00, 0xf0, 0x11, 0x00


	//----- nvinfo : EIATTR_KPARAM_INFO
	.align		4
.L_1224:
        /*0058*/ 	.byte	0x04, 0x17
        /*005a*/ 	.short	(.L_1226 - .L_1225)
.L_1225:
        /*005c*/ 	.word	0x00000000
        /*0060*/ 	.short	0x0002
        /*0062*/ 	.short	0x0010
        /*0064*/ 	.byte	0x00, 0xf5, 0x21, 0x00


	//----- nvinfo : EIATTR_KPARAM_INFO
	.align		4
.L_1226:
        /*0068*/ 	.byte	0x04, 0x17
        /*006a*/ 	.short	(.L_1228 - .L_1227)
.L_1227:
        /*006c*/ 	.word	0x00000000
        /*0070*/ 	.short	0x0001
        /*0072*/ 	.short	0x0008
        /*0074*/ 	.byte	0x00, 0xf5, 0x21, 0x00


	//----- nvinfo : EIATTR_KPARAM_INFO
	.align		4
.L_1228:
        /*0078*/ 	.byte	0x04, 0x17
        /*007a*/ 	.short	(.L_1230 - .L_1229)
.L_1229:
        /*007c*/ 	.word	0x00000000
        /*0080*/ 	.short	0x0000
        /*0082*/ 	.short	0x0000
        /*0084*/ 	.byte	0x00, 0xf0, 0x11, 0x00


	//----- nvinfo : EIATTR_SPARSE_MMA_MASK
	.align		4
.L_1230:
        /*0088*/ 	.byte	0x03, 0x50
        /*008a*/ 	.short	0x0000


	//----- nvinfo : EIATTR_MAXREG_COUNT
	.align		4
        /*008c*/ 	.byte	0x03, 0x1b
        /*008e*/ 	.short	0x00ff


	//----- nvinfo : EIATTR_MERCURY_ISA_VERSION
	.align		4
        /*0090*/ 	.byte	0x03, 0x5f
        /*0092*/ 	.short	0x0101


	//----- nvinfo : EIATTR_VRC_CTA_INIT_COUNT
	.align		4
        /*0094*/ 	.byte	0x02, 0x4a
	.zero		1
	.zero		1


	//----- nvinfo : EIATTR_EXIT_INSTR_OFFSETS
	.align		4
        /*0098*/ 	.byte	0x04, 0x1c
        /*009a*/ 	.short	(.L_1232 - .L_1231)


	//   ....[0]....
.L_1231:
        /*009c*/ 	.word	0x000000a0


	//   ....[1]....
        /*00a0*/ 	.word	0x00000940


	//----- nvinfo : EIATTR_CBANK_PARAM_SIZE
	.align		4
.L_1232:
        /*00a4*/ 	.byte	0x03, 0x19
        /*00a6*/ 	.short	0x002c


	//----- nvinfo : EIATTR_PARAM_CBANK
	.align		4
        /*00a8*/ 	.byte	0x04, 0x0a
        /*00aa*/ 	.short	(.L_1234 - .L_1233)
	.align		4
.L_1233:
        /*00ac*/ 	.word	index@(.nv.constant0.add_number_kernel)
        /*00b0*/ 	.short	0x0380
        /*00b2*/ 	.short	0x002c


	//----- nvinfo : EIATTR_SW_WAR
	.align		4
.L_1234:
        /*00b4*/ 	.byte	0x04, 0x36
        /*00b6*/ 	.short	(.L_1236 - .L_1235)
.L_1235:
        /*00b8*/ 	.word	0x00000008
.L_1236:


//--------------------- .nv.info.add_scalar_kernel --------------------------
	.section	.nv.info.add_scalar_kernel,"",@"SHT_CUDA_INFO"
	.sectionflags	@""
	.align	4


	//----- nvinfo : EIATTR_CUDA_API_VERSION
	.align		4
        /*0000*/ 	.byte	0x04, 0x37
        /*0002*/ 	.short	(.L_1238 - .L_1237)
.L_1237:
        /*0004*/ 	.word	0x00000082


	//----- nvinfo : EIATTR_KPARAM_INFO
	.align		4
.L_1238:
        /*0008*/ 	.byte	0x04, 0x17
        /*000a*/ 	.short	(.L_1240 - .L_1239)
.L_1239:
        /*000c*/ 	.word	0x00000000
        /*0010*/ 	.short	0x0003
        /*0012*/ 	.short	0x0018
        /*0014*/ 	.byte	0x00, 0xf5, 0x21, 0x00


	//----- nvinfo : EIATTR_KPARAM_INFO
	.align		4
.L_1240:
        /*0018*/ 	.byte	0x04, 0x17
        /*001a*/ 	.short	(.L_1242 - .L_1241)
.L_1241:
        /*001c*/ 	.word	0x00000000
        /*0020*/ 	.short	0x0002
        /*0022*/ 	.short	0x0010
        /*0024*/ 	.byte	0x00, 0xf0, 0x11, 0x00


	//----- nvinfo : EIATTR_KPARAM_INFO
	.align		4
.L_1242:
        /*0028*/ 	.byte	0x04, 0x17
        /*002a*/ 	.short	(.L_1244 - .L_1243)
.L_1243:
        /*002c*/ 	.word	0x00000000
        /*0030*/ 	.short	0x0001
        /*0032*/ 	.short	0x0008
        /*0034*/ 	.byte	0x00, 0xf5, 0x21, 0x00


	//----- nvinfo : EIATTR_KPARAM_INFO
	.align		4
.L_1244:
        /*0038*/ 	.byte	0x04, 0x17
        /*003a*/ 	.short	(.L_1246 - .L_1245)
.L_1245:
        /*003c*/ 	.word	0x00000000
        /*0040*/ 	.short	0x0000
        /*0042*/ 	.short	0x0000
        /*0044*/ 	.byte	0x00, 0xf0, 0x11, 0x00


	//----- nvinfo : EIATTR_SPARSE_MMA_MASK
	.align		4
.L_1246:
        /*0048*/ 	.byte	0x03, 0x50
        /*004a*/ 	.short	0x0000


	//----- nvinfo : EIATTR_MAXREG_COUNT
	.align		4
        /*004c*/ 	.byte	0x03, 0x1b
        /*004e*/ 	.short	0x00ff


	//----- nvinfo : EIATTR_MERCURY_ISA_VERSION
	.align		4
        /*0050*/ 	.byte	0x03, 0x5f
        /*0052*/ 	.short	0x0101


	//----- nvinfo : EIATTR_VRC_CTA_INIT_COUNT
	.align		4
        /*0054*/ 	.byte	0x02, 0x4a
	.zero		1
	.zero		1


	//----- nvinfo : EIATTR_EXIT_INSTR_OFFSETS
	.align		4
        /*0058*/ 	.byte	0x04, 0x1c
        /*005a*/ 	.short	(.L_1248 - .L_1247)


	//   ....[0]....
.L_1247:
        /*005c*/ 	.word	0x000000a0


	//   ....[1]....
        /*0060*/ 	.word	0x00000140


	//----- nvinfo : EIATTR_CBANK_PARAM_SIZE
	.align		4
.L_1248:
        /*0064*/ 	.byte	0x03, 0x19
        /*0066*/ 	.short	0x0020


	//----- nvinfo : EIATTR_PARAM_CBANK
	.align		4
        /*0068*/ 	.byte	0x04, 0x0a
        /*006a*/ 	.short	(.L_1250 - .L_1249)
	.align		4
.L_1249:
        /*006c*/ 	.word	index@(.nv.constant0.add_scalar_kernel)
        /*0070*/ 	.short	0x0380
        /*0072*/ 	.short	0x0020


	//----- nvinfo : EIATTR_SW_WAR
	.align		4
.L_1250:
        /*0074*/ 	.byte	0x04, 0x36
        /*0076*/ 	.short	(.L_1252 - .L_1251)
.L_1251:
        /*0078*/ 	.word	0x00000008
.L_1252:


//--------------------- .nv.info.max_channel_backward_kernel --------------------------
	.section	.nv.info.max_channel_backward_kernel,"",@"SHT_CUDA_INFO"
	.sectionflags	@""
	.align	4


	//----- nvinfo : EIATTR_CUDA_API_VERSION
	.align		4
        /*0000*/ 	.byte	0x04, 0x37
        /*0002*/ 	.short	(.L_1254 - .L_1253)
.L_1253:
        /*0004*/ 	.word	0x00000082


	//----- nvinfo : EIATTR_KPARAM_INFO
	.align		4
.L_1254:
        /*0008*/ 	.byte	0x04, 0x17
        /*000a*/ 	.short	(.L_1256 - .L_1255)
.L_1255:
        /*000c*/ 	.word	0x00000000
        /*0010*/ 	.short	0x0006
        /*0012*/ 	.short	0x0028
        /*0014*/ 	.byte	0x00, 0xf0, 0x11, 0x00


	//----- nvinfo : EIATTR_KPARAM_INFO
	.align		4
.L_1256:
        /*0018*/ 	.byte	0x04, 0x17
        /*001a*/ 	.short	(.L_1258 - .L_1257)
.L_1257:
        /*001c*/ 	.word	0x00000000
        /*0020*/ 	.short	0x0005
        /*0022*/ 	.short	0x0024
        /*0024*/ 	.byte	0x00, 0xf0, 0x11, 0x00


	//----- nvinfo : EIATTR_KPARAM_INFO
	.align		4
.L_1258:
        /*0028*/ 	.byte	0x04, 0x17
        /*002a*/ 	.short	(.L_1260 - .L_1259)
.L_1259:
        /*002c*/ 	.word	0x00000000
        /*0030*/ 	.short	0x0004
        /*0032*/ 	.short	0x0020
        /*0034*/ 	.byte	0x00, 0xf0, 0x11, 0x00


	//----- nvinfo : EIATTR_KPARAM_INFO
	.align		4
.L_1260:
        /*0038*/ 	.byte	0x04, 0x17
        /*003a*/ 	.short	(.L_1262 - .L_1261)
.L_1261:
        /*003c*/ 	.word	0x00000000
        /*0040*/ 	.short	0x0003
        /*0042*/ 	.short	0x0018
        /*0044*/ 	.byte	0x00, 0xf5, 0x21, 0x00


	//----- nvinfo : EIATTR_KPARAM_INFO
	.align		4
.L_1262:
        /*0048*/ 	.byte	0x04, 0x17
        /*004a*/ 	.short	(.L_1264 - .L_1263)
.L_1263:
        /*004c*/ 	.word	0x00000000
        /*0050*/ 	.short	0x0002
        /*0052*/ 	.short	0x0010
        /*0054*/ 	.byte	0x00, 0xf5, 0x21, 0x00


	//----- nvinfo : EIATTR_KPARAM_INFO
	.align		4
.L_1264:
        /*0058*/ 	.byte	0x04, 0x17
        /*005a*/ 	.short	(.L_1266 - .L_1265)
.L_1265:
        /*005c*/ 	.word	0x00000000
        /*0060*/ 	.short	0x0001
        /*0062*/ 	.short	0x0008
        /*0064*/ 	.byte	0x00, 0xf5, 0x21, 0x00


	//----- nvinfo : EIATTR_KPARAM_INFO
	.align		4
.L_1266:
        /*0068*/ 	.byte	0x04, 0x17
        /*006a*/ 	.short	(.L_1268 - .L_1267)
.L_1267:
        /*006c*/ 	.word	0x00000000
        /*0070*/ 	.short	0x0000
        /*0072*/ 	.short	0x0000
        /*0074*/ 	.byte	0x00, 0xf0, 0x11, 0x00


	//----- nvinfo : EIATTR_SPARSE_MMA_MASK
	.align		4
.L_1268:
        /*0078*/ 	.byte	0x03, 0x50
        /*007a*/ 	.short	0x0000


	//----- nvinfo : EIATTR_MAXREG_COUNT
	.align		4
        /*007c*/ 	.byte	0x03, 0x1b
        /*007e*/ 	.short	0x00ff


	//----- nvinfo : EIATTR_MERCURY_ISA_VERSION
	.align		4
        /*0080*/ 	.byte	0x03, 0x5f
        /*0082*/ 	.short	0x0101


	//----- nvinfo : EIATTR_VRC_CTA_INIT_COUNT
	.align		4
        /*0084*/ 	.byte	0x02, 0x4a
	.zero		1
	.zero		1


	//----- nvinfo : EIATTR_EXIT_INSTR_OFFSETS
	.align		4
        /*0088*/ 	.byte	0x04, 0x1c
        /*008a*/ 	.short	(.L_1270 - .L_1269)


	//   ....[0]....
.L_1269:
        /*008c*/ 	.word	0x000000a0


	//   ....[1]....
        /*0090*/ 	.word	0x00000be0


	//----- nvinfo : EIATTR_CBANK_PARAM_SIZE
	.align		4
.L_1270:
        /*0094*/ 	.byte	0x03, 0x19
        /*0096*/ 	.short	0x002c


	//----- nvinfo : EIATTR_PARAM_CBANK
	.align		4
        /*0098*/ 	.byte	0x04, 0x0a
        /*009a*/ 	.short	(.L_1272 - .L_1271)
	.align		4
.L_1271:
        /*009c*/ 	.word	index@(.nv.constant0.max_channel_backward_kernel)
        /*00a0*/ 	.short	0x0380
        /*00a2*/ 	.short	0x002c


	//----- nvinfo : EIATTR_SW_WAR
	.align		4
.L_1272:
        /*00a4*/ 	.byte	0x04, 0x36
        /*00a6*/ 	.short	(.L_1274 - .L_1273)
.L_1273:
        /*00a8*/ 	.word	0x00000008
.L_1274:


//--------------------- .nv.info.max_backward_kernel --------------------------
	.section	.nv.info.max_backward_kernel,"",@"SHT_CUDA_INFO"
	.sectionflags	@""
	.align	4


	//----- nvinfo : EIATTR_CUDA_API_VERSION
	.align		4
        /*0000*/ 	.byte	0x04, 0x37
        /*0002*/ 	.short	(.L_1276 - .L_1275)
.L_1275:
        /*0004*/ 	.word	0x00000082


	//----- nvinfo : EIATTR_KPARAM_INFO
	.align		4
.L_1276:
        /*0008*/ 	.byte	0x04, 0x17
        /*000a*/ 	.short	(.L_1278 - .L_1277)
.L_1277:
        /*000c*/ 	.word	0x00000000
        /*0010*/ 	.short	0x0003
        /*0012*/ 	.short	0x0018
        /*0014*/ 	.byte	0x00, 0xf5, 0x21, 0x00


	//----- nvinfo : EIATTR_KPARAM_INFO
	.align		4
.L_1278:
        /*0018*/ 	.byte	0x04, 0x17
        /*001a*/ 	.short	(.L_1280 - .L_1279)
.L_1279:
        /*001c*/ 	.word	0x00000000
        /*0020*/ 	.short	0x0002
        /*0022*/ 	.short	0x0010
        /*0024*/ 	.byte	0x00, 0xf5, 0x21, 0x00


	//----- nvinfo : EIATTR_KPARAM_INFO
	.align		4
.L_1280:
        /*0028*/ 	.byte	0x04, 0x17
        /*002a*/ 	.short	(.L_1282 - .L_1281)
.L_1281:
        /*002c*/ 	.word	0x00000000
        /*0030*/ 	.short	0x0001
        /*0032*/ 	.short	0x0008
        /*0034*/ 	.byte	0x00, 0xf5, 0x21, 0x00


	//----- nvinfo : EIATTR_KPARAM_INFO
	.align		4
.L_1282:
        /*0038*/ 	.byte	0x04, 0x17
        /*003a*/ 	.short	(.L_1284 - .L_1283)
.L_1283:
        /*003c*/ 	.word	0x00000000
        /*0040*/ 	.short	0x0000
        /*0042*/ 	.short	0x0000
        /*0044*/ 	.byte	0x00, 0xf0, 0x11, 0x00


	//----- nvinfo : EIATTR_SPARSE_MMA_MASK
	.align		4
.L_1284:
        /*0048*/ 	.byte	0x03, 0x50
        /*004a*/ 	.short	0x0000


	//----- nvinfo : EIATTR_MAXREG_COUNT
	.align		4
        /*004c*/ 	.byte	0x03, 0x1b
        /*004e*/ 	.short	0x00ff


	//----- nvinfo : EIATTR_MERCURY_ISA_VERSION
	.align		4
        /*0050*/ 	.byte	0x03, 0x5f
        /*0052*/ 	.short	0x0101


	//----- nvinfo : EIATTR_VRC_CTA_INIT_COUNT
	.align		4
        /*0054*/ 	.byte	0x02, 0x4a
	.zero		1
	.zero		1


	//----- nvinfo : EIATTR_EXIT_INSTR_OFFSETS
	.align		4
        /*0058*/ 	.byte	0x04, 0x1c
        /*005a*/ 	.short	(.L_1286 - .L_1285)


	//   ....[0]....
.L_1285:
        /*005c*/ 	.word	0x00000090


	//   ....[1]....
        /*0060*/ 	.word	0x00000bf0


	//----- nvinfo : EIATTR_CBANK_PARAM_SIZE
	.align		4
.L_1286:
        /*0064*/ 	.byte	0x03, 0x19
        /*0066*/ 	.short	0x0020


	//----- nvinfo : EIATTR_PARAM_CBANK
	.align		4
        /*0068*/ 	.byte	0x04, 0x0a
        /*006a*/ 	.short	(.L_1288 - .L_1287)
	.align		4
.L_1287:
        /*006c*/ 	.word	index@(.nv.constant0.max_backward_kernel)
        /*0070*/ 	.short	0x0380
        /*0072*/ 	.short	0x0020


	//----- nvinfo : EIATTR_SW_WAR
	.align		4
.L_1288:
        /*0074*/ 	.byte	0x04, 0x36
        /*0076*/ 	.short	(.L_1290 - .L_1289)
.L_1289:
        /*0078*/ 	.word	0x00000008
.L_1290:


//--------------------- .nv.info.max_channel_kernel --------------------------
	.section	.nv.info.max_channel_kernel,"",@"SHT_CUDA_INFO"
	.sectionflags	@""
	.align	4


	//----- nvinfo : EIATTR_CUDA_API_VERSION
	.align		4
        /*0000*/ 	.byte	0x04, 0x37
        /*0002*/ 	.short	(.L_1292 - .L_1291)
.L_1291:
        /*0004*/ 	.word	0x00000082


	//----- nvinfo : EIATTR_KPARAM_INFO
	.align		4
.L_1292:
        /*0008*/ 	.byte	0x04, 0x17
        /*000a*/ 	.short	(.L_1294 - .L_1293)
.L_1293:
        /*000c*/ 	.word	0x00000000
        /*0010*/ 	.short	0x0005
        /*0012*/ 	.short	0x0020
        /*0014*/ 	.byte	0x00, 0xf0, 0x11, 0x00


	//----- nvinfo : EIATTR_KPARAM_INFO
	.align		4
.L_1294:
        /*0018*/ 	.byte	0x04, 0x17
        /*001a*/ 	.short	(.L_1296 - .L_1295)
.L_1295:
        /*001c*/ 	.word	0x00000000
        /*0020*/ 	.short	0x0004
        /*0022*/ 	.short	0x001c
        /*0024*/ 	.byte	0x00, 0xf0, 0x11, 0x00


	//----- nvinfo : EIATTR_KPARAM_INFO
	.align		4
.L_1296:
        /*0028*/ 	.byte	0x04, 0x17
        /*002a*/ 	.short	(.L_1298 - .L_1297)
.L_1297:
        /*002c*/ 	.word	0x00000000
        /*0030*/ 	.short	0x0003
        /*0032*/ 	.short	0x0018
        /*0034*/ 	.byte	0x00, 0xf0, 0x11, 0x00


	//----- nvinfo : EIATTR_KPARAM_INFO
	.align		4
.L_1298:
        /*0038*/ 	.byte	0x04, 0x17
        /*003a*/ 	.short	(.L_1300 - .L_1299)
.L_1299:
        /*003c*/ 	.word	0x00000000
        /*0040*/ 	.short	0x0002
        /*0042*/ 	.short	0x0010
        /*0044*/ 	.byte	0x00, 0xf5, 0x21, 0x00


	//----- nvinfo : EIATTR_KPARAM_INFO
	.align		4
.L_1300:
        /*0048*/ 	.byte	0x04, 0x17
        /*004a*/ 	.short	(.L_1302 - .L_1301)
.L_1301:
        /*004c*/ 	.word	0x00000000
        /*0050*/ 	.short	0x0001
        /*0052*/ 	.short	0x0008
        /*0054*/ 	.byte	0x00, 0xf5, 0x21, 0x00


	//----- nvinfo : EIATTR_KPARAM_INFO
	.align		4
.L_1302:
        /*0058*/ 	.byte	0x04, 0x17
        /*005a*/ 	.short	(.L_1304 - .L_1303)
.L_1303:
        /*005c*/ 	.word	0x00000000
        /*0060*/ 	.short	0x0000
        /*0062*/ 	.short	0x0000
        /*0064*/ 	.byte	0x00, 0xf0, 0x11, 0x00


	//----- nvinfo : EIATTR_SPARSE_MMA_MASK
	.align		4
.L_1304:
        /*0068*/ 	.byte	0x03, 0x50
        /*006a*/ 	.short	0x0000


	//----- nvinfo : EIATTR_MAXREG_COUNT
	.align		4
        /*006c*/ 	.byte	0x03, 0x1b
        /*006e*/ 	.short	0x00ff


	//----- nvinfo : EIATTR_MERCURY_ISA_VERSION
	.align		4
        /*0070*/ 	.byte	0x03, 0x5f
        /*0072*/ 	.short	0x0101


	//----- nvinfo : EIATTR_VRC_CTA_INIT_COUNT
	.align		4
        /*0074*/ 	.byte	0x02, 0x4a
	.zero		1
	.zero		1


	//----- nvinfo : EIATTR_EXIT_INSTR_OFFSETS
	.align		4
        /*0078*/ 	.byte	0x04, 0x1c
        /*007a*/ 	.short	(.L_1306 - .L_1305)


	//   ....[0]....
.L_1305:
        /*007c*/ 	.word	0x000000a0


	//   ....[1]....
        /*0080*/ 	.word	0x000009d0


	//----- nvinfo : EIATTR_CBANK_PARAM_SIZE
	.align		4
.L_1306:
        /*0084*/ 	.byte	0x03, 0x19
        /*0086*/ 	.short	0x0024


	//----- nvinfo : EIATTR_PARAM_CBANK
	.align		4
        /*0088*/ 	.byte	0x04, 0x0a
        /*008a*/ 	.short	(.L_1308 - .L_1307)
	.align		4
.L_1307:
        /*008c*/ 	.word	index@(.nv.constant0.max_channel_kernel)
        /*0090*/ 	.short	0x0380
        /*0092*/ 	.short	0x0024


	//----- nvinfo : EIATTR_SW_WAR
	.align		4
.L_1308:
        /*0094*/ 	.byte	0x04, 0x36
        /*0096*/ 	.short	(.L_1310 - .L_1309)
.L_1309:
        /*0098*/ 	.word	0x00000008
.L_1310:


//--------------------- .nv.info.max_kernel       --------------------------
	.section	.nv.info.max_kernel,"",@"SHT_CUDA_INFO"
	.sectionflags	@""
	.align	4


	//----- nvinfo : EIATTR_CUDA_API_VERSION
	.align		4
        /*0000*/ 	.byte	0x04, 0x37
        /*0002*/ 	.short	(.L_1312 - .L_1311)
.L_1311:
        /*0004*/ 	.word	0x00000082


	//----- nvinfo : EIATTR_KPARAM_INFO
	.align		4
.L_1312:
        /*0008*/ 	.byte	0x04, 0x17
        /*000a*/ 	.short	(.L_1314 - .L_1313)
.L_1313:
        /*000c*/ 	.word	0x00000000
        /*0010*/ 	.short	0x0002
        /*0012*/ 	.short	0x0010
        /*0014*/ 	.byte	0x00, 0xf5, 0x21, 0x00


	//----- nvinfo : EIATTR_KPARAM_INFO
	.align		4
.L_1314:
        /*0018*/ 	.byte	0x04, 0x17
        /*001a*/ 	.short	(.L_1316 - .L_1315)
.L_1315:
        /*001c*/ 	.word	0x00000000
        /*0020*/ 	.short	0x0001
        /*0022*/ 	.short	0x0008
        /*0024*/ 	.byte	0x00, 0xf5, 0x21, 0x00


	//----- nvinfo : EIATTR_KPARAM_INFO
	.align		4
.L_1316:
        /*0028*/ 	.byte	0x04, 0x17
        /*002a*/ 	.short	(.L_1318 - .L_1317)
.L_1317:
        /*002c*/ 	.word	0x00000000
        /*0030*/ 	.short	0x0000
        /*0032*/ 	.short	0x0000
        /*0034*/ 	.byte	0x00, 0xf0, 0x11, 0x00


	//----- nvinfo : EIATTR_SPARSE_MMA_MASK
	.align		4
.L_1318:
        /*0038*/ 	.byte	0x03, 0x50
        /*003a*/ 	.short	0x0000


	//----- nvinfo : EIATTR_MAXREG_COUNT
	.align		4
        /*003c*/ 	.byte	0x03, 0x1b
        /*003e*/ 	.short	0x00ff


	//----- nvinfo : EIATTR_MERCURY_ISA_VERSION
	.align		4
        /*0040*/ 	.byte	0x03, 0x5f
        /*0042*/ 	.short	0x0101


	//----- nvinfo : EIATTR_VRC_CTA_INIT_COUNT
	.align		4
        /*0044*/ 	.byte	0x02, 0x4a
	.zero		1
	.zero		1


	//----- nvinfo : EIATTR_EXIT_INSTR_OFFSETS
	.align		4
        /*0048*/ 	.byte	0x04, 0x1c
        /*004a*/ 	.short	(.L_1320 - .L_1319)


	//   ....[0]....
.L_1319:
        /*004c*/ 	.word	0x00000090


	//   ....[1]....
        /*0050*/ 	.word	0x00000970


	//----- nvinfo : EIATTR_CBANK_PARAM_SIZE
	.align		4
.L_1320:
        /*0054*/ 	.byte	0x03, 0x19
        /*0056*/ 	.short	0x0018


	//----- nvinfo : EIATTR_PARAM_CBANK
	.align		4
        /*0058*/ 	.byte	0x04, 0x0a
        /*005a*/ 	.short	(.L_1322 - .L_1321)
	.align		4
.L_1321:
        /*005c*/ 	.word	index@(.nv.constant0.max_kernel)
        /*0060*/ 	.short	0x0380
        /*0062*/ 	.short	0x0018


	//----- nvinfo : EIATTR_SW_WAR
	.align		4
.L_1322:
        /*0064*/ 	.byte	0x04, 0x36
        /*0066*/ 	.short	(.L_1324 - .L_1323)
.L_1323:
        /*0068*/ 	.word	0x00000008
.L_1324:


//--------------------- .nv.info.sum_pow_height_kernel --------------------------
	.section	.nv.info.sum_pow_height_kernel,"",@"SHT_CUDA_INFO"
	.sectionflags	@""
	.align	4


	//----- nvinfo : EIATTR_CUDA_API_VERSION
	.align		4
        /*0000*/ 	.byte	0x04, 0x37
        /*0002*/ 	.short	(.L_1326 - .L_1325)
.L_1325:
        /*0004*/ 	.word	0x00000082


	//----- nvinfo : EIATTR_KPARAM_INFO
	.align		4
.L_1326:
        /*0008*/ 	.byte	0x04, 0x17
        /*000a*/ 	.short	(.L_1328 - .L_1327)
.L_1327:
        /*000c*/ 	.word	0x00000000
        /*0010*/ 	.short	0x0006
        /*0012*/ 	.short	0x0028
        /*0014*/ 	.byte	0x00, 0xf0, 0x11, 0x00


	//----- nvinfo : EIATTR_KPARAM_INFO
	.align		4
.L_1328:
        /*0018*/ 	.byte	0x04, 0x17
        /*001a*/ 	.short	(.L_1330 - .L_1329)
.L_1329:
        /*001c*/ 	.word	0x00000000
        /*0020*/ 	.short	0x0005
        /*0022*/ 	.short	0x0024
        /*0024*/ 	.byte	0x00, 0xf0, 0x11, 0x00


	//----- nvinfo : EIATTR_KPARAM_INFO
	.align		4
.L_1330:
        /*0028*/ 	.byte	0x04, 0x17
        /*002a*/ 	.short	(.L_1332 - .L_1331)
.L_1331:
        /*002c*/ 	.word	0x00000000
        /*0030*/ 	.short	0x0004
        /*0032*/ 	.short	0x0020
        /*0034*/ 	.byte	0x00, 0xf0, 0x11, 0x00


	//----- nvinfo : EIATTR_KPARAM_INFO
	.align		4
.L_1332:
        /*0038*/ 	.byte	0x04, 0x17
        /*003a*/ 	.short	(.L_1334 - .L_1333)
.L_1333:
        /*003c*/ 	.word	0x00000000
        /*0040*/ 	.short	0x0003
        /*0042*/ 	.short	0x0018
        /*0044*/ 	.byte	0x00, 0xf5, 0x21, 0x00


	//----- nvinfo : EIATTR_KPARAM_INFO
	.align		4
.L_1334:
        /*0048*/ 	.byte	0x04, 0x17
        /*004a*/ 	.short	(.L_1336 - .L_1335)
.L_1335:
        /*004c*/ 	.word	0x00000000
        /*0050*/ 	.short	0x0002
        /*0052*/ 	.short	0x0010
        /*0054*/ 	.byte	0x00, 0xf5, 0x21, 0x00


	//----- nvinfo : EIATTR_KPARAM_INFO
	.align		4
.L_1336:
        /*0058*/ 	.byte	0x04, 0x17
        /*005a*/ 	.short	(.L_1338 - .L_1337)
.L_1337:
        /*005c*/ 	.word	0x00000000
        /*0060*/ 	.short	0x0001
        /*0062*/ 	.short	0x0008
        /*0064*/ 	.byte	0x00, 0xf0, 0x21, 0x00


	//----- nvinfo : EIATTR_KPARAM_INFO
	.align		4
.L_1338:
        /*0068*/ 	.byte	0x04, 0x17
        /*006a*/ 	.short	(.L_1340 - .L_1339)
.L_1339:
        /*006c*/ 	.word	0x00000000
        /*0070*/ 	.short	0x0000
        /*0072*/ 	.short	0x0000
        /*0074*/ 	.byte	0x00, 0xf0, 0x11, 0x00


	//----- nvinfo : EIATTR_SPARSE_MMA_MASK
	.align		4
.L_1340:
        /*0078*/ 	.byte	0x03, 0x50
        /*007a*/ 	.short	0x0000


	//----- nvinfo : EIATTR_MAXREG_COUNT
	.align		4
        /*007c*/ 	.byte	0x03, 0x1b
        /*007e*/ 	.short	0x00ff


	//----- nvinfo : EIATTR_MERCURY_ISA_VERSION
	.align		4
        /*0080*/ 	.byte	0x03, 0x5f
        /*0082*/ 	.short	0x0101


	//----- nvinfo : EIATTR_VRC_CTA_INIT_COUNT
	.align		4
        /*0084*/ 	.byte	0x02, 0x4a
	.zero		1
	.zero		1


	//----- nvinfo : EIATTR_EXIT_INSTR_OFFSETS
	.align		4
        /*0088*/ 	.byte	0x04, 0x1c
        /*008a*/ 	.short	(.L_1342 - .L_1341)


	//   ....[0]....
.L_1341:
        /*008c*/ 	.word	0x000000a0


	//   ....[1]....
        /*0090*/ 	.word	0x00000130


	//   ....[2]....
        /*0094*/ 	.word	0x000007d0


	//----- nvinfo : EIATTR_CRS_STACK_SIZE
	.align		4
.L_1342:
        /*0098*/ 	.byte	0x04, 0x1e
        /*009a*/ 	.short	(.L_1344 - .L_1343)
.L_1343:
        /*009c*/ 	.word	0x00000000


	//----- nvinfo : EIATTR_CBANK_PARAM_SIZE
	.align		4
.L_1344:
        /*00a0*/ 	.byte	0x03, 0x19
        /*00a2*/ 	.short	0x002c


	//----- nvinfo : EIATTR_PARAM_CBANK
	.align		4
        /*00a4*/ 	.byte	0x04, 0x0a
        /*00a6*/ 	.short	(.L_1346 - .L_1345)
	.align		4
.L_1345:
        /*00a8*/ 	.word	index@(.nv.constant0.sum_pow_height_kernel)
        /*00ac*/ 	.short	0x0380
        /*00ae*/ 	.short	0x002c


	//----- nvinfo : EIATTR_SW_WAR
	.align		4
.L_1346:
        /*00b0*/ 	.byte	0x04, 0x36
        /*00b2*/ 	.short	(.L_1348 - .L_1347)
.L_1347:
        /*00b4*/ 	.word	0x00000008
.L_1348:


//--------------------- .nv.info.sum_pow_channel_kernel --------------------------
	.section	.nv.info.sum_pow_channel_kernel,"",@"SHT_CUDA_INFO"
	.sectionflags	@""
	.align	4


	//----- nvinfo : EIATTR_CUDA_API_VERSION
	.align		4
        /*0000*/ 	.byte	0x04, 0x37
        /*0002*/ 	.short	(.L_1350 - .L_1349)
.L_1349:
        /*0004*/ 	.word	0x00000082


	//----- nvinfo : EIATTR_KPARAM_INFO
	.align		4
.L_1350:
        /*0008*/ 	.byte	0x04, 0x17
        /*000a*/ 	.short	(.L_1352 - .L_1351)
.L_1351:
        /*000c*/ 	.word	0x00000000
        /*0010*/ 	.short	0x0006
        /*0012*/ 	.short	0x0028
        /*0014*/ 	.byte	0x00, 0xf0, 0x11, 0x00


	//----- nvinfo : EIATTR_KPARAM_INFO
	.align		4
.L_1352:
        /*0018*/ 	.byte	0x04, 0x17
        /*001a*/ 	.short	(.L_1354 - .L_1353)
.L_1353:
        /*001c*/ 	.word	0x00000000
        /*0020*/ 	.short	0x0005
        /*0022*/ 	.short	0x0024
        /*0024*/ 	.byte	0x00, 0xf0, 0x11, 0x00


	//----- nvinfo : EIATTR_KPARAM_INFO
	.align		4
.L_1354:
        /*0028*/ 	.byte	0x04, 0x17
        /*002a*/ 	.short	(.L_1356 - .L_1355)
.L_1355:
        /*002c*/ 	.word	0x00000000
        /*0030*/ 	.short	0x0004
        /*0032*/ 	.short	0x0020
        /*0034*/ 	.byte	0x00, 0xf0, 0x11, 0x00


	//----- nvinfo : EIATTR_KPARAM_INFO
	.align		4
.L_1356:
        /*0038*/ 	.byte	0x04, 0x17
        /*003a*/ 	.short	(.L_1358 - .L_1357)
.L_1357:
        /*003c*/ 	.word	0x00000000
        /*0040*/ 	.short	0x0003
        /*0042*/ 	.short	0x0018
        /*0044*/ 	.byte	0x00, 0xf5, 0x21, 0x00


	//----- nvinfo : EIATTR_KPARAM_INFO
	.align		4
.L_1358:
        /*0048*/ 	.byte	0x04, 0x17
        /*004a*/ 	.short	(.L_1360 - .L_1359)
.L_1359:
        /*004c*/ 	.word	0x00000000
        /*0050*/ 	.short	0x0002
        /*0052*/ 	.short	0x0010
        /*0054*/ 	.byte	0x00, 0xf5, 0x21, 0x00


	//----- nvinfo : EIATTR_KPARAM_INFO
	.align		4
.L_1360:
        /*0058*/ 	.byte	0x04, 0x17
        /*005a*/ 	.short	(.L_1362 - .L_1361)
.L_1361:
        /*005c*/ 	.word	0x00000000
        /*0060*/ 	.short	0x0001
        /*0062*/ 	.short	0x0008
        /*0064*/ 	.byte	0x00, 0xf0, 0x21, 0x00


	//----- nvinfo : EIATTR_KPARAM_INFO
	.align		4
.L_1362:
        /*0068*/ 	.byte	0x04, 0x17
        /*006a*/ 	.short	(.L_1364 - .L_1363)
.L_1363:
        /*006c*/ 	.word	0x00000000
        /*0070*/ 	.short	0x0000
        /*0072*/ 	.short	0x0000
        /*0074*/ 	.byte	0x00, 0xf0, 0x11, 0x00


	//----- nvinfo : EIATTR_SPARSE_MMA_MASK
	.align		4
.L_1364:
        /*0078*/ 	.byte	0x03, 0x50
        /*007a*/ 	.short	0x0000


	//----- nvinfo : EIATTR_MAXREG_COUNT
	.align		4
        /*007c*/ 	.byte	0x03, 0x1b
        /*007e*/ 	.short	0x00ff


	//----- nvinfo : EIATTR_MERCURY_ISA_VERSION
	.align		4
        /*0080*/ 	.byte	0x03, 0x5f
        /*0082*/ 	.short	0x0101


	//----- nvinfo : EIATTR_VRC_CTA_INIT_COUNT
	.align		4
        /*0084*/ 	.byte	0x02, 0x4a
	.zero		1
	.zero		1


	//----- nvinfo : EIATTR_EXIT_INSTR_OFFSETS
	.align		4
        /*0088*/ 	.byte	0x04, 0x1c
        /*008a*/ 	.short	(.L_1366 - .L_1365)


	//   ....[0]....
.L_1365:
        /*008c*/ 	.word	0x000000a0


	//   ....[1]....
        /*0090*/ 	.word	0x00000100


	//   ....[2]....
        /*0094*/ 	.word	0x000007f0


	//----- nvinfo : EIATTR_CRS_STACK_SIZE
	.align		4
.L_1366:
        /*0098*/ 	.byte	0x04, 0x1e
        /*009a*/ 	.short	(.L_1368 - .L_1367)
.L_1367:
        /*009c*/ 	.word	0x00000000


	//----- nvinfo : EIATTR_CBANK_PARAM_SIZE
	.align		4
.L_1368:
        /*00a0*/ 	.byte	0x03, 0x19
        /*00a2*/ 	.short	0x002c


	//----- nvinfo : EIATTR_PARAM_CBANK
	.align		4
        /*00a4*/ 	.byte	0x04, 0x0a
        /*00a6*/ 	.short	(.L_1370 - .L_1369)
	.align		4
.L_1369:
        /*00a8*/ 	.word	index@(.nv.constant0.sum_pow_channel_kernel)
        /*00ac*/ 	.short	0x0380
        /*00ae*/ 	.short	0x002c


	//----- nvinfo : EIATTR_SW_WAR
	.align		4
.L_1370:
        /*00b0*/ 	.byte	0x04, 0x36
        /*00b2*/ 	.short	(.L_1372 - .L_1371)
.L_1371:
        /*00b4*/ 	.word	0x00000008
.L_1372:


//--------------------- .nv.info.sum_pow_kernel   --------------------------
	.section	.nv.info.sum_pow_kernel,"",@"SHT_CUDA_INFO"
	.sectionflags	@""
	.align	4


	//----- nvinfo : EIATTR_CUDA_API_VERSION
	.align		4
        /*0000*/ 	.byte	0x04, 0x37
        /*0002*/ 	.short	(.L_1374 - .L_1373)
.L_1373:
        /*0004*/ 	.word	0x00000082


	//----- nvinfo : EIATTR_KPARAM_INFO
	.align		4
.L_1374:
        /*0008*/ 	.byte	0x04, 0x17
        /*000a*/ 	.short	(.L_1376 - .L_1375)
.L_1375:
        /*000c*/ 	.word	0x00000000
        /*0010*/ 	.short	0x0003
        /*0012*/ 	.short	0x0018
        /*0014*/ 	.byte	0x00, 0xf5, 0x21, 0x00


	//----- nvinfo : EIATTR_KPARAM_INFO
	.align		4
.L_1376:
        /*0018*/ 	.byte	0x04, 0x17
        /*001a*/ 	.short	(.L_1378 - .L_1377)
.L_1377:
        /*001c*/ 	.word	0x00000000
        /*0020*/ 	.short	0x0002
        /*0022*/ 	.short	0x0010
        /*0024*/ 	.byte	0x00, 0xf5, 0x21, 0x00


	//----- nvinfo : EIATTR_KPARAM_INFO
	.align		4
.L_1378:
        /*0028*/ 	.byte	0x04, 0x17
        /*002a*/ 	.short	(.L_1380 - .L_1379)
.L_1379:
        /*002c*/ 	.word	0x00000000
        /*0030*/ 	.short	0x0001
        /*0032*/ 	.short	0x0008
        /*0034*/ 	.byte	0x00, 0xf0, 0x21, 0x00


	//----- nvinfo : EIATTR_KPARAM_INFO
	.align		4
.L_1380:
        /*0038*/ 	.byte	0x04, 0x17
        /*003a*/ 	.short	(.L_1382 - .L_1381)
.L_1381:
        /*003c*/ 	.word	0x00000000
        /*0040*/ 	.short	0x0000
        /*0042*/ 	.short	0x0000
        /*0044*/ 	.byte	0x00, 0xf0, 0x11, 0x00


	//----- nvinfo : EIATTR_SPARSE_MMA_MASK
	.align		4
.L_1382:
        /*0048*/ 	.byte	0x03, 0x50
        /*004a*/ 	.short	0x0000


	//----- nvinfo : EIATTR_MAXREG_COUNT
	.align		4
        /*004c*/ 	.byte	0x03, 0x1b
        /*004e*/ 	.short	0x00ff


	//----- nvinfo : EIATTR_MERCURY_ISA_VERSION
	.align		4
        /*0050*/ 	.byte	0x03, 0x5f
        /*0052*/ 	.short	0x0101


	//----- nvinfo : EIATTR_VRC_CTA_INIT_COUNT
	.align		4
        /*0054*/ 	.byte	0x02, 0x4a
	.zero		1
	.zero		1


	//----- nvinfo : EIATTR_EXIT_INSTR_OFFSETS
	.align		4
        /*0058*/ 	.byte	0x04, 0x1c
        /*005a*/ 	.short	(.L_1384 - .L_1383)


	//   ....[0]....
.L_1383:
        /*005c*/ 	.word	0x000000c0


	//   ....[1]....
        /*0060*/ 	.word	0x000002e0


	//   ....[2]....
        /*0064*/ 	.word	0x000003c0


	//   ....[3]....
        /*0068*/ 	.word	0x00000450


	//   ....[4]....
        /*006c*/ 	.word	0x000004c0


	//   ....[5]....
        /*0070*/ 	.word	0x00000b00


	//   ....[6]....
        /*0074*/ 	.word	0x00001130


	//----- nvinfo : EIATTR_CBANK_PARAM_SIZE
	.align		4
.L_1384:
        /*0078*/ 	.byte	0x03, 0x19
        /*007a*/ 	.short	0x0020


	//----- nvinfo : EIATTR_PARAM_CBANK
	.align		4
        /*007c*/ 	.byte	0x04, 0x0a
        /*007e*/ 	.short	(.L_1386 - .L_1385)
	.align		4
.L_1385:
        /*0080*/ 	.word	index@(.nv.constant0.sum_pow_kernel)
        /*0084*/ 	.short	0x0380
        /*0086*/ 	.short	0x0020


	//----- nvinfo : EIATTR_SW_WAR
	.align		4
.L_1386:
        /*0088*/ 	.byte	0x04, 0x36
        /*008a*/ 	.short	(.L_1388 - .L_1387)
.L_1387:
        /*008c*/ 	.word	0x00000008
.L_1388:


//--------------------- .nv.info.sum_height_kernel --------------------------
	.section	.nv.info.sum_height_kernel,"",@"SHT_CUDA_INFO"
	.sectionflags	@""
	.align	4


	//----- nvinfo : EIATTR_CUDA_API_VERSION
	.align		4
        /*0000*/ 	.byte	0x04, 0x37
        /*0002*/ 	.short	(.L_1390 - .L_1389)
.L_1389:
        /*0004*/ 	.word	0x00000082


	//----- nvinfo : EIATTR_KPARAM_INFO
	.align		4
.L_1390:
        /*0008*/ 	.byte	0x04, 0x17
        /*000a*/ 	.short	(.L_1392 - .L_1391)
.L_1391:
        /*000c*/ 	.word	0x00000000
        /*0010*/ 	.short	0x0005
        /*0012*/ 	.short	0x0020
        /*0014*/ 	.byte	0x00, 0xf0, 0x11, 0x00


	//----- nvinfo : EIATTR_KPARAM_INFO
	.align		4
.L_1392:
        /*0018*/ 	.byte	0x04, 0x17
        /*001a*/ 	.short	(.L_1394 - .L_1393)
.L_1393:
        /*001c*/ 	.word	0x00000000
        /*0020*/ 	.short	0x0004
        /*0022*/ 	.short	0x001c
        /*0024*/ 	.byte	0x00, 0xf0, 0x11, 0x00


	//----- nvinfo : EIATTR_KPARAM_INFO
	.align		4
.L_1394:
        /*0028*/ 	.byte	0x04, 0x17
        /*002a*/ 	.short	(.L_1396 - .L_1395)
.L_1395:
        /*002c*/ 	.word	0x00000000
        /*0030*/ 	.short	0x0003
        /*0032*/ 	.short	0x0018
        /*0034*/ 	.byte	0x00, 0xf0, 0x11, 0x00


	//----- nvinfo : EIATTR_KPARAM_INFO
	.align		4
.L_1396:
        /*0038*/ 	.byte	0x04, 0x17
        /*003a*/ 	.short	(.L_1398 - .L_1397)
.L_1397:
        /*003c*/ 	.word	0x00000000
        /*0040*/ 	.short	0x0002
        /*0042*/ 	.short	0x0010
        /*0044*/ 	.byte	0x00, 0xf5, 0x21, 0x00


	//----- nvinfo : EIATTR_KPARAM_INFO
	.align		4
.L_1398:
        /*0048*/ 	.byte	0x04, 0x17
        /*004a*/ 	.short	(.L_1400 - .L_1399)
.L_1399:
        /*004c*/ 	.word	0x00000000
        /*0050*/ 	.short	0x0001
        /*0052*/ 	.short	0x0008
        /*0054*/ 	.byte	0x00, 0xf5, 0x21, 0x00


	//----- nvinfo : EIATTR_KPARAM_INFO
	.align		4
.L_1400:
        /*0058*/ 	.byte	0x04, 0x17
        /*005a*/ 	.short	(.L_1402 - .L_1401)
.L_1401:
        /*005c*/ 	.word	0x00000000
        /*0060*/ 	.short	0x0000
        /*0062*/ 	.short	0x0000
        /*0064*/ 	.byte	0x00, 0xf0, 0x11, 0x00


	//----- nvinfo : EIATTR_SPARSE_MMA_MASK
	.align		4
.L_1402:
        /*0068*/ 	.byte	0x03, 0x50
        /*006a*/ 	.short	0x0000


	//----- nvinfo : EIATTR_MAXREG_COUNT
	.align		4
        /*006c*/ 	.byte	0x03, 0x1b
        /*006e*/ 	.short	0x00ff


	//----- nvinfo : EIATTR_MERCURY_ISA_VERSION
	.align		4
        /*0070*/ 	.byte	0x03, 0x5f
        /*0072*/ 	.short	0x0101


	//----- nvinfo : EIATTR_VRC_CTA_INIT_COUNT
	.align		4
        /*0074*/ 	.byte	0x02, 0x4a
	.zero		1
	.zero		1


	//----- nvinfo : EIATTR_EXIT_INSTR_OFFSETS
	.align		4
        /*0078*/ 	.byte	0x04, 0x1c
        /*007a*/ 	.short	(.L_1404 - .L_1403)


	//   ....[0]....
.L_1403:
        /*007c*/ 	.word	0x000000a0


	//   ....[1]....
        /*0080*/ 	.word	0x00000130


	//   ....[2]....
        /*0084*/ 	.word	0x00000590


	//   ....[3]....
        /*0088*/ 	.word	0x000007a0


	//   ....[4]....
        /*008c*/ 	.word	0x000008f0


	//   ....[5]....
        /*0090*/ 	.word	0x000009b0


	//----- nvinfo : EIATTR_CBANK_PARAM_SIZE
	.align		4
.L_1404:
        /*0094*/ 	.byte	0x03, 0x19
        /*0096*/ 	.short	0x0024


	//----- nvinfo : EIATTR_PARAM_CBANK
	.align		4
        /*0098*/ 	.byte	0x04, 0x0a
        /*009a*/ 	.short	(.L_1406 - .L_1405)
	.align		4
.L_1405:
        /*009c*/ 	.word	index@(.nv.constant0.sum_height_kernel)
        /*00a0*/ 	.short	0x0380
        /*00a2*/ 	.short	0x0024


	//----- nvinfo : EIATTR_SW_WAR
	.align		4
.L_1406:
        /*00a4*/ 	.byte	0x04, 0x36
        /*00a6*/ 	.short	(.L_1408 - .L_1407)
.L_1407:
        /*00a8*/ 	.word	0x00000008
.L_1408:


//--------------------- .nv.info.sum_channel_kernel --------------------------
	.section	.nv.info.sum_channel_kernel,"",@"SHT_CUDA_INFO"
	.sectionflags	@""
	.align	4


	//----- nvinfo : EIATTR_CUDA_API_VERSION
	.align		4
        /*0000*/ 	.byte	0x04, 0x37
        /*0002*/ 	.short	(.L_1410 - .L_1409)
.L_1409:
        /*0004*/ 	.word	0x00000082


	//----- nvinfo : EIATTR_KPARAM_INFO
	.align		4
.L_1410:
        /*0008*/ 	.byte	0x04, 0x17
        /*000a*/ 	.short	(.L_1412 - .L_1411)
.L_1411:
        /*000c*/ 	.word	0x00000000
        /*0010*/ 	.short	0x0005
        /*0012*/ 	.short	0x0020
        /*0014*/ 	.byte	0x00, 0xf0, 0x11, 0x00


	//----- nvinfo : EIATTR_KPARAM_INFO
	.align		4
.L_1412:
        /*0018*/ 	.byte	0x04, 0x17
        /*001a*/ 	.short	(.L_1414 - .L_1413)
.L_1413:
        /*001c*/ 	.word	0x00000000
        /*0020*/ 	.short	0x0004
        /*0022*/ 	.short	0x001c
        /*0024*/ 	.byte	0x00, 0xf0, 0x11, 0x00


	//----- nvinfo : EIATTR_KPARAM_INFO
	.align		4
.L_1414:
        /*0028*/ 	.byte	0x04, 0x17
        /*002a*/ 	.short	(.L_1416 - .L_1415)
.L_1415:
        /*002c*/ 	.word	0x00000000
        /*0030*/ 	.short	0x0003
        /*0032*/ 	.short	0x0018
        /*0034*/ 	.byte	0x00, 0xf0, 0x11, 0x00


	//----- nvinfo : EIATTR_KPARAM_INFO
	.align		4
.L_1416:
        /*0038*/ 	.byte	0x04, 0x17
        /*003a*/ 	.short	(.L_1418 - .L_1417)
.L_1417:
        /*003c*/ 	.word	0x00000000
        /*0040*/ 	.short	0x0002
        /*0042*/ 	.short	0x0010
        /*0044*/ 	.byte	0x00, 0xf5, 0x21, 0x00


	//----- nvinfo : EIATTR_KPARAM_INFO
	.align		4
.L_1418:
        /*0048*/ 	.byte	0x04, 0x17
        /*004a*/ 	.short	(.L_1420 - .L_1419)
.L_1419:
        /*004c*/ 	.word	0x00000000
        /*0050*/ 	.short	0x0001
        /*0052*/ 	.short	0x0008
        /*0054*/ 	.byte	0x00, 0xf5, 0x21, 0x00


	//----- nvinfo : EIATTR_KPARAM_INFO
	.align		4
.L_1420:
        /*0058*/ 	.byte	0x04, 0x17
        /*005a*/ 	.short	(.L_1422 - .L_1421)
.L_1421:
        /*005c*/ 	.word	0x00000000
        /*0060*/ 	.short	0x0000
        /*0062*/ 	.short	0x0000
        /*0064*/ 	.byte	0x00, 0xf0, 0x11, 0x00


	//----- nvinfo : EIATTR_SPARSE_MMA_MASK
	.align		4
.L_1422:
        /*0068*/ 	.byte	0x03, 0x50
        /*006a*/ 	.short	0x0000


	//----- nvinfo : EIATTR_MAXREG_COUNT
	.align		4
        /*006c*/ 	.byte	0x03, 0x1b
        /*006e*/ 	.short	0x00ff


	//----- nvinfo : EIATTR_MERCURY_ISA_VERSION
	.align		4
        /*0070*/ 	.byte	0x03, 0x5f
        /*0072*/ 	.short	0x0101


	//----- nvinfo : EIATTR_VRC_CTA_INIT_COUNT
	.align		4
        /*0074*/ 	.byte	0x02, 0x4a
	.zero		1
	.zero		1


	//----- nvinfo : EIATTR_EXIT_INSTR_OFFSETS
	.align		4
        /*0078*/ 	.byte	0x04, 0x1c
        /*007a*/ 	.short	(.L_1424 - .L_1423)


	//   ....[0]....
.L_1423:
        /*007c*/ 	.word	0x000000a0


	//   ....[1]....
        /*0080*/ 	.word	0x00000100


	//   ....[2]....
        /*0084*/ 	.word	0x00000580


	//   ....[3]....
        /*0088*/ 	.word	0x00000790


	//   ....[4]....
        /*008c*/ 	.word	0x000008e0


	//   ....[5]....
        /*0090*/ 	.word	0x000009a0


	//----- nvinfo : EIATTR_CBANK_PARAM_SIZE
	.align		4
.L_1424:
        /*0094*/ 	.byte	0x03, 0x19
        /*0096*/ 	.short	0x0024


	//----- nvinfo : EIATTR_PARAM_CBANK
	.align		4
        /*0098*/ 	.byte	0x04, 0x0a
        /*009a*/ 	.short	(.L_1426 - .L_1425)
	.align		4
.L_1425:
        /*009c*/ 	.word	index@(.nv.constant0.sum_channel_kernel)
        /*00a0*/ 	.short	0x0380
        /*00a2*/ 	.short	0x0024


	//----- nvinfo : EIATTR_SW_WAR
	.align		4
.L_1426:
        /*00a4*/ 	.byte	0x04, 0x36
        /*00a6*/ 	.short	(.L_1428 - .L_1427)
.L_1427:
        /*00a8*/ 	.word	0x00000008
.L_1428:


//--------------------- .nv.info.sum_kernel       --------------------------
	.section	.nv.info.sum_kernel,"",@"SHT_CUDA_INFO"
	.sectionflags	@""
	.align	4


	//----- nvinfo : EIATTR_CUDA_API_VERSION
	.align		4
        /*0000*/ 	.byte	0x04, 0x37
        /*0002*/ 	.short	(.L_1430 - .L_1429)
.L_1429:
        /*0004*/ 	.word	0x00000082


	//----- nvinfo : EIATTR_KPARAM_INFO
	.align		4
.L_1430:
        /*0008*/ 	.byte	0x04, 0x17
        /*000a*/ 	.short	(.L_1432 - .L_1431)
.L_1431:
        /*000c*/ 	.word	0x00000000
        /*0010*/ 	.short	0x0002
        /*0012*/ 	.short	0x0010
        /*0014*/ 	.byte	0x00, 0xf5, 0x21, 0x00


	//----- nvinfo : EIATTR_KPARAM_INFO
	.align		4
.L_1432:
        /*0018*/ 	.byte	0x04, 0x17
        /*001a*/ 	.short	(.L_1434 - .L_1433)
.L_1433:
        /*001c*/ 	.word	0x00000000
        /*0020*/ 	.short	0x0001
        /*0022*/ 	.short	0x0008
        /*0024*/ 	.byte	0x00, 0xf5, 0x21, 0x00


	//----- nvinfo : EIATTR_KPARAM_INFO
	.align		4
.L_1434:
        /*0028*/ 	.byte	0x04, 0x17
        /*002a*/ 	.short	(.L_1436 - .L_1435)
.L_1435:
        /*002c*/ 	.word	0x00000000
        /*0030*/ 	.short	0x0000
        /*0032*/ 	.short	0x0000
        /*0034*/ 	.byte	0x00, 0xf0, 0x11, 0x00


	//----- nvinfo : EIATTR_SPARSE_MMA_MASK
	.align		4
.L_1436:
        /*0038*/ 	.byte	0x03, 0x50
        /*003a*/ 	.short	0x0000


	//----- nvinfo : EIATTR_MAXREG_COUNT
	.align		4
        /*003c*/ 	.byte	0x03, 0x1b
        /*003e*/ 	.short	0x00ff


	//----- nvinfo : EIATTR_MERCURY_ISA_VERSION
	.align		4
        /*0040*/ 	.byte	0x03, 0x5f
        /*0042*/ 	.short	0x0101


	//----- nvinfo : EIATTR_VRC_CTA_INIT_COUNT
	.align		4
        /*0044*/ 	.byte	0x02, 0x4a
	.zero		1
	.zero		1


	//----- nvinfo : EIATTR_EXIT_INSTR_OFFSETS
	.align		4
        /*0048*/ 	.byte	0x04, 0x1c
        /*004a*/ 	.short	(.L_1438 - .L_1437)


	//   ....[0]....
.L_1437:
        /*004c*/ 	.word	0x000000b0


	//   ....[1]....
        /*0050*/ 	.word	0x00000520


	//   ....[2]....
        /*0054*/ 	.word	0x00000720


	//   ....[3]....
        /*0058*/ 	.word	0x00000860


	//   ....[4]....
        /*005c*/ 	.word	0x00000920


	//----- nvinfo : EIATTR_CBANK_PARAM_SIZE
	.align		4
.L_1438:
        /*0060*/ 	.byte	0x03, 0x19
        /*0062*/ 	.short	0x0018


	//----- nvinfo : EIATTR_PARAM_CBANK
	.align		4
        /*0064*/ 	.byte	0x04, 0x0a
        /*0066*/ 	.short	(.L_1440 - .L_1439)
	.align		4
.L_1439:
        /*0068*/ 	.word	index@(.nv.constant0.sum_kernel)
        /*006c*/ 	.short	0x0380
        /*006e*/ 	.short	0x0018


	//----- nvinfo : EIATTR_SW_WAR
	.align		4
.L_1440:
        /*0070*/ 	.byte	0x04, 0x36
        /*0072*/ 	.short	(.L_1442 - .L_1441)
.L_1441:
        /*0074*/ 	.word	0x00000008
.L_1442:


//--------------------- .nv.info.expand_kernel    --------------------------
	.section	.nv.info.expand_kernel,"",@"SHT_CUDA_INFO"
	.sectionflags	@""
	.align	4


	//----- nvinfo : EIATTR_CUDA_API_VERSION
	.align		4
        /*0000*/ 	.byte	0x04, 0x37
        /*0002*/ 	.short	(.L_1444 - .L_1443)
.L_1443:
        /*0004*/ 	.word	0x00000082


	//----- nvinfo : EIATTR_KPARAM_INFO
	.align		4
.L_1444:
        /*0008*/ 	.byte	0x04, 0x17
        /*000a*/ 	.short	(.L_1446 - .L_1445)
.L_1445:
        /*000c*/ 	.word	0x00000000
        /*0010*/ 	.short	0x0003
        /*0012*/ 	.short	0x0018
        /*0014*/ 	.byte	0x00, 0xf0, 0x11, 0x00


	//----- nvinfo : EIATTR_KPARAM_INFO
	.align		4
.L_1446:
        /*0018*/ 	.byte	0x04, 0x17
        /*001a*/ 	.short	(.L_1448 - .L_1447)
.L_1447:
        /*001c*/ 	.word	0x00000000
        /*0020*/ 	.short	0x0002
        /*0022*/ 	.short	0x0010
        /*0024*/ 	.byte	0x00, 0xf5, 0x21, 0x00


	//----- nvinfo : EIATTR_KPARAM_INFO
	.align		4
.L_1448:
        /*0028*/ 	.byte	0x04, 0x17
        /*002a*/ 	.short	(.L_1450 - .L_1449)
.L_1449:
        /*002c*/ 	.word	0x00000000
        /*0030*/ 	.short	0x0001
        /*0032*/ 	.short	0x0008
        /*0034*/ 	.byte	0x00, 0xf5, 0x21, 0x00


	//----- nvinfo : EIATTR_KPARAM_INFO
	.align		4
.L_1450:
        /*0038*/ 	.byte	0x04, 0x17
        /*003a*/ 	.short	(.L_1452 - .L_1451)
.L_1451:
        /*003c*/ 	.word	0x00000000
        /*0040*/ 	.short	0x0000
        /*0042*/ 	.short	0x0000
        /*0044*/ 	.byte	0x00, 0xf0, 0x11, 0x00


	//----- nvinfo : EIATTR_SPARSE_MMA_MASK
	.align		4
.L_1452:
        /*0048*/ 	.byte	0x03, 0x50
        /*004a*/ 	.short	0x0000


	//----- nvinfo : EIATTR_MAXREG_COUNT
	.align		4
        /*004c*/ 	.byte	0x03, 0x1b
        /*004e*/ 	.short	0x00ff


	//----- nvinfo : EIATTR_MERCURY_ISA_VERSION
	.align		4
        /*0050*/ 	.byte	0x03, 0x5f
        /*0052*/ 	.short	0x0101


	//----- nvinfo : EIATTR_VRC_CTA_INIT_COUNT
	.align		4
        /*0054*/ 	.byte	0x02, 0x4a
	.zero		1
	.zero		1


	//----- nvinfo : EIATTR_EXIT_INSTR_OFFSETS
	.align		4
        /*0058*/ 	.byte	0x04, 0x1c
        /*005a*/ 	.short	(.L_1454 - .L_1453)


	//   ....[0]....
.L_1453:
        /*005c*/ 	.word	0x000000a0


	//   ....[1]....
        /*0060*/ 	.word	0x00000280


	//----- nvinfo : EIATTR_CBANK_PARAM_SIZE
	.align		4
.L_1454:
        /*0064*/ 	.byte	0x03, 0x19
        /*0066*/ 	.short	0x001c


	//----- nvinfo : EIATTR_PARAM_CBANK
	.align		4
        /*0068*/ 	.byte	0x04, 0x0a
        /*006a*/ 	.short	(.L_1456 - .L_1455)
	.align		4
.L_1455:
        /*006c*/ 	.word	index@(.nv.constant0.expand_kernel)
        /*0070*/ 	.short	0x0380
        /*0072*/ 	.short	0x001c


	//----- nvinfo : EIATTR_SW_WAR
	.align		4
.L_1456:
        /*0074*/ 	.byte	0x04, 0x36
        /*0076*/ 	.short	(.L_1458 - .L_1457)
.L_1457:
        /*0078*/ 	.word	0x00000008
.L_1458:


//--------------------- .nv.info.add_axis_kernel2 --------------------------
	.section	.nv.info.add_axis_kernel2,"",@"SHT_CUDA_INFO"
	.sectionflags	@""
	.align	4


	//----- nvinfo : EIATTR_CUDA_API_VERSION
	.align		4
        /*0000*/ 	.byte	0x04, 0x37
        /*0002*/ 	.short	(.L_1460 - .L_1459)
.L_1459:
        /*0004*/ 	.word	0x00000082


	//----- nvinfo : EIATTR_KPARAM_INFO
	.align		4
.L_1460:
        /*0008*/ 	.byte	0x04, 0x17
        /*000a*/ 	.short	(.L_1462 - .L_1461)
.L_1461:
        /*000c*/ 	.word	0x00000000
        /*0010*/ 	.short	0x0004
        /*0012*/ 	.short	0x0020
        /*0014*/ 	.byte	0x00, 0xf0, 0x11, 0x00


	//----- nvinfo : EIATTR_KPARAM_INFO
	.align		4
.L_1462:
        /*0018*/ 	.byte	0x04, 0x17
        /*001a*/ 	.short	(.L_1464 - .L_1463)
.L_1463:
        /*001c*/ 	.word	0x00000000
        /*0020*/ 	.short	0x0003
        /*0022*/ 	.short	0x0018
        /*0024*/ 	.byte	0x00, 0xf5, 0x21, 0x00


	//----- nvinfo : EIATTR_KPARAM_INFO
	.align		4
.L_1464:
        /*0028*/ 	.byte	0x04, 0x17
        /*002a*/ 	.short	(.L_1466 - .L_1465)
.L_1465:
        /*002c*/ 	.word	0x00000000
        /*0030*/ 	.short	0x0002
        /*0032*/ 	.short	0x0010
        /*0034*/ 	.byte	0x00, 0xf5, 0x21, 0x00


	//----- nvinfo : EIATTR_KPARAM_INFO
	.align		4
.L_1466:
        /*0038*/ 	.byte	0x04, 0x17
        /*003a*/ 	.short	(.L_1468 - .L_1467)
.L_1467:
        /*003c*/ 	.word	0x00000000
        /*0040*/ 	.short	0x0001
        /*0042*/ 	.short	0x0008
        /*0044*/ 	.byte	0x00, 0xf5, 0x21, 0x00


	//----- nvinfo : EIATTR_KPARAM_INFO
	.align		4
.L_1468:
        /*0048*/ 	.byte	0x04, 0x17
        /*004a*/ 	.short	(.L_1470 - .L_1469)
.L_1469:
        /*004c*/ 	.word	0x00000000
        /*0050*/ 	.short	0x0000
        /*0052*/ 	.short	0x0000
        /*0054*/ 	.byte	0x00, 0xf0, 0x11, 0x00


	//----- nvinfo : EIATTR_SPARSE_MMA_MASK
	.align		4
.L_1470:
        /*0058*/ 	.byte	0x03, 0x50
        /*005a*/ 	.short	0x0000


	//----- nvinfo : EIATTR_MAXREG_COUNT
	.align		4
        /*005c*/ 	.byte	0x03, 0x1b
        /*005e*/ 	.short	0x00ff


	//----- nvinfo : EIATTR_MERCURY_ISA_VERSION
	.align		4
        /*0060*/ 	.byte	0x03, 0x5f
        /*0062*/ 	.short	0x0101


	//----- nvinfo : EIATTR_VRC_CTA_INIT_COUNT
	.align		4
        /*0064*/ 	.byte	0x02, 0x4a
	.zero		1
	.zero		1


	//----- nvinfo : EIATTR_EXIT_INSTR_OFFSETS
	.align		4
        /*0068*/ 	.byte	0x04, 0x1c
        /*006a*/ 	.short	(.L_1472 - .L_1471)


	//   ....[0]....
.L_1471:
        /*006c*/ 	.word	0x000000a0


	//   ....[1]....
        /*0070*/ 	.word	0x000002c0


	//----- nvinfo : EIATTR_CBANK_PARAM_SIZE
	.align		4
.L_1472:
        /*0074*/ 	.byte	0x03, 0x19
        /*0076*/ 	.short	0x0024


	//----- nvinfo : EIATTR_PARAM_CBANK
	.align		4
        /*0078*/ 	.byte	0x04, 0x0a
        /*007a*/ 	.short	(.L_1474 - .L_1473)
	.align		4
.L_1473:
        /*007c*/ 	.word	index@(.nv.constant0.add_axis_kernel2)
        /*0080*/ 	.short	0x0380
        /*0082*/ 	.short	0x0024


	//----- nvinfo : EIATTR_SW_WAR
	.align		4
.L_1474:
        /*0084*/ 	.byte	0x04, 0x36
        /*0086*/ 	.short	(.L_1476 - .L_1475)
.L_1475:
        /*0088*/ 	.word	0x00000008
.L_1476:


//--------------------- .nv.info.add_axis_kernel  --------------------------
	.section	.nv.info.add_axis_kernel,"",@"SHT_CUDA_INFO"
	.sectionflags	@""
	.align	4


	//----- nvinfo : EIATTR_CUDA_API_VERSION
	.align		4
        /*0000*/ 	.byte	0x04, 0x37
        /*0002*/ 	.short	(.L_1478 - .L_1477)
.L_1477:
        /*0004*/ 	.word	0x00000082


	//----- nvinfo : EIATTR_KPARAM_INFO
	.align		4
.L_1478:
        /*0008*/ 	.byte	0x04, 0x17
        /*000a*/ 	.short	(.L_1480 - .L_1479)
.L_1479:
        /*000c*/ 	.word	0x00000000
        /*0010*/ 	.short	0x0004
        /*0012*/ 	.short	0x0020
        /*0014*/ 	.byte	0x00, 0xf0, 0x11, 0x00


	//----- nvinfo : EIATTR_KPARAM_INFO
	.align		4
.L_1480:
        /*0018*/ 	.byte	0x04, 0x17
        /*001a*/ 	.short	(.L_1482 - .L_1481)
.L_1481:
        /*001c*/ 	.word	0x00000000
        /*0020*/ 	.short	0x0003
        /*0022*/ 	.short	0x0018
        /*0024*/ 	.byte	0x00, 0xf5, 0x21, 0x00


	//----- nvinfo : EIATTR_KPARAM_INFO
	.align		4
.L_1482:
        /*0028*/ 	.byte	0x04, 0x17
        /*002a*/ 	.short	(.L_1484 - .L_1483)
.L_1483:
        /*002c*/ 	.word	0x00000000
        /*0030*/ 	.short	0x0002
        /*0032*/ 	.short	0x0010
        /*0034*/ 	.byte	0x00, 0xf5, 0x21, 0x00


	//----- nvinfo : EIATTR_KPARAM_INFO
	.align		4
.L_1484:
        /*0038*/ 	.byte	0x04, 0x17
        /*003a*/ 	.short	(.L_1486 - .L_1485)
.L_1485:
        /*003c*/ 	.word	0x00000000
        /*0040*/ 	.short	0x0001
        /*0042*/ 	.short	0x0008
        /*0044*/ 	.byte	0x00, 0xf5, 0x21, 0x00


	//----- nvinfo : EIATTR_KPARAM_INFO
	.align		4
.L_1486:
        /*0048*/ 	.byte	0x04, 0x17
        /*004a*/ 	.short	(.L_1488 - .L_1487)
.L_1487:
        /*004c*/ 	.word	0x00000000
        /*0050*/ 	.short	0x0000
        /*0052*/ 	.short	0x0000
        /*0054*/ 	.byte	0x00, 0xf0, 0x11, 0x00


	//----- nvinfo : EIATTR_SPARSE_MMA_MASK
	.align		4
.L_1488:
        /*0058*/ 	.byte	0x03, 0x50
        /*005a*/ 	.short	0x0000


	//----- nvinfo : EIATTR_MAXREG_COUNT
	.align		4
        /*005c*/ 	.byte	0x03, 0x1b
        /*005e*/ 	.short	0x00ff


	//----- nvinfo : EIATTR_MERCURY_ISA_VERSION
	.align		4
        /*0060*/ 	.byte	0x03, 0x5f
        /*0062*/ 	.short	0x0101


	//----- nvinfo : EIATTR_VRC_CTA_INIT_COUNT
	.align		4
        /*0064*/ 	.byte	0x02, 0x4a
	.zero		1
	.zero		1


	//----- nvinfo : EIATTR_EXIT_INSTR_OFFSETS
	.align		4
        /*0068*/ 	.byte	0x04, 0x1c
        /*006a*/ 	.short	(.L_1490 - .L_1489)


	//   ....[0]....
.L_1489:
        /*006c*/ 	.word	0x000000a0


	//   ....[1]....
        /*0070*/ 	.word	0x000002f0


	//----- nvinfo : EIATTR_CBANK_PARAM_SIZE
	.align		4
.L_1490:
        /*0074*/ 	.byte	0x03, 0x19
        /*0076*/ 	.short	0x0024


	//----- nvinfo : EIATTR_PARAM_CBANK
	.align		4
        /*0078*/ 	.byte	0x04, 0x0a
        /*007a*/ 	.short	(.L_1492 - .L_1491)
	.align		4
.L_1491:
        /*007c*/ 	.word	index@(.nv.constant0.add_axis_kernel)
        /*0080*/ 	.short	0x0380
        /*0082*/ 	.short	0x0024


	//----- nvinfo : EIATTR_SW_WAR
	.align		4
.L_1492:
        /*0084*/ 	.byte	0x04, 0x36
        /*0086*/ 	.short	(.L_1494 - .L_1493)
.L_1493:
        /*0088*/ 	.word	0x00000008
.L_1494:


//--------------------- .nv.info.add_kernel       --------------------------
	.section	.nv.info.add_kernel,"",@"SHT_CUDA_INFO"
	.sectionflags	@""
	.align	4


	//----- nvinfo : EIATTR_CUDA_API_VERSION
	.align		4
        /*0000*/ 	.byte	0x04, 0x37
        /*0002*/ 	.short	(.L_1496 - .L_1495)
.L_1495:
        /*0004*/ 	.word	0x00000082


	//----- nvinfo : EIATTR_KPARAM_INFO
	.align		4
.L_1496:
        /*0008*/ 	.byte	0x04, 0x17
        /*000a*/ 	.short	(.L_1498 - .L_1497)
.L_1497:
        /*000c*/ 	.word	0x00000000
        /*0010*/ 	.short	0x0003
        /*0012*/ 	.short	0x0018
        /*0014*/ 	.byte	0x00, 0xf5, 0x21, 0x00


	//----- nvinfo : EIATTR_KPARAM_INFO
	.align		4
.L_1498:
        /*0018*/ 	.byte	0x04, 0x17
        /*001a*/ 	.short	(.L_1500 - .L_1499)
.L_1499:
        /*001c*/ 	.word	0x00000000
        /*0020*/ 	.short	0x0002
        /*0022*/ 	.short	0x0010
        /*0024*/ 	.byte	0x00, 0xf5, 0x21, 0x00


	//----- nvinfo : EIATTR_KPARAM_INFO
	.align		4
.L_1500:
        /*0028*/ 	.byte	0x04, 0x17
        /*002a*/ 	.short	(.L_1502 - .L_1501)
.L_1501:
        /*002c*/ 	.word	0x00000000
        /*0030*/ 	.short	0x0001
        /*0032*/ 	.short	0x0008
        /*0034*/ 	.byte	0x00, 0xf5, 0x21, 0x00


	//----- nvinfo : EIATTR_KPARAM_INFO
	.align		4
.L_1502:
        /*0038*/ 	.byte	0x04, 0x17
        /*003a*/ 	.short	(.L_1504 - .L_1503)
.L_1503:
        /*003c*/ 	.word	0x00000000
        /*0040*/ 	.short	0x0000
        /*0042*/ 	.short	0x0000
        /*0044*/ 	.byte	0x00, 0xf0, 0x11, 0x00


	//----- nvinfo : EIATTR_SPARSE_MMA_MASK
	.align		4
.L_1504:
        /*0048*/ 	.byte	0x03, 0x50
        /*004a*/ 	.short	0x0000


	//----- nvinfo : EIATTR_MAXREG_COUNT
	.align		4
        /*004c*/ 	.byte	0x03, 0x1b
        /*004e*/ 	.short	0x00ff


	//----- nvinfo : EIATTR_MERCURY_ISA_VERSION
	.align		4
        /*0050*/ 	.byte	0x03, 0x5f
        /*0052*/ 	.short	0x0101


	//----- nvinfo : EIATTR_VRC_CTA_INIT_COUNT
	.align		4
        /*0054*/ 	.byte	0x02, 0x4a
	.zero		1
	.zero		1


	//----- nvinfo : EIATTR_EXIT_INSTR_OFFSETS
	.align		4
        /*0058*/ 	.byte	0x04, 0x1c
        /*005a*/ 	.short	(.L_1506 - .L_1505)


	//   ....[0]....
.L_1505:
        /*005c*/ 	.word	0x000000a0


	//   ....[1]....
        /*0060*/ 	.word	0x00000160


	//----- nvinfo : EIATTR_CBANK_PARAM_SIZE
	.align		4
.L_1506:
        /*0064*/ 	.byte	0x03, 0x19
        /*0066*/ 	.short	0x0020


	//----- nvinfo : EIATTR_PARAM_CBANK
	.align		4
        /*0068*/ 	.byte	0x04, 0x0a
        /*006a*/ 	.short	(.L_1508 - .L_1507)
	.align		4
.L_1507:
        /*006c*/ 	.word	index@(.nv.constant0.add_kernel)
        /*0070*/ 	.short	0x0380
        /*0072*/ 	.short	0x0020


	//----- nvinfo : EIATTR_SW_WAR
	.align		4
.L_1508:
        /*0074*/ 	.byte	0x04, 0x36
        /*0076*/ 	.short	(.L_1510 - .L_1509)
.L_1509:
        /*0078*/ 	.word	0x00000008
.L_1510:


//--------------------- .nv.info.broadcast_row_plus_kernel --------------------------
	.section	.nv.info.broadcast_row_plus_kernel,"",@"SHT_CUDA_INFO"
	.sectionflags	@""
	.align	4


	//----- nvinfo : EIATTR_CUDA_API_VERSION
	.align		4
        /*0000*/ 	.byte	0x04, 0x37
        /*0002*/ 	.short	(.L_1512 - .L_1511)
.L_1511:
        /*0004*/ 	.word	0x00000082


	//----- nvinfo : EIATTR_KPARAM_INFO
	.align		4
.L_1512:
        /*0008*/ 	.byte	0x04, 0x17
        /*000a*/ 	.short	(.L_1514 - .L_1513)
.L_1513:
        /*000c*/ 	.word	0x00000000
        /*0010*/ 	.short	0x0005
        /*0012*/ 	.short	0x0020
        /*0014*/ 	.byte	0x00, 0xf0, 0x11, 0x00


	//----- nvinfo : EIATTR_KPARAM_INFO
	.align		4
.L_1514:
        /*0018*/ 	.byte	0x04, 0x17
        /*001a*/ 	.short	(.L_1516 - .L_1515)
.L_1515:
        /*001c*/ 	.word	0x00000000
        /*0020*/ 	.short	0x0004
        /*0022*/ 	.short	0x001c
        /*0024*/ 	.byte	0x00, 0xf0, 0x11, 0x00


	//----- nvinfo : EIATTR_KPARAM_INFO
	.align		4
.L_1516:
        /*0028*/ 	.byte	0x04, 0x17
        /*002a*/ 	.short	(.L_1518 - .L_1517)
.L_1517:
        /*002c*/ 	.word	0x00000000
        /*0030*/ 	.short	0x0003
        /*0032*/ 	.short	0x0018
        /*0034*/ 	.byte	0x00, 0xf0, 0x11, 0x00


	//----- nvinfo : EIATTR_KPARAM_INFO
	.align		4
.L_1518:
        /*0038*/ 	.byte	0x04, 0x17
        /*003a*/ 	.short	(.L_1520 - .L_1519)
.L_1519:
        /*003c*/ 	.word	0x00000000
        /*0040*/ 	.short	0x0002
        /*0042*/ 	.short	0x0010
        /*0044*/ 	.byte	0x00, 0xf5, 0x21, 0x00


	//----- nvinfo : EIATTR_KPARAM_INFO
	.align		4
.L_1520:
        /*0048*/ 	.byte	0x04, 0x17
        /*004a*/ 	.short	(.L_1522 - .L_1521)
.L_1521:
        /*004c*/ 	.word	0x00000000
        /*0050*/ 	.short	0x0001
        /*0052*/ 	.short	0x0008
        /*0054*/ 	.byte	0x00, 0xf5, 0x21, 0x00


	//----- nvinfo : EIATTR_KPARAM_INFO
	.align		4
.L_1522:
        /*0058*/ 	.byte	0x04, 0x17
        /*005a*/ 	.short	(.L_1524 - .L_1523)
.L_1523:
        /*005c*/ 	.word	0x00000000
        /*0060*/ 	.short	0x0000
        /*0062*/ 	.short	0x0000
        /*0064*/ 	.byte	0x00, 0xf0, 0x11, 0x00


	//----- nvinfo : EIATTR_SPARSE_MMA_MASK
	.align		4
.L_1524:
        /*0068*/ 	.byte	0x03, 0x50
        /*006a*/ 	.short	0x0000


	//----- nvinfo : EIATTR_MAXREG_COUNT
	.align		4
        /*006c*/ 	.byte	0x03, 0x1b
        /*006e*/ 	.short	0x00ff


	//----- nvinfo : EIATTR_MERCURY_ISA_VERSION
	.align		4
        /*0070*/ 	.byte	0x03, 0x5f
        /*0072*/ 	.short	0x0101


	//----- nvinfo : EIATTR_VRC_CTA_INIT_COUNT
	.align		4
        /*0074*/ 	.byte	0x02, 0x4a
	.zero		1
	.zero		1


	//----- nvinfo : EIATTR_EXIT_INSTR_OFFSETS
	.align		4
        /*0078*/ 	.byte	0x04, 0x1c
        /*007a*/ 	.short	(.L_1526 - .L_1525)


	//   ....[0]....
.L_1525:
        /*007c*/ 	.word	0x000000a0


	//   ....[1]....
        /*0080*/ 	.word	0x000002f0


	//----- nvinfo : EIATTR_CBANK_PARAM_SIZE
	.align		4
.L_1526:
        /*0084*/ 	.byte	0x03, 0x19
        /*0086*/ 	.short	0x0024


	//----- nvinfo : EIATTR_PARAM_CBANK
	.align		4
        /*0088*/ 	.byte	0x04, 0x0a
        /*008a*/ 	.short	(.L_1528 - .L_1527)
	.align		4
.L_1527:
        /*008c*/ 	.word	index@(.nv.constant0.broadcast_row_plus_kernel)
        /*0090*/ 	.short	0x0380
        /*0092*/ 	.short	0x0024


	//----- nvinfo : EIATTR_SW_WAR
	.align		4
.L_1528:
        /*0094*/ 	.byte	0x04, 0x36
        /*0096*/ 	.short	(.L_1530 - .L_1529)
.L_1529:
        /*0098*/ 	.word	0x00000008
.L_1530:


//--------------------- .nv.info.broadcast_number_plus_kernel --------------------------
	.section	.nv.info.broadcast_number_plus_kernel,"",@"SHT_CUDA_INFO"
	.sectionflags	@""
	.align	4


	//----- nvinfo : EIATTR_CUDA_API_VERSION
	.align		4
        /*0000*/ 	.byte	0x04, 0x37
        /*0002*/ 	.short	(.L_1532 - .L_1531)
.L_1531:
        /*0004*/ 	.word	0x00000082


	//----- nvinfo : EIATTR_KPARAM_INFO
	.align		4
.L_1532:
        /*0008*/ 	.byte	0x04, 0x17
        /*000a*/ 	.short	(.L_1534 - .L_1533)
.L_1533:
        /*000c*/ 	.word	0x00000000
        /*0010*/ 	.short	0x0005
        /*0012*/ 	.short	0x0020
        /*0014*/ 	.byte	0x00, 0xf0, 0x11, 0x00


	//----- nvinfo : EIATTR_KPARAM_INFO
	.align		4
.L_1534:
        /*0018*/ 	.byte	0x04, 0x17
        /*001a*/ 	.short	(.L_1536 - .L_1535)
.L_1535:
        /*001c*/ 	.word	0x00000000
        /*0020*/ 	.short	0x0004
        /*0022*/ 	.short	0x001c
        /*0024*/ 	.byte	0x00, 0xf0, 0x11, 0x00


	//----- nvinfo : EIATTR_KPARAM_INFO
	.align		4
.L_1536:
        /*0028*/ 	.byte	0x04, 0x17
        /*002a*/ 	.short	(.L_1538 - .L_1537)
.L_1537:
        /*002c*/ 	.word	0x00000000
        /*0030*/ 	.short	0x0003
        /*0032*/ 	.short	0x0018
        /*0034*/ 	.byte	0x00, 0xf0, 0x11, 0x00


	//----- nvinfo : EIATTR_KPARAM_INFO
	.align		4
.L_1538:
        /*0038*/ 	.byte	0x04, 0x17
        /*003a*/ 	.short	(.L_1540 - .L_1539)
.L_1539:
        /*003c*/ 	.word	0x00000000
        /*0040*/ 	.short	0x0002
        /*0042*/ 	.short	0x0010
        /*0044*/ 	.byte	0x00, 0xf5, 0x21, 0x00


	//----- nvinfo : EIATTR_KPARAM_INFO
	.align		4
.L_1540:
        /*0048*/ 	.byte	0x04, 0x17
        /*004a*/ 	.short	(.L_1542 - .L_1541)
.L_1541:
        /*004c*/ 	.word	0x00000000
        /*0050*/ 	.short	0x0001
        /*0052*/ 	.short	0x0008
        /*0054*/ 	.byte	0x00, 0xf5, 0x21, 0x00


	//----- nvinfo : EIATTR_KPARAM_INFO
	.align		4
.L_1542:
        /*0058*/ 	.byte	0x04, 0x17
        /*005a*/ 	.short	(.L_1544 - .L_1543)
.L_1543:
        /*005c*/ 	.word	0x00000000
        /*0060*/ 	.short	0x0000
        /*0062*/ 	.short	0x0000
        /*0064*/ 	.byte	0x00, 0xf0, 0x11, 0x00


	//----- nvinfo : EIATTR_SPARSE_MMA_MASK
	.align		4
.L_1544:
        /*0068*/ 	.byte	0x03, 0x50
        /*006a*/ 	.short	0x0000


	//----- nvinfo : EIATTR_MAXREG_COUNT
	.align		4
        /*006c*/ 	.byte	0x03, 0x1b
        /*006e*/ 	.short	0x00ff


	//----- nvinfo : EIATTR_MERCURY_ISA_VERSION
	.align		4
        /*0070*/ 	.byte	0x03, 0x5f
        /*0072*/ 	.short	0x0101


	//----- nvinfo : EIATTR_VRC_CTA_INIT_COUNT
	.align		4
        /*0074*/ 	.byte	0x02, 0x4a
	.zero		1
	.zero		1


	//----- nvinfo : EIATTR_EXIT_INSTR_OFFSETS
	.align		4
        /*0078*/ 	.byte	0x04, 0x1c
        /*007a*/ 	.short	(.L_1546 - .L_1545)


	//   ....[0]....
.L_1545:
        /*007c*/ 	.word	0x000000a0


	//   ....[1]....
        /*0080*/ 	.word	0x000005f0


	//----- nvinfo : EIATTR_CBANK_PARAM_SIZE
	.align		4
.L_1546:
        /*0084*/ 	.byte	0x03, 0x19
        /*0086*/ 	.short	0x0024


	//----- nvinfo : EIATTR_PARAM_CBANK
	.align		4
        /*0088*/ 	.byte	0x04, 0x0a
        /*008a*/ 	.short	(.L_1548 - .L_1547)
	.align		4
.L_1547:
        /*008c*/ 	.word	index@(.nv.constant0.broadcast_number_plus_kernel)
        /*0090*/ 	.short	0x0380
        /*0092*/ 	.short	0x0024


	//----- nvinfo : EIATTR_SW_WAR
	.align		4
.L_1548:
        /*0094*/ 	.byte	0x04, 0x36
        /*0096*/ 	.short	(.L_1550 - .L_1549)
.L_1549:
        /*0098*/ 	.word	0x00000008
.L_1550:


//--------------------- .nv.info.broadcast_plus_kernel --------------------------
	.section	.nv.info.broadcast_plus_kernel,"",@"SHT_CUDA_INFO"
	.sectionflags	@""
	.align	4


	//----- nvinfo : EIATTR_CUDA_API_VERSION
	.align		4
        /*0000*/ 	.byte	0x04, 0x37
        /*0002*/ 	.short	(.L_1552 - .L_1551)
.L_1551:
        /*0004*/ 	.word	0x00000082


	//----- nvinfo : EIATTR_KPARAM_INFO
	.align		4
.L_1552:
        /*0008*/ 	.byte	0x04, 0x17
        /*000a*/ 	.short	(.L_1554 - .L_1553)
.L_1553:
        /*000c*/ 	.word	0x00000000
        /*0010*/ 	.short	0x0002
        /*0012*/ 	.short	0x0010
        /*0014*/ 	.byte	0x00, 0xf5, 0x21, 0x00


	//----- nvinfo : EIATTR_KPARAM_INFO
	.align		4
.L_1554:
        /*0018*/ 	.byte	0x04, 0x17
        /*001a*/ 	.short	(.L_1556 - .L_1555)
.L_1555:
        /*001c*/ 	.word	0x00000000
        /*0020*/ 	.short	0x0001
        /*0022*/ 	.short	0x0008
        /*0024*/ 	.byte	0x00, 0xf5, 0x21, 0x00


	//----- nvinfo : EIATTR_KPARAM_INFO
	.align		4
.L_1556:
        /*0028*/ 	.byte	0x04, 0x17
        /*002a*/ 	.short	(.L_1558 - .L_1557)
.L_1557:
        /*002c*/ 	.word	0x00000000
        /*0030*/ 	.short	0x0000
        /*0032*/ 	.short	0x0000
        /*0034*/ 	.byte	0x00, 0xf0, 0x11, 0x00


	//----- nvinfo : EIATTR_SPARSE_MMA_MASK
	.align		4
.L_1558:
        /*0038*/ 	.byte	0x03, 0x50
        /*003a*/ 	.short	0x0000


	//----- nvinfo : EIATTR_MAXREG_COUNT
	.align		4
        /*003c*/ 	.byte	0x03, 0x1b
        /*003e*/ 	.short	0x00ff


	//----- nvinfo : EIATTR_MERCURY_ISA_VERSION
	.align		4
        /*0040*/ 	.byte	0x03, 0x5f
        /*0042*/ 	.short	0x0101


	//----- nvinfo : EIATTR_VRC_CTA_INIT_COUNT
	.align		4
        /*0044*/ 	.byte	0x02, 0x4a
	.zero		1
	.zero		1


	//----- nvinfo : EIATTR_EXIT_INSTR_OFFSETS
	.align		4
        /*0048*/ 	.byte	0x04, 0x1c
        /*004a*/ 	.short	(.L_1560 - .L_1559)


	//   ....[0]....
.L_1559:
        /*004c*/ 	.word	0x000000a0


	//   ....[1]....
        /*0050*/ 	.word	0x00000130


	//----- nvinfo : EIATTR_CBANK_PARAM_SIZE
	.align		4
.L_1560:
        /*0054*/ 	.byte	0x03, 0x19
        /*0056*/ 	.short	0x0018


	//----- nvinfo : EIATTR_PARAM_CBANK
	.align		4
        /*0058*/ 	.byte	0x04, 0x0a
        /*005a*/ 	.short	(.L_1562 - .L_1561)
	.align		4
.L_1561:
        /*005c*/ 	.word	index@(.nv.constant0.broadcast_plus_kernel)
        /*0060*/ 	.short	0x0380
        /*0062*/ 	.short	0x0018


	//----- nvinfo : EIATTR_SW_WAR
	.align		4
.L_1562:
        /*0064*/ 	.byte	0x04, 0x36
        /*0066*/ 	.short	(.L_1564 - .L_1563)
.L_1563:
        /*0068*/ 	.word	0x00000008
.L_1564:


//--------------------- .nv.info.broadcast_row_kernel --------------------------
	.section	.nv.info.broadcast_row_kernel,"",@"SHT_CUDA_INFO"
	.sectionflags	@""
	.align	4


	//----- nvinfo : EIATTR_CUDA_API_VERSION
	.align		4
        /*0000*/ 	.byte	0x04, 0x37
        /*0002*/ 	.short	(.L_1566 - .L_1565)
.L_1565:
        /*0004*/ 	.word	0x00000082


	//----- nvinfo : EIATTR_KPARAM_INFO
	.align		4
.L_1566:
        /*0008*/ 	.byte	0x04, 0x17
        /*000a*/ 	.short	(.L_1568 - .L_1567)
.L_1567:
        /*000c*/ 	.word	0x00000000
        /*0010*/ 	.short	0x0005
        /*0012*/ 	.short	0x0020
        /*0014*/ 	.byte	0x00, 0xf0, 0x11, 0x00


	//----- nvinfo : EIATTR_KPARAM_INFO
	.align		4
.L_1568:
        /*0018*/ 	.byte	0x04, 0x17
        /*001a*/ 	.short	(.L_1570 - .L_1569)
.L_1569:
        /*001c*/ 	.word	0x00000000
        /*0020*/ 	.short	0x0004
        /*0022*/ 	.short	0x001c
        /*0024*/ 	.byte	0x00, 0xf0, 0x11, 0x00


	//----- nvinfo : EIATTR_KPARAM_INFO
	.align		4
.L_1570:
        /*0028*/ 	.byte	0x04, 0x17
        /*002a*/ 	.short	(.L_1572 - .L_1571)
.L_1571:
        /*002c*/ 	.word	0x00000000
        /*0030*/ 	.short	0x0003
        /*0032*/ 	.short	0x0018
        /*0034*/ 	.byte	0x00, 0xf0, 0x11, 0x00


	//----- nvinfo : EIATTR_KPARAM_INFO
	.align		4
.L_1572:
        /*0038*/ 	.byte	0x04, 0x17
        /*003a*/ 	.short	(.L_1574 - .L_1573)
.L_1573:
        /*003c*/ 	.word	0x00000000
        /*0040*/ 	.short	0x0002
        /*0042*/ 	.short	0x0010
        /*0044*/ 	.byte	0x00, 0xf5, 0x21, 0x00


	//----- nvinfo : EIATTR_KPARAM_INFO
	.align		4
.L_1574:
        /*0048*/ 	.byte	0x04, 0x17
        /*004a*/ 	.short	(.L_1576 - .L_1575)
.L_1575:
        /*004c*/ 	.word	0x00000000
        /*0050*/ 	.short	0x0001
        /*0052*/ 	.short	0x0008
        /*0054*/ 	.byte	0x00, 0xf5, 0x21, 0x00


	//----- nvinfo : EIATTR_KPARAM_INFO
	.align		4
.L_1576:
        /*0058*/ 	.byte	0x04, 0x17
        /*005a*/ 	.short	(.L_1578 - .L_1577)
.L_1577:
        /*005c*/ 	.word	0x00000000
        /*0060*/ 	.short	0x0000
        /*0062*/ 	.short	0x0000
        /*0064*/ 	.byte	0x00, 0xf0, 0x11, 0x00


	//----- nvinfo : EIATTR_SPARSE_MMA_MASK
	.align		4
.L_1578:
        /*0068*/ 	.byte	0x03, 0x50
        /*006a*/ 	.short	0x0000


	//----- nvinfo : EIATTR_MAXREG_COUNT
	.align		4
        /*006c*/ 	.byte	0x03, 0x1b
        /*006e*/ 	.short	0x00ff


	//----- nvinfo : EIATTR_MERCURY_ISA_VERSION
	.align		4
        /*0070*/ 	.byte	0x03, 0x5f
        /*0072*/ 	.short	0x0101


	//----- nvinfo : EIATTR_VRC_CTA_INIT_COUNT
	.align		4
        /*0074*/ 	.byte	0x02, 0x4a
	.zero		1
	.zero		1


	//----- nvinfo : EIATTR_EXIT_INSTR_OFFSETS
	.align		4
        /*0078*/ 	.byte	0x04, 0x1c
        /*007a*/ 	.short	(.L_1580 - .L_1579)


	//   ....[0]....
.L_1579:
        /*007c*/ 	.word	0x000000a0


	//   ....[1]....
        /*0080*/ 	.word	0x000002d0


	//----- nvinfo : EIATTR_CBANK_PARAM_SIZE
	.align		4
.L_1580:
        /*0084*/ 	.byte	0x03, 0x19
        /*0086*/ 	.short	0x0024


	//----- nvinfo : EIATTR_PARAM_CBANK
	.align		4
        /*0088*/ 	.byte	0x04, 0x0a
        /*008a*/ 	.short	(.L_1582 - .L_1581)
	.align		4
.L_1581:
        /*008c*/ 	.word	index@(.nv.constant0.broadcast_row_kernel)
        /*0090*/ 	.short	0x0380
        /*0092*/ 	.short	0x0024


	//----- nvinfo : EIATTR_SW_WAR
	.align		4
.L_1582:
        /*0094*/ 	.byte	0x04, 0x36
        /*0096*/ 	.short	(.L_1584 - .L_1583)
.L_1583:
        /*0098*/ 	.word	0x00000008
.L_1584:


//--------------------- .nv.info.broadcast_number_kernel --------------------------
	.section	.nv.info.broadcast_number_kernel,"",@"SHT_CUDA_INFO"
	.sectionflags	@""
	.align	4


	//----- nvinfo : EIATTR_CUDA_API_VERSION
	.align		4
        /*0000*/ 	.byte	0x04, 0x37
        /*0002*/ 	.short	(.L_1586 - .L_1585)
.L_1585:
        /*0004*/ 	.word	0x00000082


	//----- nvinfo : EIATTR_KPARAM_INFO
	.align		4
.L_1586:
        /*0008*/ 	.byte	0x04, 0x17
        /*000a*/ 	.short	(.L_1588 - .L_1587)
.L_1587:
        /*000c*/ 	.word	0x00000000
        /*0010*/ 	.short	0x0005
        /*0012*/ 	.short	0x0020
        /*0014*/ 	.byte	0x00, 0xf0, 0x11, 0x00


	//----- nvinfo : EIATTR_KPARAM_INFO
	.align		4
.L_1588:
        /*0018*/ 	.byte	0x04, 0x17
        /*001a*/ 	.short	(.L_1590 - .L_1589)
.L_1589:
        /*001c*/ 	.word	0x00000000
        /*0020*/ 	.short	0x0004
        /*0022*/ 	.short	0x001c
        /*0024*/ 	.byte	0x00, 0xf0, 0x11, 0x00


	//----- nvinfo : EIATTR_KPARAM_INFO
	.align		4
.L_1590:
        /*0028*/ 	.byte	0x04, 0x17
        /*002a*/ 	.short	(.L_1592 - .L_1591)
.L_1591:
        /*002c*/ 	.word	0x00000000
        /*0030*/ 	.short	0x0003
        /*0032*/ 	.short	0x0018
        /*0034*/ 	.byte	0x00, 0xf0, 0x11, 0x00


	//----- nvinfo : EIATTR_KPARAM_INFO
	.align		4
.L_1592:
        /*0038*/ 	.byte	0x04, 0x17
        /*003a*/ 	.short	(.L_1594 - .L_1593)
.L_1593:
        /*003c*/ 	.word	0x00000000
        /*0040*/ 	.short	0x0002
        /*0042*/ 	.short	0x0010
        /*0044*/ 	.byte	0x00, 0xf5, 0x21, 0x00


	//----- nvinfo : EIATTR_KPARAM_INFO
	.align		4
.L_1594:
        /*0048*/ 	.byte	0x04, 0x17
        /*004a*/ 	.short	(.L_1596 - .L_1595)
.L_1595:
        /*004c*/ 	.word	0x00000000
        /*0050*/ 	.short	0x0001
        /*0052*/ 	.short	0x0008
        /*0054*/ 	.byte	0x00, 0xf5, 0x21, 0x00


	//----- nvinfo : EIATTR_KPARAM_INFO
	.align		4
.L_1596:
        /*0058*/ 	.byte	0x04, 0x17
        /*005a*/ 	.short	(.L_1598 - .L_1597)
.L_1597:
        /*005c*/ 	.word	0x00000000
        /*0060*/ 	.short	0x0000
        /*0062*/ 	.short	0x0000
        /*0064*/ 	.byte	0x00, 0xf0, 0x11, 0x00


	//----- nvinfo : EIATTR_SPARSE_MMA_MASK
	.align		4
.L_1598:
        /*0068*/ 	.byte	0x03, 0x50
        /*006a*/ 	.short	0x0000


	//----- nvinfo : EIATTR_MAXREG_COUNT
	.align		4
        /*006c*/ 	.byte	0x03, 0x1b
        /*006e*/ 	.short	0x00ff


	//----- nvinfo : EIATTR_MERCURY_ISA_VERSION
	.align		4
        /*0070*/ 	.byte	0x03, 0x5f
        /*0072*/ 	.short	0x0101


	//----- nvinfo : EIATTR_VRC_CTA_INIT_COUNT
	.align		4
        /*0074*/ 	.byte	0x02, 0x4a
	.zero		1
	.zero		1


	//----- nvinfo : EIATTR_EXIT_INSTR_OFFSETS
	.align		4
        /*0078*/ 	.byte	0x04, 0x1c
        /*007a*/ 	.short	(.L_1600 - .L_1599)


	//   ....[0]....
.L_1599:
        /*007c*/ 	.word	0x000000a0


	//   ....[1]....
        /*0080*/ 	.word	0x000005d0


	//----- nvinfo : EIATTR_CBANK_PARAM_SIZE
	.align		4
.L_1600:
        /*0084*/ 	.byte	0x03, 0x19
        /*0086*/ 	.short	0x0024


	//----- nvinfo : EIATTR_PARAM_CBANK
	.align		4
        /*0088*/ 	.byte	0x04, 0x0a
        /*008a*/ 	.short	(.L_1602 - .L_1601)
	.align		4
.L_1601:
        /*008c*/ 	.word	index@(.nv.constant0.broadcast_number_kernel)
        /*0090*/ 	.short	0x0380
        /*0092*/ 	.short	0x0024


	//----- nvinfo : EIATTR_SW_WAR
	.align		4
.L_1602:
        /*0094*/ 	.byte	0x04, 0x36
        /*0096*/ 	.short	(.L_1604 - .L_1603)
.L_1603:
        /*0098*/ 	.word	0x00000008
.L_1604:


//--------------------- .nv.info.broadcast_kernel --------------------------
	.section	.nv.info.broadcast_kernel,"",@"SHT_CUDA_INFO"
	.sectionflags	@""
	.align	4


	//----- nvinfo : EIATTR_CUDA_API_VERSION
	.align		4
        /*0000*/ 	.byte	0x04, 0x37
        /*0002*/ 	.short	(.L_1606 - .L_1605)
.L_1605:
        /*0004*/ 	.word	0x00000082


	//----- nvinfo : EIATTR_KPARAM_INFO
	.align		4
.L_1606:
        /*0008*/ 	.byte	0x04, 0x17
        /*000a*/ 	.short	(.L_1608 - .L_1607)
.L_1607:
        /*000c*/ 	.word	0x00000000
        /*0010*/ 	.short	0x0002
        /*0012*/ 	.short	0x0010
        /*0014*/ 	.byte	0x00, 0xf5, 0x21, 0x00


	//----- nvinfo : EIATTR_KPARAM_INFO
	.align		4
.L_1608:
        /*0018*/ 	.byte	0x04, 0x17
        /*001a*/ 	.short	(.L_1610 - .L_1609)
.L_1609:
        /*001c*/ 	.word	0x00000000
        /*0020*/ 	.short	0x0001
        /*0022*/ 	.short	0x0008
        /*0024*/ 	.byte	0x00, 0xf5, 0x21, 0x00


	//----- nvinfo : EIATTR_KPARAM_INFO
	.align		4
.L_1610:
        /*0028*/ 	.byte	0x04, 0x17
        /*002a*/ 	.short	(.L_1612 - .L_1611)
.L_1611:
        /*002c*/ 	.word	0x00000000
        /*0030*/ 	.short	0x0000
        /*0032*/ 	.short	0x0000
        /*0034*/ 	.byte	0x00, 0xf0, 0x11, 0x00


	//----- nvinfo : EIATTR_SPARSE_MMA_MASK
	.align		4
.L_1612:
        /*0038*/ 	.byte	0x03, 0x50
        /*003a*/ 	.short	0x0000


	//----- nvinfo : EIATTR_MAXREG_COUNT
	.align		4
        /*003c*/ 	.byte	0x03, 0x1b
        /*003e*/ 	.short	0x00ff


	//----- nvinfo : EIATTR_MERCURY_ISA_VERSION
	.align		4
        /*0040*/ 	.byte	0x03, 0x5f
        /*0042*/ 	.short	0x0101


	//----- nvinfo : EIATTR_VRC_CTA_INIT_COUNT
	.align		4
        /*0044*/ 	.byte	0x02, 0x4a
	.zero		1
	.zero		1


	//----- nvinfo : EIATTR_EXIT_INSTR_OFFSETS
	.align		4
        /*0048*/ 	.byte	0x04, 0x1c
        /*004a*/ 	.short	(.L_1614 - .L_1613)


	//   ....[0]....
.L_1613:
        /*004c*/ 	.word	0x000000a0


	//   ....[1]....
        /*0050*/ 	.word	0x00000110


	//----- nvinfo : EIATTR_CBANK_PARAM_SIZE
	.align		4
.L_1614:
        /*0054*/ 	.byte	0x03, 0x19
        /*0056*/ 	.short	0x0018


	//----- nvinfo : EIATTR_PARAM_CBANK
	.align		4
        /*0058*/ 	.byte	0x04, 0x0a
        /*005a*/ 	.short	(.L_1616 - .L_1615)
	.align		4
.L_1615:
        /*005c*/ 	.word	index@(.nv.constant0.broadcast_kernel)
        /*0060*/ 	.short	0x0380
        /*0062*/ 	.short	0x0018


	//----- nvinfo : EIATTR_SW_WAR
	.align		4
.L_1616:
        /*0064*/ 	.byte	0x04, 0x36
        /*0066*/ 	.short	(.L_1618 - .L_1617)
.L_1617:
        /*0068*/ 	.word	0x00000008
.L_1618:


//--------------------- .nv.info.copy_channel_kernel --------------------------
	.section	.nv.info.copy_channel_kernel,"",@"SHT_CUDA_INFO"
	.sectionflags	@""
	.align	4


	//----- nvinfo : EIATTR_CUDA_API_VERSION
	.align		4
        /*0000*/ 	.byte	0x04, 0x37
        /*0002*/ 	.short	(.L_1620 - .L_1619)
.L_1619:
        /*0004*/ 	.word	0x00000082


	//----- nvinfo : EIATTR_KPARAM_INFO
	.align		4
.L_1620:
        /*0008*/ 	.byte	0x04, 0x17
        /*000a*/ 	.short	(.L_1622 - .L_1621)
.L_1621:
        /*000c*/ 	.word	0x00000000
        /*0010*/ 	.short	0x0008
        /*0012*/ 	.short	0x002c
        /*0014*/ 	.byte	0x00, 0xf0, 0x11, 0x00


	//----- nvinfo : EIATTR_KPARAM_INFO
	.align		4
.L_1622:
        /*0018*/ 	.byte	0x04, 0x17
        /*001a*/ 	.short	(.L_1624 - .L_1623)
.L_1623:
        /*001c*/ 	.word	0x00000000
        /*0020*/ 	.short	0x0007
        /*0022*/ 	.short	0x0028
        /*0024*/ 	.byte	0x00, 0xf0, 0x11, 0x00


	//----- nvinfo : EIATTR_KPARAM_INFO
	.align		4
.L_1624:
        /*0028*/ 	.byte	0x04, 0x17
        /*002a*/ 	.short	(.L_1626 - .L_1625)
.L_1625:
        /*002c*/ 	.word	0x00000000
        /*0030*/ 	.short	0x0006
        /*0032*/ 	.short	0x0024
        /*0034*/ 	.byte	0x00, 0xf0, 0x11, 0x00


	//----- nvinfo : EIATTR_KPARAM_INFO
	.align		4
.L_1626:
        /*0038*/ 	.byte	0x04, 0x17
        /*003a*/ 	.short	(.L_1628 - .L_1627)
.L_1627:
        /*003c*/ 	.word	0x00000000
        /*0040*/ 	.short	0x0005
        /*0042*/ 	.short	0x0020
        /*0044*/ 	.byte	0x00, 0xf0, 0x11, 0x00


	//----- nvinfo : EIATTR_KPARAM_INFO
	.align		4
.L_1628:
        /*0048*/ 	.byte	0x04, 0x17
        /*004a*/ 	.short	(.L_1630 - .L_1629)
.L_1629:
        /*004c*/ 	.word	0x00000000
        /*0050*/ 	.short	0x0004
        /*0052*/ 	.short	0x001c
        /*0054*/ 	.byte	0x00, 0xf0, 0x11, 0x00


	//----- nvinfo : EIATTR_KPARAM_INFO
	.align		4
.L_1630:
        /*0058*/ 	.byte	0x04, 0x17
        /*005a*/ 	.short	(.L_1632 - .L_1631)
.L_1631:
        /*005c*/ 	.word	0x00000000
        /*0060*/ 	.short	0x0003
        /*0062*/ 	.short	0x0018
        /*0064*/ 	.byte	0x00, 0xf0, 0x11, 0x00


	//----- nvinfo : EIATTR_KPARAM_INFO
	.align		4
.L_1632:
        /*0068*/ 	.byte	0x04, 0x17
        /*006a*/ 	.short	(.L_1634 - .L_1633)
.L_1633:
        /*006c*/ 	.word	0x00000000
        /*0070*/ 	.short	0x0002
        /*0072*/ 	.short	0x0010
        /*0074*/ 	.byte	0x00, 0xf5, 0x21, 0x00


	//----- nvinfo : EIATTR_KPARAM_INFO
	.align		4
.L_1634:
        /*0078*/ 	.byte	0x04, 0x17
        /*007a*/ 	.short	(.L_1636 - .L_1635)
.L_1635:
        /*007c*/ 	.word	0x00000000
        /*0080*/ 	.short	0x0001
        /*0082*/ 	.short	0x0008
        /*0084*/ 	.byte	0x00, 0xf5, 0x21, 0x00


	//----- nvinfo : EIATTR_KPARAM_INFO
	.align		4
.L_1636:
        /*0088*/ 	.byte	0x04, 0x17
        /*008a*/ 	.short	(.L_1638 - .L_1637)
.L_1637:
        /*008c*/ 	.word	0x00000000
        /*0090*/ 	.short	0x0000
        /*0092*/ 	.short	0x0000
        /*0094*/ 	.byte	0x00, 0xf0, 0x11, 0x00


	//----- nvinfo : EIATTR_SPARSE_MMA_MASK
	.align		4
.L_1638:
        /*0098*/ 	.byte	0x03, 0x50
        /*009a*/ 	.short	0x0000


	//----- nvinfo : EIATTR_MAXREG_COUNT
	.align		4
        /*009c*/ 	.byte	0x03, 0x1b
        /*009e*/ 	.short	0x00ff


	//----- nvinfo : EIATTR_MERCURY_ISA_VERSION
	.align		4
        /*00a0*/ 	.byte	0x03, 0x5f
        /*00a2*/ 	.short	0x0101


	//----- nvinfo : EIATTR_VRC_CTA_INIT_COUNT
	.align		4
        /*00a4*/ 	.byte	0x02, 0x4a
	.zero		1
	.zero		1


	//----- nvinfo : EIATTR_EXIT_INSTR_OFFSETS
	.align		4
        /*00a8*/ 	.byte	0x04, 0x1c
        /*00aa*/ 	.short	(.L_1640 - .L_1639)


	//   ....[0]....
.L_1639:
        /*00ac*/ 	.word	0x000000a0


	//   ....[1]....
        /*00b0*/ 	.word	0x00000cf0


	//   ....[2]....
        /*00b4*/ 	.word	0x00000d60


	//----- nvinfo : EIATTR_CBANK_PARAM_SIZE
	.align		4
.L_1640:
        /*00b8*/ 	.byte	0x03, 0x19
        /*00ba*/ 	.short	0x0030


	//----- nvinfo : EIATTR_PARAM_CBANK
	.align		4
        /*00bc*/ 	.byte	0x04, 0x0a
        /*00be*/ 	.short	(.L_1642 - .L_1641)
	.align		4
.L_1641:
        /*00c0*/ 	.word	index@(.nv.constant0.copy_channel_kernel)
        /*00c4*/ 	.short	0x0380
        /*00c6*/ 	.short	0x0030


	//----- nvinfo : EIATTR_SW_WAR
	.align		4
.L_1642:
        /*00c8*/ 	.byte	0x04, 0x36
        /*00ca*/ 	.short	(.L_1644 - .L_1643)
.L_1643:
        /*00cc*/ 	.word	0x00000008
.L_1644:


//--------------------- .nv.info.copy_number_kernel --------------------------
	.section	.nv.info.copy_number_kernel,"",@"SHT_CUDA_INFO"
	.sectionflags	@""
	.align	4


	//----- nvinfo : EIATTR_CUDA_API_VERSION
	.align		4
        /*0000*/ 	.byte	0x04, 0x37
        /*0002*/ 	.short	(.L_1646 - .L_1645)
.L_1645:
        /*0004*/ 	.word	0x00000082


	//----- nvinfo : EIATTR_KPARAM_INFO
	.align		4
.L_1646:
        /*0008*/ 	.byte	0x04, 0x17
        /*000a*/ 	.short	(.L_1648 - .L_1647)
.L_1647:
        /*000c*/ 	.word	0x00000000
        /*0010*/ 	.short	0x0008
        /*0012*/ 	.short	0x002c
        /*0014*/ 	.byte	0x00, 0xf0, 0x11, 0x00


	//----- nvinfo : EIATTR_KPARAM_INFO
	.align		4
.L_1648:
        /*0018*/ 	.byte	0x04, 0x17
        /*001a*/ 	.short	(.L_1650 - .L_1649)
.L_1649:
        /*001c*/ 	.word	0x00000000
        /*0020*/ 	.short	0x0007
        /*0022*/ 	.short	0x0028
        /*0024*/ 	.byte	0x00, 0xf0, 0x11, 0x00


	//----- nvinfo : EIATTR_KPARAM_INFO
	.align		4
.L_1650:
        /*0028*/ 	.byte	0x04, 0x17
        /*002a*/ 	.short	(.L_1652 - .L_1651)
.L_1651:
        /*002c*/ 	.word	0x00000000
        /*0030*/ 	.short	0x0006
        /*0032*/ 	.short	0x0024
        /*0034*/ 	.byte	0x00, 0xf0, 0x11, 0x00


	//----- nvinfo : EIATTR_KPARAM_INFO
	.align		4
.L_1652:
        /*0038*/ 	.byte	0x04, 0x17
        /*003a*/ 	.short	(.L_1654 - .L_1653)
.L_1653:
        /*003c*/ 	.word	0x00000000
        /*0040*/ 	.short	0x0005
        /*0042*/ 	.short	0x0020
        /*0044*/ 	.byte	0x00, 0xf0, 0x11, 0x00


	//----- nvinfo : EIATTR_KPARAM_INFO
	.align		4
.L_1654:
        /*0048*/ 	.byte	0x04, 0x17
        /*004a*/ 	.short	(.L_1656 - .L_1655)
.L_1655:
        /*004c*/ 	.word	0x00000000
        /*0050*/ 	.short	0x0004
        /*0052*/ 	.short	0x001c
        /*0054*/ 	.byte	0x00, 0xf0, 0x11, 0x00


	//----- nvinfo : EIATTR_KPARAM_INFO
	.align		4
.L_1656:
        /*0058*/ 	.byte	0x04, 0x17
        /*005a*/ 	.short	(.L_1658 - .L_1657)
.L_1657:
        /*005c*/ 	.word	0x00000000
        /*0060*/ 	.short	0x0003
        /*0062*/ 	.short	0x0018
        /*0064*/ 	.byte	0x00, 0xf0, 0x11, 0x00


	//----- nvinfo : EIATTR_KPARAM_INFO
	.align		4
.L_1658:
        /*0068*/ 	.byte	0x04, 0x17
        /*006a*/ 	.short	(.L_1660 - .L_1659)
.L_1659:
        /*006c*/ 	.word	0x00000000
        /*0070*/ 	.short	0x0002
        /*0072*/ 	.short	0x0010
        /*0074*/ 	.byte	0x00, 0xf5, 0x21, 0x00


	//----- nvinfo : EIATTR_KPARAM_INFO
	.align		4
.L_1660:
        /*0078*/ 	.byte	0x04, 0x17
        /*007a*/ 	.short	(.L_1662 - .L_1661)
.L_1661:
        /*007c*/ 	.word	0x00000000
        /*0080*/ 	.short	0x0001
        /*0082*/ 	.short	0x0008
        /*0084*/ 	.byte	0x00, 0xf5, 0x21, 0x00


	//----- nvinfo : EIATTR_KPARAM_INFO
	.align		4
.L_1662:
        /*0088*/ 	.byte	0x04, 0x17
        /*008a*/ 	.short	(.L_1664 - .L_1663)
.L_1663:
        /*008c*/ 	.word	0x00000000
        /*0090*/ 	.short	0x0000
        /*0092*/ 	.short	0x0000
        /*0094*/ 	.byte	0x00, 0xf0, 0x11, 0x00


	//----- nvinfo : EIATTR_SPARSE_MMA_MASK
	.align		4
.L_1664:
        /*0098*/ 	.byte	0x03, 0x50
        /*009a*/ 	.short	0x0000


	//----- nvinfo : EIATTR_MAXREG_COUNT
	.align		4
        /*009c*/ 	.byte	0x03, 0x1b
        /*009e*/ 	.short	0x00ff


	//----- nvinfo : EIATTR_MERCURY_ISA_VERSION
	.align		4
        /*00a0*/ 	.byte	0x03, 0x5f
        /*00a2*/ 	.short	0x0101


	//----- nvinfo : EIATTR_VRC_CTA_INIT_COUNT
	.align		4
        /*00a4*/ 	.byte	0x02, 0x4a
	.zero		1
	.zero		1


	//----- nvinfo : EIATTR_EXIT_INSTR_OFFSETS
	.align		4
        /*00a8*/ 	.byte	0x04, 0x1c
        /*00aa*/ 	.short	(.L_1666 - .L_1665)


	//   ....[0]....
.L_1665:
        /*00ac*/ 	.word	0x000000a0


	//   ....[1]....
        /*00b0*/ 	.word	0x00000960


	//   ....[2]....
        /*00b4*/ 	.word	0x000009d0


	//----- nvinfo : EIATTR_CBANK_PARAM_SIZE
	.align		4
.L_1666:
        /*00b8*/ 	.byte	0x03, 0x19
        /*00ba*/ 	.short	0x0030


	//----- nvinfo : EIATTR_PARAM_CBANK
	.align		4
        /*00bc*/ 	.byte	0x04, 0x0a
        /*00be*/ 	.short	(.L_1668 - .L_1667)
	.align		4
.L_1667:
        /*00c0*/ 	.word	index@(.nv.constant0.copy_number_kernel)
        /*00c4*/ 	.short	0x0380
        /*00c6*/ 	.short	0x0030


	//----- nvinfo : EIATTR_SW_WAR
	.align		4
.L_1668:
        /*00c8*/ 	.byte	0x04, 0x36
        /*00ca*/ 	.short	(.L_1670 - .L_1669)
.L_1669:
        /*00cc*/ 	.word	0x00000008
.L_1670:


//--------------------- .nv.info.one_hot_kernel   --------------------------
	.section	.nv.info.one_hot_kernel,"",@"SHT_CUDA_INFO"
	.sectionflags	@""
	.align	4


	//----- nvinfo : EIATTR_CUDA_API_VERSION
	.align		4
        /*0000*/ 	.byte	0x04, 0x37
        /*0002*/ 	.short	(.L_1672 - .L_1671)
.L_1671:
        /*0004*/ 	.word	0x00000082


	//----- nvinfo : EIATTR_KPARAM_INFO
	.align		4
.L_1672:
        /*0008*/ 	.byte	0x04, 0x17
        /*000a*/ 	.short	(.L_1674 - .L_1673)
.L_1673:
        /*000c*/ 	.word	0x00000000
        /*0010*/ 	.short	0x0003
        /*0012*/ 	.short	0x0018
        /*0014*/ 	.byte	0x00, 0xf0, 0x11, 0x00


	//----- nvinfo : EIATTR_KPARAM_INFO
	.align		4
.L_1674:
        /*0018*/ 	.byte	0x04, 0x17
        /*001a*/ 	.short	(.L_1676 - .L_1675)
.L_1675:
        /*001c*/ 	.word	0x00000000
        /*0020*/ 	.short	0x0002
        /*0022*/ 	.short	0x0010
        /*0024*/ 	.byte	0x00, 0xf5, 0x21, 0x00


	//----- nvinfo : EIATTR_KPARAM_INFO
	.align		4
.L_1676:
        /*0028*/ 	.byte	0x04, 0x17
        /*002a*/ 	.short	(.L_1678 - .L_1677)
.L_1677:
        /*002c*/ 	.word	0x00000000
        /*0030*/ 	.short	0x0001
        /*0032*/ 	.short	0x0008
        /*0034*/ 	.byte	0x00, 0xf5, 0x21, 0x00


	//----- nvinfo : EIATTR_KPARAM_INFO
	.align		4
.L_1678:
        /*0038*/ 	.byte	0x04, 0x17
        /*003a*/ 	.short	(.L_1680 - .L_1679)
.L_1679:
        /*003c*/ 	.word	0x00000000
        /*0040*/ 	.short	0x0000
        /*0042*/ 	.short	0x0000
        /*0044*/ 	.byte	0x00, 0xf0, 0x11, 0x00


	//----- nvinfo : EIATTR_SPARSE_MMA_MASK
	.align		4
.L_1680:
        /*0048*/ 	.byte	0x03, 0x50
        /*004a*/ 	.short	0x0000


	//----- nvinfo : EIATTR_MAXREG_COUNT
	.align		4
        /*004c*/ 	.byte	0x03, 0x1b
        /*004e*/ 	.short	0x00ff


	//----- nvinfo : EIATTR_MERCURY_ISA_VERSION
	.align		4
        /*0050*/ 	.byte	0x03, 0x5f
        /*0052*/ 	.short	0x0101


	//----- nvinfo : EIATTR_VRC_CTA_INIT_COUNT
	.align		4
        /*0054*/ 	.byte	0x02, 0x4a
	.zero		1
	.zero		1


	//----- nvinfo : EIATTR_EXIT_INSTR_OFFSETS
	.align		4
        /*0058*/ 	.byte	0x04, 0x1c
        /*005a*/ 	.short	(.L_1682 - .L_1681)


	//   ....[0]....
.L_1681:
        /*005c*/ 	.word	0x000000a0


	//   ....[1]....
        /*0060*/ 	.word	0x00000160


	//----- nvinfo : EIATTR_CBANK_PARAM_SIZE
	.align		4
.L_1682:
        /*0064*/ 	.byte	0x03, 0x19
        /*0066*/ 	.short	0x001c


	//----- nvinfo : EIATTR_PARAM_CBANK
	.align		4
        /*0068*/ 	.byte	0x04, 0x0a
        /*006a*/ 	.short	(.L_1684 - .L_1683)
	.align		4
.L_1683:
        /*006c*/ 	.word	index@(.nv.constant0.one_hot_kernel)
        /*0070*/ 	.short	0x0380
        /*0072*/ 	.short	0x001c


	//----- nvinfo : EIATTR_SW_WAR
	.align		4
.L_1684:
        /*0074*/ 	.byte	0x04, 0x36
        /*0076*/ 	.short	(.L_1686 - .L_1685)
.L_1685:
        /*0078*/ 	.word	0x00000008
.L_1686:


//--------------------- .nv.info.axpy_kernel      --------------------------
	.section	.nv.info.axpy_kernel,"",@"SHT_CUDA_INFO"
	.sectionflags	@""
	.align	4


	//----- nvinfo : EIATTR_CUDA_API_VERSION
	.align		4
        /*0000*/ 	.byte	0x04, 0x37
        /*0002*/ 	.short	(.L_1688 - .L_1687)
.L_1687:
        /*0004*/ 	.word	0x00000082


	//----- nvinfo : EIATTR_KPARAM_INFO
	.align		4
.L_1688:
        /*0008*/ 	.byte	0x04, 0x17
        /*000a*/ 	.short	(.L_1690 - .L_1689)
.L_1689:
        /*000c*/ 	.word	0x00000000
        /*0010*/ 	.short	0x0004
        /*0012*/ 	.short	0x0020
        /*0014*/ 	.byte	0x00, 0xf0, 0x11, 0x00


	//----- nvinfo : EIATTR_KPARAM_INFO
	.align		4
.L_1690:
        /*0018*/ 	.byte	0x04, 0x17
        /*001a*/ 	.short	(.L_1692 - .L_1691)
.L_1691:
        /*001c*/ 	.word	0x00000000
        /*0020*/ 	.short	0x0003
        /*0022*/ 	.short	0x0018
        /*0024*/ 	.byte	0x00, 0xf5, 0x21, 0x00


	//----- nvinfo : EIATTR_KPARAM_INFO
	.align		4
.L_1692:
        /*0028*/ 	.byte	0x04, 0x17
        /*002a*/ 	.short	(.L_1694 - .L_1693)
.L_1693:
        /*002c*/ 	.word	0x00000000
        /*0030*/ 	.short	0x0002
        /*0032*/ 	.short	0x0010
        /*0034*/ 	.byte	0x00, 0xf0, 0x11, 0x00


	//----- nvinfo : EIATTR_KPARAM_INFO
	.align		4
.L_1694:
        /*0038*/ 	.byte	0x04, 0x17
        /*003a*/ 	.short	(.L_1696 - .L_1695)
.L_1695:
        /*003c*/ 	.word	0x00000000
        /*0040*/ 	.short	0x0001
        /*0042*/ 	.short	0x0008
        /*0044*/ 	.byte	0x00, 0xf5, 0x21, 0x00


	//----- nvinfo : EIATTR_KPARAM_INFO
	.align		4
.L_1696:
        /*0048*/ 	.byte	0x04, 0x17
        /*004a*/ 	.short	(.L_1698 - .L_1697)
.L_1697:
        /*004c*/ 	.word	0x00000000
        /*0050*/ 	.short	0x0000
        /*0052*/ 	.short	0x0000
        /*0054*/ 	.byte	0x00, 0xf0, 0x11, 0x00


	//----- nvinfo : EIATTR_SPARSE_MMA_MASK
	.align		4
.L_1698:
        /*0058*/ 	.byte	0x03, 0x50
        /*005a*/ 	.short	0x0000


	//----- nvinfo : EIATTR_MAXREG_COUNT
	.align		4
        /*005c*/ 	.byte	0x03, 0x1b
        /*005e*/ 	.short	0x00ff


	//----- nvinfo : EIATTR_MERCURY_ISA_VERSION
	.align		4
        /*0060*/ 	.byte	0x03, 0x5f
        /*0062*/ 	.short	0x0101


	//----- nvinfo : EIATTR_VRC_CTA_INIT_COUNT
	.align		4
        /*0064*/ 	.byte	0x02, 0x4a
	.zero		1
	.zero		1


	//----- nvinfo : EIATTR_EXIT_INSTR_OFFSETS
	.align		4
        /*0068*/ 	.byte	0x04, 0x1c
        /*006a*/ 	.short	(.L_1700 - .L_1699)


	//   ....[0]....
.L_1699:
        /*006c*/ 	.word	0x000000a0


	//   ....[1]....
        /*0070*/ 	.word	0x00000180


	//----- nvinfo : EIATTR_CBANK_PARAM_SIZE
	.align		4
.L_1700:
        /*0074*/ 	.byte	0x03, 0x19
        /*0076*/ 	.short	0x0024


	//----- nvinfo : EIATTR_PARAM_CBANK
	.align		4
        /*0078*/ 	.byte	0x04, 0x0a
        /*007a*/ 	.short	(.L_1702 - .L_1701)
	.align		4
.L_1701:
        /*007c*/ 	.word	index@(.nv.constant0.axpy_kernel)
        /*0080*/ 	.short	0x0380
        /*0082*/ 	.short	0x0024


	//----- nvinfo : EIATTR_SW_WAR
	.align		4
.L_1702:
        /*0084*/ 	.byte	0x04, 0x36
        /*0086*/ 	.short	(.L_1704 - .L_1703)
.L_1703:
        /*0088*/ 	.word	0x00000008
.L_1704:


//--------------------- .nv.info.copy_kernel      --------------------------
	.section	.nv.info.copy_kernel,"",@"SHT_CUDA_INFO"
	.sectionflags	@""
	.align	4


	//----- nvinfo : EIATTR_CUDA_API_VERSION
	.align		4
        /*0000*/ 	.byte	0x04, 0x37
        /*0002*/ 	.short	(.L_1706 - .L_1705)
.L_1705:
        /*0004*/ 	.word	0x00000082


	//----- nvinfo : EIATTR_KPARAM_INFO
	.align		4
.L_1706:
        /*0008*/ 	.byte	0x04, 0x17
        /*000a*/ 	.short	(.L_1708 - .L_1707)
.L_1707:
        /*000c*/ 	.word	0x00000000
        /*0010*/ 	.short	0x0004
        /*0012*/ 	.short	0x0020
        /*0014*/ 	.byte	0x00, 0xf0, 0x11, 0x00


	//----- nvinfo : EIATTR_KPARAM_INFO
	.align		4
.L_1708:
        /*0018*/ 	.byte	0x04, 0x17
        /*001a*/ 	.short	(.L_1710 - .L_1709)
.L_1709:
        /*001c*/ 	.word	0x00000000
        /*0020*/ 	.short	0x0003
        /*0022*/ 	.short	0x0018
        /*0024*/ 	.byte	0x00, 0xf5, 0x21, 0x00


	//----- nvinfo : EIATTR_KPARAM_INFO
	.align		4
.L_1710:
        /*0028*/ 	.byte	0x04, 0x17
        /*002a*/ 	.short	(.L_1712 - .L_1711)
.L_1711:
        /*002c*/ 	.word	0x00000000
        /*0030*/ 	.short	0x0002
        /*0032*/ 	.short	0x0010
        /*0034*/ 	.byte	0x00, 0xf0, 0x11, 0x00


	//----- nvinfo : EIATTR_KPARAM_INFO
	.align		4
.L_1712:
        /*0038*/ 	.byte	0x04, 0x17
        /*003a*/ 	.short	(.L_1714 - .L_1713)
.L_1713:
        /*003c*/ 	.word	0x00000000
        /*0040*/ 	.short	0x0001
        /*0042*/ 	.short	0x0008
        /*0044*/ 	.byte	0x00, 0xf5, 0x21, 0x00


	//----- nvinfo : EIATTR_KPARAM_INFO
	.align		4
.L_1714:
        /*0048*/ 	.byte	0x04, 0x17
        /*004a*/ 	.short	(.L_1716 - .L_1715)
.L_1715:
        /*004c*/ 	.word	0x00000000
        /*0050*/ 	.short	0x0000
        /*0052*/ 	.short	0x0000
        /*0054*/ 	.byte	0x00, 0xf0, 0x11, 0x00


	//----- nvinfo : EIATTR_SPARSE_MMA_MASK
	.align		4
.L_1716:
        /*0058*/ 	.byte	0x03, 0x50
        /*005a*/ 	.short	0x0000


	//----- nvinfo : EIATTR_MAXREG_COUNT
	.align		4
        /*005c*/ 	.byte	0x03, 0x1b
        /*005e*/ 	.short	0x00ff


	//----- nvinfo : EIATTR_MERCURY_ISA_VERSION
	.align		4
        /*0060*/ 	.byte	0x03, 0x5f
        /*0062*/ 	.short	0x0101


	//----- nvinfo : EIATTR_VRC_CTA_INIT_COUNT
	.align		4
        /*0064*/ 	.byte	0x02, 0x4a
	.zero		1
	.zero		1


	//----- nvinfo : EIATTR_EXIT_INSTR_OFFSETS
	.align		4
        /*0068*/ 	.byte	0x04, 0x1c
        /*006a*/ 	.short	(.L_1718 - .L_1717)


	//   ....[0]....
.L_1717:
        /*006c*/ 	.word	0x000000a0


	//   ....[1]....
        /*0070*/ 	.word	0x00000160


	//----- nvinfo : EIATTR_CBANK_PARAM_SIZE
	.align		4
.L_1718:
        /*0074*/ 	.byte	0x03, 0x19
        /*0076*/ 	.short	0x0024


	//----- nvinfo : EIATTR_PARAM_CBANK
	.align		4
        /*0078*/ 	.byte	0x04, 0x0a
        /*007a*/ 	.short	(.L_1720 - .L_1719)
	.align		4
.L_1719:
        /*007c*/ 	.word	index@(.nv.constant0.copy_kernel)
        /*0080*/ 	.short	0x0380
        /*0082*/ 	.short	0x0024


	//----- nvinfo : EIATTR_SW_WAR
	.align		4
.L_1720:
        /*0084*/ 	.byte	0x04, 0x36
        /*0086*/ 	.short	(.L_1722 - .L_1721)
.L_1721:
        /*0088*/ 	.word	0x00000008
.L_1722:


//--------------------- .nv.info.fill_kernel      --------------------------
	.section	.nv.info.fill_kernel,"",@"SHT_CUDA_INFO"
	.sectionflags	@""
	.align	4


	//----- nvinfo : EIATTR_CUDA_API_VERSION
	.align		4
        /*0000*/ 	.byte	0x04, 0x37
        /*0002*/ 	.short	(.L_1724 - .L_1723)
.L_1723:
        /*0004*/ 	.word	0x00000082


	//----- nvinfo : EIATTR_KPARAM_INFO
	.align		4
.L_1724:
        /*0008*/ 	.byte	0x04, 0x17
        /*000a*/ 	.short	(.L_1726 - .L_1725)
.L_1725:
        /*000c*/ 	.word	0x00000000
        /*0010*/ 	.short	0x0002
        /*0012*/ 	.short	0x0008
        /*0014*/ 	.byte	0x00, 0xf5, 0x21, 0x00


	//----- nvinfo : EIATTR_KPARAM_INFO
	.align		4
.L_1726:
        /*0018*/ 	.byte	0x04, 0x17
        /*001a*/ 	.short	(.L_1728 - .L_1727)
.L_1727:
        /*001c*/ 	.word	0x00000000
        /*0020*/ 	.short	0x0001
        /*0022*/ 	.short	0x0004
        /*0024*/ 	.byte	0x00, 0xf0, 0x11, 0x00


	//----- nvinfo : EIATTR_KPARAM_INFO
	.align		4
.L_1728:
        /*0028*/ 	.byte	0x04, 0x17
        /*002a*/ 	.short	(.L_1730 - .L_1729)
.L_1729:
        /*002c*/ 	.word	0x00000000
        /*0030*/ 	.short	0x0000
        /*0032*/ 	.short	0x0000
        /*0034*/ 	.byte	0x00, 0xf0, 0x11, 0x00


	//----- nvinfo : EIATTR_SPARSE_MMA_MASK
	.align		4
.L_1730:
        /*0038*/ 	.byte	0x03, 0x50
        /*003a*/ 	.short	0x0000


	//----- nvinfo : EIATTR_MAXREG_COUNT
	.align		4
        /*003c*/ 	.byte	0x03, 0x1b
        /*003e*/ 	.short	0x00ff


	//----- nvinfo : EIATTR_MERCURY_ISA_VERSION
	.align		4
        /*0040*/ 	.byte	0x03, 0x5f
        /*0042*/ 	.short	0x0101


	//----- nvinfo : EIATTR_VRC_CTA_INIT_COUNT
	.align		4
        /*0044*/ 	.byte	0x02, 0x4a
	.zero		1
	.zero		1


	//----- nvinfo : EIATTR_EXIT_INSTR_OFFSETS
	.align		4
        /*0048*/ 	.byte	0x04, 0x1c
        /*004a*/ 	.short	(.L_1732 - .L_1731)


	//   ....[0]....
.L_1731:
        /*004c*/ 	.word	0x000000a0


	//   ....[1]....
        /*0050*/ 	.word	0x00000100


	//----- nvinfo : EIATTR_CBANK_PARAM_SIZE
	.align		4
.L_1732:
        /*0054*/ 	.byte	0x03, 0x19
        /*0056*/ 	.short	0x0010


	//----- nvinfo : EIATTR_PARAM_CBANK
	.align		4
        /*0058*/ 	.byte	0x04, 0x0a
        /*005a*/ 	.short	(.L_1734 - .L_1733)
	.align		4
.L_1733:
        /*005c*/ 	.word	index@(.nv.constant0.fill_kernel)
        /*0060*/ 	.short	0x0380
        /*0062*/ 	.short	0x0010


	//----- nvinfo : EIATTR_SW_WAR
	.align		4
.L_1734:
        /*0064*/ 	.byte	0x04, 0x36
        /*0066*/ 	.short	(.L_1736 - .L_1735)
.L_1735:
        /*0068*/ 	.word	0x00000008
.L_1736:


//--------------------- .nv.callgraph             --------------------------
	.section	.nv.callgraph,"",@"SHT_CUDA_CALLGRAPH"
	.align	4
	.sectionentsize	8
	.align		4
        /*0000*/ 	.word	0x00000000
	.align		4
        /*0004*/ 	.word	0xffffffff
	.align		4
        /*0008*/ 	.word	0x00000000
	.align		4
        /*000c*/ 	.word	0xfffffffe
	.align		4
        /*0010*/ 	.word	0x00000000
	.align		4
        /*0014*/ 	.word	0xfffffffd
	.align		4
        /*0018*/ 	.word	0x00000000
	.align		4
        /*001c*/ 	.word	0xfffffffc


//--------------------- .nv.constant4             --------------------------
	.section	.nv.constant4,"a",@progbits
	.align	8
	.align		8
.nv.constant4:
        /*0000*/ 	.dword	__cudart_i2opi_f


//--------------------- .text.mean_back_kernel    --------------------------
	.section	.text.mean_back_kernel,"ax",@progbits
	.align	128
        .global         mean_back_kernel
        .type           mean_back_kernel,@function
        .size           mean_back_kernel,(.L_x_458 - mean_back_kernel)
        .other          mean_back_kernel,@"STO_CUDA_ENTRY STV_DEFAULT"
mean_back_kernel:
.text.mean_back_kernel:
[----:B------:R-:W-:Y:S01]  /*0000*/  LDC R1, c[0x0][0x37c] ;  /* 0x0000df00ff017b82 */ /* 0x000fe20000000800 */
[----:B------:R-:W0:Y:S07]  /*0010*/  S2R R0, SR_TID.X ;  /* 0x0000000000007919 */ /* 0x000e2e0000002100 */
[----:B------:R-:W-:Y:S01]  /*0020*/  S2UR UR4, SR_CTAID.X ;  /* 0x00000000000479c3 */ /* 0x000fe20000002500 */
[----:B------:R-:W1:Y:S01]  /*0030*/  LDCU UR6, c[0x0][0x370] ;  /* 0x00006e00ff0677ac */ /* 0x000e620008000800 */
[----:B------:R-:W2:Y:S06]  /*0040*/  LDCU UR7, c[0x0][0x380] ;  /* 0x00007000ff0777ac */ /* 0x000eac0008000800 */
[----:B------:R-:W1:Y:S08]  /*0050*/  S2UR UR5, SR_CTAID.Y ;  /* 0x00000000000579c3 */ /* 0x000e700000002600 */
[----:B------:R-:W0:Y:S08]  /*0060*/  LDC R3, c[0x0][0x360] ;  /* 0x0000d800ff037b82 */ /* 0x000e300000000800 */
[----:B------:R-:W3:Y:S01]  /*0070*/  LDC R6, c[0x0][0x398] ;  /* 0x0000e600ff067b82 */ /* 0x000ee20000000800 */
[----:B-1----:R-:W-:-:S06]  /*0080*/  UIMAD UR4, UR5, UR6, UR4 ;  /* 0x00000006050472a4 */ /* 0x002fcc000f8e0204 */
[----:B0-----:R-:W-:Y:S01]  /*0090*/  IMAD R3, R3, UR4, R0 ;  /* 0x0000000403037c24 */ /* 0x001fe2000f8e0200 */
[----:B---3--:R-:W-:-:S04]  /*00a0*/  ISETP.GE.AND P0, PT, R6, 0x1, PT ;  /* 0x000000010600780c */ /* 0x008fc80003f06270 */
[----:B--2---:R-:W-:-:S13]  /*00b0*/  ISETP.GE.OR P0, PT, R3, UR7, !P0 ;  /* 0x0000000703007c0c */ /* 0x004fda000c706670 */
[----:B------:R-:W-:Y:S05]  /*00c0*/  @P0 EXIT ;  /* 0x000000000000094d */ /* 0x000fea0003800000 */
[----:B------:R-:W0:Y:S01]  /*00d0*/  LDC.64 R4, c[0x0][0x388] ;  /* 0x0000e200ff047b82 */ /* 0x000e220000000a00 */
[C---:B------:R-:W-:Y:S01]  /*00e0*/  ISETP.GE.U32.AND P0, PT, R6.reuse, 0x10, PT ;  /* 0x000000100600780c */ /* 0x040fe20003f06070 */
[----:B------:R-:W1:Y:S01]  /*00f0*/  LDCU.64 UR6, c[0x0][0x358] ;  /* 0x00006b00ff0677ac */ /* 0x000e620008000a00 */
[----:B------:R-:W-:Y:S02]  /*0100*/  HFMA2 R9, -RZ, RZ, 0, 0 ;  /* 0x00000000ff097431 */ /* 0x000fe400000001ff */
[CC--:B------:R-:W-:Y:S01]  /*0110*/  IMAD R2, R3.reuse, R6.reuse, RZ ;  /* 0x0000000603027224 */ /* 0x0c0fe200078e02ff */
[----:B------:R-:W-:Y:S01]  /*0120*/  LOP3.LUT R11, R6, 0xf, RZ, 0xc0, !PT ;  /* 0x0000000f060b7812 */ /* 0x000fe200078ec0ff */
[----:B0-----:R-:W-:Y:S01]  /*0130*/  IMAD.WIDE R4, R3, 0x4, R4 ;  /* 0x0000000403047825 */ /* 0x001fe200078e0204 */
[----:B------:R-:W-:-:S06]  /*0140*/  I2FP.F32.U32 R3, R6 ;  /* 0x0000000600037245 */ /* 0x000fcc0000201000 */
[----:B-1----:R-:W-:Y:S05]  /*0150*/  @!P0 BRA `(.L_x_0) ;  /* 0x0000001000108947 */ /* 0x002fea0003800000 */
[----:B------:R-:W0:Y:S01]  /*0160*/  LDCU.64 UR4, c[0x0][0x390] ;  /* 0x00007200ff0477ac */ /* 0x000e220008000a00 */
[----:B------:R-:W-:Y:S02]  /*0170*/  LOP3.LUT R9, R6, 0x7ffffff0, RZ, 0xc0, !PT ;  /* 0x7ffffff006097812 */ /* 0x000fe400078ec0ff */
[----:B------:R-:W-:Y:S02]  /*0180*/  MOV R10, R2 ;  /* 0x00000002000a7202 */ /* 0x000fe40000000f00 */
[----:B------:R-:W-:Y:S01]  /*0190*/  IADD3 R8, PT, PT, -R9, RZ, RZ ;  /* 0x000000ff09087210 */ /* 0x000fe20007ffe1ff */
[----:B0-----:R-:W-:-:S04]  /*01a0*/  UIADD3 UR4, UP0, UPT, UR4, 0x20, URZ ;  /* 0x0000002004047890 */ /* 0x001fc8000ff1e0ff */
[----:B------:R-:W-:-:S12]  /*01b0*/  UIADD3.X UR5, UPT, UPT, URZ, UR5, URZ, UP0, !UPT ;  /* 0x00000005ff057290 */ /* 0x000fd800087fe4ff */
.L_x_33:
[----:B------:R-:W2:Y:S01]  /*01c0*/  LDG.E R0, desc[UR6][R4.64] ;  /* 0x0000000604007981 */ /* 0x000ea2000c1e1900 */
[----:B0-----:R-:W0:Y:S01]  /*01d0*/  MUFU.RCP R6, R3 ;  /* 0x0000000300067308 */ /* 0x001e220000001000 */
[----:B------:R-:W-:Y:S01]  /*01e0*/  IADD3 R8, PT, PT, R8, 0x10, RZ ;  /* 0x0000001008087810 */ /* 0x000fe20007ffe0ff */
[----:B------:R-:W-:Y:S03]  /*01f0*/  BSSY.RECONVERGENT B2, `(.L_x_1) ;  /* 0x000000e000027945 */ /* 0x000fe60003800200 */
[----:B------:R-:W-:Y:S01]  /*0200*/  ISETP.NE.AND P2, PT, R8, RZ, PT ;  /* 0x000000ff0800720c */ /* 0x000fe20003f45270 */
[----:B0-----:R-:W-:-:S04]  /*0210*/  FFMA R7, -R3, R6, 1 ;  /* 0x3f80000003077423 */ /* 0x001fc80000000106 */
[----:B------:R-:W-:Y:S01]  /*0220*/  FFMA R13, R6, R7, R6 ;  /* 0x00000007060d7223 */ /* 0x000fe20000000006 */
[----:B------:R-:W-:Y:S02]  /*0230*/  MOV R6, UR4 ;  /* 0x0000000400067c02 */ /* 0x000fe40008000f00 */
[----:B------:R-:W-:-:S03]  /*0240*/  MOV R7, UR5 ;  /* 0x0000000500077c02 */ /* 0x000fc60008000f00 */
[----:B------:R-:W-:Y:S01]  /*0250*/  IMAD.WIDE R6, R10, 0x4, R6 ;  /* 0x000000040a067825 */ /* 0x000fe200078e0206 */
[----:B--2---:R-:W0:Y:S03]  /*0260*/  FCHK P0, R0, R3 ;  /* 0x0000000300007302 */ /* 0x004e260000000000 */
[----:B------:R-:W-:-:S04]  /*0270*/  FFMA R12, R0, R13, RZ ;  /* 0x0000000d000c7223 */ /* 0x000fc800000000ff */
[----:B------:R-:W-:-:S04]  /*0280*/  FFMA R14, -R3, R12, R0 ;  /* 0x0000000c030e7223 */ /* 0x000fc80000000100 */
[----:B------:R-:W-:Y:S01]  /*0290*/  FFMA R13, R13, R14, R12 ;  /* 0x0000000e0d0d7223 */ /* 0x000fe2000000000c */
[----:B0-----:R-:W-:Y:S06]  /*02a0*/  @!P0 BRA `(.L_x_2) ;  /* 0x0000000000088947 */ /* 0x001fec0003800000 */
[----:B------:R-:W-:-:S07]  /*02b0*/  MOV R14, 0x2d0 ;  /* 0x000002d0000e7802 */ /* 0x000fce0000000f00 */
[----:B------:R-:W-:Y:S05]  /*02c0*/  CALL.REL.NOINC `($__internal_0_$__cuda_sm3x_div_rn_noftz_f32_slowpath) ;  /* 0x0000001c00547944 */ /* 0x000fea0003c00000 */
.L_x_2:
[----:B------:R-:W-:Y:S05]  /*02d0*/  BSYNC.RECONVERGENT B2 ;  /* 0x0000000000027941 */ /* 0x000fea0003800200 */
.L_x_1:
[----:B------:R0:W-:Y:S04]  /*02e0*/  STG.E desc[UR6][R6.64+-0x20], R13 ;  /* 0xffffe00d06007986 */ /* 0x0001e8000c101906 */
[----:B------:R-:W2:Y:S01]  /*02f0*/  LDG.E R12, desc[UR6][R4.64] ;  /* 0x00000006040c7981 */ /* 0x000ea2000c1e1900 */
[----:B------:R-:W1:Y:S01]  /*0300*/  MUFU.RCP R0, R3 ;  /* 0x0000000300007308 */ /* 0x000e620000001000 */
[----:B------:R-:W-:Y:S01]  /*0310*/  BSSY.RECONVERGENT B2, `(.L_x_3) ;  /* 0x000000c000027945 */ /* 0x000fe20003800200 */
[----:B-1----:R-:W-:-:S04]  /*0320*/  FFMA R15, -R3, R0, 1 ;  /* 0x3f800000030f7423 */ /* 0x002fc80000000100 */
[----:B------:R-:W-:Y:S02]  /*0330*/  FFMA R0, R0, R15, R0 ;  /* 0x0000000f00007223 */ /* 0x000fe40000000000 */
[----:B--2---:R-:W1:Y:S02]  /*0340*/  FCHK P0, R12, R3 ;  /* 0x000000030c007302 */ /* 0x004e640000000000 */
[----:B------:R-:W-:-:S04]  /*0350*/  FFMA R15, R0, R12, RZ ;  /* 0x0000000c000f7223 */ /* 0x000fc800000000ff */
[----:B------:R-:W-:-:S04]  /*0360*/  FFMA R14, -R3, R15, R12 ;  /* 0x0000000f030e7223 */ /* 0x000fc8000000010c */
[----:B------:R-:W-:Y:S01]  /*0370*/  FFMA R15, R0, R14, R15 ;  /* 0x0000000e000f7223 */ /* 0x000fe2000000000f */
[----:B01----:R-:W-:Y:S06]  /*0380*/  @!P0 BRA `(.L_x_4) ;  /* 0x0000000000108947 */ /* 0x003fec0003800000 */
[----:B------:R-:W-:Y:S02]  /*0390*/  MOV R0, R12 ;  /* 0x0000000c00007202 */ /* 0x000fe40000000f00 */
[----:B------:R-:W-:-:S07]  /*03a0*/  MOV R14, 0x3c0 ;  /* 0x000003c0000e7802 */ /* 0x000fce0000000f00 */
[----:B------:R-:W-:Y:S05]  /*03b0*/  CALL.REL.NOINC `($__internal_0_$__cuda_sm3x_div_rn_noftz_f32_slowpath) ;  /* 0x0000001c00187944 */ /* 0x000fea0003c00000 */
[----:B------:R-:W-:-:S07]  /*03c0*/  MOV R15, R13 ;  /* 0x0000000d000f7202 */ /* 0x000fce0000000f00 */
.L_x_4:
[----:B------:R-:W-:Y:S05]  /*03d0*/  BSYNC.RECONVERGENT B2 ;  /* 0x0000000000027941 */ /* 0x000fea0003800200 */
.L_x_3:
        /* <DEDUP_REMOVED lines=14> */
.L_x_6:
[----:B------:R-:W-:Y:S05]  /*04c0*/  BSYNC.RECONVERGENT B2 ;  /* 0x0000000000027941 */ /* 0x000fea0003800200 */
.L_x_5:
        /* <DEDUP_REMOVED lines=15> */
.L_x_8:
[----:B------:R-:W-:Y:S05]  /*05c0*/  BSYNC.RECONVERGENT B2 ;  /* 0x0000000000027941 */ /* 0x000fea0003800200 */
.L_x_7:
        /* <DEDUP_REMOVED lines=14> */
.L_x_10:
[----:B------:R-:W-:Y:S05]  /*06b0*/  BSYNC.RECONVERGENT B2 ;  /* 0x0000000000027941 */ /* 0x000fea0003800200 */
.L_x_9:
        /* <DEDUP_REMOVED lines=15> */
.L_x_12:
[----:B------:R-:W-:Y:S05]  /*07b0*/  BSYNC.RECONVERGENT B2 ;  /* 0x0000000000027941 */ /* 0x000fea0003800200 */
.L_x_11:
        /* <DEDUP_REMOVED lines=14> */
.L_x_14:
[----:B------:R-:W-:Y:S05]  /*08a0*/  BSYNC.RECONVERGENT B2 ;  /* 0x0000000000027941 */ /* 0x000fea0003800200 */
.L_x_13:
        /* <DEDUP_REMOVED lines=15> */
.L_x_16:
[----:B------:R-:W-:Y:S05]  /*09a0*/  BSYNC.RECONVERGENT B2 ;  /* 0x0000000000027941 */ /* 0x000fea0003800200 */
.L_x_15:
        /* <DEDUP_REMOVED lines=14> */
.L_x_18:
[----:B------:R-:W-:Y:S05]  /*0a90*/  BSYNC.RECONVERGENT B2 ;  /* 0x0000000000027941 */ /* 0x000fea0003800200 */
.L_x_17:
        /* <DEDUP_REMOVED lines=15> */
.L_x_20:
[----:B------:R-:W-:Y:S05]  /*0b90*/  BSYNC.RECONVERGENT B2 ;  /* 0x0000000000027941 */ /* 0x000fea0003800200 */
.L_x_19:
        /* <DEDUP_REMOVED lines=14> */
.L_x_22:
[----:B------:R-:W-:Y:S05]  /*0c80*/  BSYNC.RECONVERGENT B2 ;  /* 0x0000000000027941 */ /* 0x000fea0003800200 */
.L_x_21:
        /* <DEDUP_REMOVED lines=15> */
.L_x_24:
[----:B------:R-:W-:Y:S05]  /*0d80*/  BSYNC.RECONVERGENT B2 ;  /* 0x0000000000027941 */ /* 0x000fea0003800200 */
.L_x_23:
        /* <DEDUP_REMOVED lines=14> */
.L_x_26:
[----:B------:R-:W-:Y:S05]  /*0e70*/  BSYNC.RECONVERGENT B2 ;  /* 0x0000000000027941 */ /* 0x000fea0003800200 */
.L_x_25:
        /* <DEDUP_REMOVED lines=15> */
.L_x_28:
[----:B------:R-:W-:Y:S05]  /*0f70*/  BSYNC.RECONVERGENT B2 ;  /* 0x0000000000027941 */ /* 0x000fea0003800200 */
.L_x_27:
        /* <DEDUP_REMOVED lines=14> */
.L_x_30:
[----:B------:R-:W-:Y:S05]  /*1060*/  BSYNC.RECONVERGENT B2 ;  /* 0x0000000000027941 */ /* 0x000fea0003800200 */
.L_x_29:
        /* <DEDUP_REMOVED lines=15> */
.L_x_32:
[----:B------:R-:W-:Y:S05]  /*1160*/  BSYNC.RECONVERGENT B2 ;  /* 0x0000000000027941 */ /* 0x000fea0003800200 */
.L_x_31:
[----:B------:R0:W-:Y:S01]  /*1170*/  STG.E desc[UR6][R6.64+0x1c], R15 ;  /* 0x00001c0f06007986 */ /* 0x0001e2000c101906 */
[----:B------:R-:W-:Y:S01]  /*1180*/  IADD3 R10, PT, PT, R10, 0x10, RZ ;  /* 0x000000100a0a7810 */ /* 0x000fe20007ffe0ff */
[----:B------:R-:W-:Y:S06]  /*1190*/  @P2 BRA `(.L_x_33) ;  /* 0xfffffff000082947 */ /* 0x000fec000383ffff */
.L_x_0:
[----:B------:R-:W-:-:S13]  /*11a0*/  ISETP.NE.AND P0, PT, R11, RZ, PT ;  /* 0x000000ff0b00720c */ /* 0x000fda0003f05270 */
[----:B------:R-:W-:Y:S05]  /*11b0*/  @!P0 EXIT ;  /* 0x000000000000894d */ /* 0x000fea0003800000 */
[----:B------:R-:W1:Y:S01]  /*11c0*/  LDCU UR4, c[0x0][0x398] ;  /* 0x00007300ff0477ac */ /* 0x000e620008000800 */
[----:B------:R-:W-:Y:S01]  /*11d0*/  ISETP.GE.U32.AND P0, PT, R11, 0x8, PT ;  /* 0x000000080b00780c */ /* 0x000fe20003f06070 */
[----:B-1----:R-:W-:-:S12]  /*11e0*/  ULOP3.LUT UR4, UR4, 0x7, URZ, 0xc0, !UPT ;  /* 0x0000000704047892 */ /* 0x002fd8000f8ec0ff */
[----:B------:R-:W-:Y:S05]  /*11f0*/  @!P0 BRA `(.L_x_34) ;  /* 0x0000000800008947 */ /* 0x000fea0003800000 */
[----:B0-----:R-:W2:Y:S01]  /*1200*/  LDG.E R6, desc[UR6][R4.64] ;  /* 0x0000000604067981 */ /* 0x001ea2000c1e1900 */
[----:B------:R-:W0:Y:S01]  /*1210*/  MUFU.RCP R0, R3 ;  /* 0x0000000300007308 */ /* 0x000e220000001000 */
[----:B------:R-:W-:Y:S01]  /*1220*/  BSSY.RECONVERGENT B2, `(.L_x_35) ;  /* 0x000000c000027945 */ /* 0x000fe20003800200 */
[----:B0-----:R-:W-:-:S04]  /*1230*/  FFMA R7, -R3, R0, 1 ;  /* 0x3f80000003077423 */ /* 0x001fc80000000100 */
[----:B------:R-:W-:Y:S02]  /*1240*/  FFMA R0, R0, R7, R0 ;  /* 0x0000000700007223 */ /* 0x000fe40000000000 */
[----:B--2---:R-:W0:Y:S02]  /*1250*/  FCHK P0, R6, R3 ;  /* 0x0000000306007302 */ /* 0x004e240000000000 */
[----:B------:R-:W-:-:S04]  /*1260*/  FFMA R7, R0, R6, RZ ;  /* 0x0000000600077223 */ /* 0x000fc800000000ff */
[----:B------:R-:W-:-:S04]  /*1270*/  FFMA R8, -R3, R7, R6 ;  /* 0x0000000703087223 */ /* 0x000fc80000000106 */
[----:B------:R-:W-:Y:S01]  /*1280*/  FFMA R11, R0, R8, R7 ;  /* 0x00000008000b7223 */ /* 0x000fe20000000007 */
[----:B0-----:R-:W-:Y:S06]  /*1290*/  @!P0 BRA `(.L_x_36) ;  /* 0x0000000000108947 */ /* 0x001fec0003800000 */
[----:B------:R-:W-:Y:S02]  /*12a0*/  MOV R0, R6 ;  /* 0x0000000600007202 */ /* 0x000fe40000000f00 */
[----:B------:R-:W-:-:S07]  /*12b0*/  MOV R14, 0x12d0 ;  /* 0x000012d0000e7802 */ /* 0x000fce0000000f00 */
[----:B------:R-:W-:Y:S05]  /*12c0*/  CALL.REL.NOINC `($__internal_0_$__cuda_sm3x_div_rn_noftz_f32_slowpath) ;  /* 0x0000000c00547944 */ /* 0x000fea0003c00000 */
[----:B------:R-:W-:-:S07]  /*12d0*/  MOV R11, R13 ;  /* 0x0000000d000b7202 */ /* 0x000fce0000000f00 */
.L_x_36:
[----:B------:R-:W-:Y:S05]  /*12e0*/  BSYNC.RECONVERGENT B2 ;  /* 0x0000000000027941 */ /* 0x000fea0003800200 */
.L_x_35:
[----:B------:R-:W0:Y:S01]  /*12f0*/  LDC.64 R6, c[0x0][0x390] ;  /* 0x0000e400ff067b82 */ /* 0x000e220000000a00 */
[----:B------:R-:W-:-:S05]  /*1300*/  IADD3 R13, PT, PT, R2, R9, RZ ;  /* 0x00000009020d7210 */ /* 0x000fca0007ffe0ff */
[----:B0-----:R-:W-:-:S05]  /*1310*/  IMAD.WIDE R6, R13, 0x4, R6 ;  /* 0x000000040d067825 */ /* 0x001fca00078e0206 */
        /* <DEDUP_REMOVED lines=14> */
.L_x_38:
[----:B------:R-:W-:Y:S05]  /*1400*/  BSYNC.RECONVERGENT B2 ;  /* 0x0000000000027941 */ /* 0x000fea0003800200 */
.L_x_37:
        /* <DEDUP_REMOVED lines=15> */
.L_x_40:
[----:B------:R-:W-:Y:S05]  /*1500*/  BSYNC.RECONVERGENT B2 ;  /* 0x0000000000027941 */ /* 0x000fea0003800200 */
.L_x_39:
        /* <DEDUP_REMOVED lines=14> */
.L_x_42:
[----:B------:R-:W-:Y:S05]  /*15f0*/  BSYNC.RECONVERGENT B2 ;  /* 0x0000000000027941 */ /* 0x000fea0003800200 */
.L_x_41:
        /* <DEDUP_REMOVED lines=15> */
.L_x_44:
[----:B------:R-:W-:Y:S05]  /*16f0*/  BSYNC.RECONVERGENT B2 ;  /* 0x0000000000027941 */ /* 0x000fea0003800200 */
.L_x_43:
        /* <DEDUP_REMOVED lines=14> */
.L_x_46:
[----:B------:R-:W-:Y:S05]  /*17e0*/  BSYNC.RECONVERGENT B2 ;  /* 0x0000000000027941 */ /* 0x000fea0003800200 */
.L_x_45:
        /* <DEDUP_REMOVED lines=15> */
.L_x_48:
[----:B------:R-:W-:Y:S05]  /*18e0*/  BSYNC.RECONVERGENT B2 ;  /* 0x0000000000027941 */ /* 0x000fea0003800200 */
.L_x_47:
        /* <DEDUP_REMOVED lines=14> */
.L_x_50:
[----:B------:R-:W-:Y:S05]  /*19d0*/  BSYNC.RECONVERGENT B2 ;  /* 0x0000000000027941 */ /* 0x000fea0003800200 */
.L_x_49:
[----:B------:R1:W-:Y:S01]  /*19e0*/  STG.E desc[UR6][R6.64+0x1c], R13 ;  /* 0x00001c0d06007986 */ /* 0x0003e2000c101906 */
[----:B------:R-:W-:-:S07]  /*19f0*/  IADD3 R9, PT, PT, R9, 0x8, RZ ;  /* 0x0000000809097810 */ /* 0x000fce0007ffe0ff */
.L_x_34:
[----:B------:R-:W-:-:S13]  /*1a00*/  ISETP.NE.AND P0, PT, RZ, UR4, PT ;  /* 0x00000004ff007c0c */ /* 0x000fda000bf05270 */
[----:B------:R-:W-:Y:S05]  /*1a10*/  @!P0 EXIT ;  /* 0x000000000000894d */ /* 0x000fea0003800000 */
[----:B------:R-:W2:Y:S01]  /*1a20*/  LDCU UR5, c[0x0][0x398] ;  /* 0x00007300ff0577ac */ /* 0x000ea20008000800 */
[----:B------:R-:W-:Y:S02]  /*1a30*/  UISETP.GE.U32.AND UP0, UPT, UR4, 0x4, UPT ;  /* 0x000000040400788c */ /* 0x000fe4000bf06070 */
[----:B--2---:R-:W-:-:S07]  /*1a40*/  ULOP3.LUT UR5, UR5, 0x3, URZ, 0xc0, !UPT ;  /* 0x0000000305057892 */ /* 0x004fce000f8ec0ff */
[----:B------:R-:W-:Y:S05]  /*1a50*/  BRA.U !UP0, `(.L_x_51) ;  /* 0x0000000508087547 */ /* 0x000fea000b800000 */
[----:B01----:R-:W2:Y:S01]  /*1a60*/  LDG.E R6, desc[UR6][R4.64] ;  /* 0x0000000604067981 */ /* 0x003ea2000c1e1900 */
        /* <DEDUP_REMOVED lines=13> */
.L_x_53:
[----:B------:R-:W-:Y:S05]  /*1b40*/  BSYNC.RECONVERGENT B2 ;  /* 0x0000000000027941 */ /* 0x000fea0003800200 */
.L_x_52:
        /* <DEDUP_REMOVED lines=17> */
.L_x_55:
[----:B------:R-:W-:Y:S05]  /*1c60*/  BSYNC.RECONVERGENT B2 ;  /* 0x0000000000027941 */ /* 0x000fea0003800200 */
.L_x_54:
        /* <DEDUP_REMOVED lines=15> */
.L_x_57:
[----:B------:R-:W-:Y:S05]  /*1d60*/  BSYNC.RECONVERGENT B2 ;  /* 0x0000000000027941 */ /* 0x000fea0003800200 */
.L_x_56:
        /* <DEDUP_REMOVED lines=14> */
.L_x_59:
[----:B------:R-:W-:Y:S05]  /*1e50*/  BSYNC.RECONVERGENT B2 ;  /* 0x0000000000027941 */ /* 0x000fea0003800200 */
.L_x_58:
[----:B------:R2:W-:Y:S01]  /*1e60*/  STG.E desc[UR6][R6.64+0xc], R13 ;  /* 0x00000c0d06007986 */ /* 0x0005e2000c101906 */
[----:B------:R-:W-:-:S07]  /*1e70*/  IADD3 R9, PT, PT, R9, 0x4, RZ ;  /* 0x0000000409097810 */ /* 0x000fce0007ffe0ff */
.L_x_51:
[----:B------:R-:W-:-:S13]  /*1e80*/  ISETP.NE.AND P0, PT, RZ, UR5, PT ;  /* 0x00000005ff007c0c */ /* 0x000fda000bf05270 */
[----:B------:R-:W-:Y:S05]  /*1e90*/  @!P0 EXIT ;  /* 0x000000000000894d */ /* 0x000fea0003800000 */
[----:B012---:R-:W0:Y:S01]  /*1ea0*/  LDC.64 R6, c[0x0][0x390] ;  /* 0x0000e400ff067b82 */ /* 0x007e220000000a00 */
[----:B------:R-:W-:Y:S01]  /*1eb0*/  IADD3 R11, PT, PT, R2, R9, RZ ;  /* 0x00000009020b7210 */ /* 0x000fe20007ffe0ff */
[----:B------:R-:W-:-:S12]  /*1ec0*/  UIADD3 UR4, UPT, UPT, -UR5, URZ, URZ ;  /* 0x000000ff05047290 */ /* 0x000fd8000fffe1ff */
.L_x_62:
[----:B------:R-:W2:Y:S01]  /*1ed0*/  LDG.E R2, desc[UR6][R4.64] ;  /* 0x0000000604027981 */ /* 0x000ea2000c1e1900 */
[----:B-1----:R-:W1:Y:S01]  /*1ee0*/  MUFU.RCP R0, R3 ;  /* 0x0000000300007308 */ /* 0x002e620000001000 */
[----:B------:R-:W-:Y:S01]  /*1ef0*/  UIADD3 UR4, UPT, UPT, UR4, 0x1, URZ ;  /* 0x0000000104047890 */ /* 0x000fe2000fffe0ff */
[----:B------:R-:W-:Y:S03]  /*1f00*/  BSSY.RECONVERGENT B2, `(.L_x_60) ;  /* 0x000000d000027945 */ /* 0x000fe60003800200 */
[----:B------:R-:W-:Y:S01]  /*1f10*/  UISETP.NE.AND UP0, UPT, UR4, URZ, UPT ;  /* 0x000000ff0400728c */ /* 0x000fe2000bf05270 */
[----:B-1----:R-:W-:-:S04]  /*1f20*/  FFMA R9, -R3, R0, 1 ;  /* 0x3f80000003097423 */ /* 0x002fc80000000100 */
[----:B------:R-:W-:Y:S01]  /*1f30*/  FFMA R0, R0, R9, R0 ;  /* 0x0000000900007223 */ /* 0x000fe20000000000 */
[----:B--2---:R-:W1:Y:S03]  /*1f40*/  FCHK P0, R2, R3 ;  /* 0x0000000302007302 */ /* 0x004e660000000000 */
[----:B------:R-:W-:-:S04]  /*1f50*/  FFMA R9, R0, R2, RZ ;  /* 0x0000000200097223 */ /* 0x000fc800000000ff */
[----:B------:R-:W-:-:S04]  /*1f60*/  FFMA R8, -R3, R9, R2 ;  /* 0x0000000903087223 */ /* 0x000fc80000000102 */
[----:B------:R-:W-:Y:S01]  /*1f70*/  FFMA R13, R0, R8, R9 ;  /* 0x00000008000d7223 */ /* 0x000fe20000000009 */
[----:B0-----:R-:W-:Y:S01]  /*1f80*/  IMAD.WIDE R8, R11, 0x4, R6 ;  /* 0x000000040b087825 */ /* 0x001fe200078e0206 */
[----:B-1----:R-:W-:Y:S06]  /*1f90*/  @!P0 BRA `(.L_x_61) ;  /* 0x00000000000c8947 */ /* 0x002fec0003800000 */
[----:B------:R-:W-:Y:S02]  /*1fa0*/  MOV R0, R2 ;  /* 0x0000000200007202 */ /* 0x000fe40000000f00 */
[----:B------:R-:W-:-:S07]  /*1fb0*/  MOV R14, 0x1fd0 ;  /* 0x00001fd0000e7802 */ /* 0x000fce0000000f00 */
[----:B------:R-:W-:Y:S05]  /*1fc0*/  CALL.REL.NOINC `($__internal_0_$__cuda_sm3x_div_rn_noftz_f32_slowpath) ;  /* 0x0000000000147944 */ /* 0x000fea0003c00000 */
.L_x_61:
[----:B------:R-:W-:Y:S05]  /*1fd0*/  BSYNC.RECONVERGENT B2 ;  /* 0x0000000000027941 */ /* 0x000fea0003800200 */
.L_x_60:
[----:B------:R1:W-:Y:S01]  /*1fe0*/  STG.E desc[UR6][R8.64], R13 ;  /* 0x0000000d08007986 */ /* 0x0003e2000c101906 */
[----:B------:R-:W-:Y:S01]  /*1ff0*/  IADD3 R11, PT, PT, R11, 0x1, RZ ;  /* 0x000000010b0b7810 */ /* 0x000fe20007ffe0ff */
[----:B------:R-:W-:Y:S06]  /*2000*/  BRA.U UP0, `(.L_x_62) ;  /* 0xfffffffd00b07547 */ /* 0x000fec000b83ffff */
[----:B------:R-:W-:Y:S05]  /*2010*/  EXIT ;  /* 0x000000000000794d */ /* 0x000fea0003800000 */
        .weak           $__internal_0_$__cuda_sm3x_div_rn_noftz_f32_slowpath
        .type           $__internal_0_$__cuda_sm3x_div_rn_noftz_f32_slowpath,@function
        .size           $__internal_0_$__cuda_sm3x_div_rn_noftz_f32_slowpath,(.L_x_458 - $__internal_0_$__cuda_sm3x_div_rn_noftz_f32_slowpath)
$__internal_0_$__cuda_sm3x_div_rn_noftz_f32_slowpath:
[----:B------:R-:W-:Y:S01]  /*2020*/  SHF.R.U32.HI R12, RZ, 0x17, R3 ;  /* 0x00000017ff0c7819 */ /* 0x000fe20000011603 */
[----:B------:R-:W-:Y:S01]  /*2030*/  BSSY.RECONVERGENT B0, `(.L_x_63) ;  /* 0x0000065000007945 */ /* 0x000fe20003800200 */
[----:B------:R-:W-:Y:S02]  /*2040*/  SHF.R.U32.HI R17, RZ, 0x17, R0 ;  /* 0x00000017ff117819 */ /* 0x000fe40000011600 */
[----:B------:R-:W-:Y:S02]  /*2050*/  LOP3.LUT R12, R12, 0xff, RZ, 0xc0, !PT ;  /* 0x000000ff0c0c7812 */ /* 0x000fe400078ec0ff */
[----:B------:R-:W-:Y:S02]  /*2060*/  LOP3.LUT R17, R17, 0xff, RZ, 0xc0, !PT ;  /* 0x000000ff11117812 */ /* 0x000fe400078ec0ff */
[----:B------:R-:W-:Y:S02]  /*2070*/  IADD3 R15, PT, PT, R12, -0x1, RZ ;  /* 0xffffffff0c0f7810 */ /* 0x000fe40007ffe0ff */
[----:B------:R-:W-:-:S02]  /*2080*/  IADD3 R13, PT, PT, R17, -0x1, RZ ;  /* 0xffffffff110d7810 */ /* 0x000fc40007ffe0ff */
[----:B------:R-:W-:Y:S02]  /*2090*/  ISETP.GT.U32.AND P0, PT, R15, 0xfd, PT ;  /* 0x000000fd0f00780c */ /* 0x000fe40003f04070 */
[----:B------:R-:W-:Y:S02]  /*20a0*/  MOV R15, R3 ;  /* 0x00000003000f7202 */ /* 0x000fe40000000f00 */
[----:B------:R-:W-:-:S13]  /*20b0*/  ISETP.GT.U32.OR P0, PT, R13, 0xfd, P0 ;  /* 0x000000fd0d00780c */ /* 0x000fda0000704470 */
[----:B------:R-:W-:Y:S01]  /*20c0*/  @!P0 MOV R13, RZ ;  /* 0x000000ff000d8202 */ /* 0x000fe20000000f00 */
[----:B------:R-:W-:Y:S06]  /*20d0*/  @!P0 BRA `(.L_x_64) ;  /* 0x0000000000648947 */ /* 0x000fec0003800000 */
[----:B------:R-:W-:Y:S02]  /*20e0*/  FSETP.GTU.FTZ.AND P0, PT, |R0|, +INF , PT ;  /* 0x7f8000000000780b */ /* 0x000fe40003f1c200 */
[----:B------:R-:W-:-:S04]  /*20f0*/  FSETP.GTU.FTZ.AND P1, PT, |R3|, +INF , PT ;  /* 0x7f8000000300780b */ /* 0x000fc80003f3c200 */
[----:B------:R-:W-:-:S13]  /*2100*/  PLOP3.LUT P0, PT, P0, P1, PT, 0xf8, 0x8f ;  /* 0x00000000008f781c */ /* 0x000fda0000703f70 */
[----:B------:R-:W-:Y:S05]  /*2110*/  @P0 BRA `(.L_x_65) ;  /* 0x0000000400540947 */ /* 0x000fea0003800000 */
[----:B------:R-:W-:-:S13]  /*2120*/  LOP3.LUT P0, RZ, R15, 0x7fffffff, R0, 0xc8, !PT ;  /* 0x7fffffff0fff7812 */ /* 0x000fda000780c800 */
[----:B------:R-:W-:Y:S05]  /*2130*/  @!P0 BRA `(.L_x_66) ;  /* 0x0000000400448947 */ /* 0x000fea0003800000 */
[C---:B------:R-:W-:Y:S02]  /*2140*/  FSETP.NEU.FTZ.AND P3, PT, |R0|.reuse, +INF , PT ;  /* 0x7f8000000000780b */ /* 0x040fe40003f7d200 */
[----:B------:R-:W-:Y:S02]  /*2150*/  FSETP.NEU.FTZ.AND P1, PT, |R3|, +INF , PT ;  /* 0x7f8000000300780b */ /* 0x000fe40003f3d200 */
[----:B------:R-:W-:-:S11]  /*2160*/  FSETP.NEU.FTZ.AND P0, PT, |R0|, +INF , PT ;  /* 0x7f8000000000780b */ /* 0x000fd60003f1d200 */
[----:B------:R-:W-:Y:S05]  /*2170*/  @!P1 BRA !P3, `(.L_x_66) ;  /* 0x0000000400349947 */ /* 0x000fea0005800000 */
[----:B------:R-:W-:-:S04]  /*2180*/  LOP3.LUT P3, RZ, R0, 0x7fffffff, RZ, 0xc0, !PT ;  /* 0x7fffffff00ff7812 */ /* 0x000fc8000786c0ff */
[----:B------:R-:W-:-:S13]  /*2190*/  PLOP3.LUT P1, PT, P1, P3, PT, 0x2f, 0xf2 ;  /* 0x0000000000f2781c */ /* 0x000fda0000f26577 */
[----:B------:R-:W-:Y:S05]  /*21a0*/  @P1 BRA `(.L_x_67) ;  /* 0x0000000400201947 */ /* 0x000fea0003800000 */
[----:B------:R-:W-:-:S04]  /*21b0*/  LOP3.LUT P1, RZ, R15, 0x7fffffff, RZ, 0xc0, !PT ;  /* 0x7fffffff0fff7812 */ /* 0x000fc8000782c0ff */
[----:B------:R-:W-:-:S13]  /*21c0*/  PLOP3.LUT P0, PT, P0, P1, PT, 0x2f, 0xf2 ;  /* 0x0000000000f2781c */ /* 0x000fda0000702577 */
[----:B------:R-:W-:Y:S05]  /*21d0*/  @P0 BRA `(.L_x_68) ;  /* 0x0000000400080947 */ /* 0x000fea0003800000 */
[----:B------:R-:W-:-:S04]  /*21e0*/  IADD3 R13, PT, PT, R17, -0x1, RZ ;  /* 0xffffffff110d7810 */ /* 0x000fc80007ffe0ff */
[----:B------:R-:W-:Y:S02]  /*21f0*/  ISETP.GE.AND P0, PT, R13, RZ, PT ;  /* 0x000000ff0d00720c */ /* 0x000fe40003f06270 */
[----:B------:R-:W-:-:S04]  /*2200*/  IADD3 R13, PT, PT, R12, -0x1, RZ ;  /* 0xffffffff0c0d7810 */ /* 0x000fc80007ffe0ff */
[----:B------:R-:W-:-:S07]  /*2210*/  ISETP.GE.AND P1, PT, R13, RZ, PT ;  /* 0x000000ff0d00720c */ /* 0x000fce0003f26270 */
[----:B------:R-:W-:Y:S01]  /*2220*/  @P0 MOV R13, RZ ;  /* 0x000000ff000d0202 */ /* 0x000fe20000000f00 */
[----:B------:R-:W-:Y:S01]  /*2230*/  @!P0 FFMA R0, R0, 1.84467440737095516160e+19, RZ ;  /* 0x5f80000000008823 */ /* 0x000fe200000000ff */
[----:B------:R-:W-:-:S04]  /*2240*/  @!P0 MOV R13, 0xffffffc0 ;  /* 0xffffffc0000d8802 */ /* 0x000fc80000000f00 */
[----:B------:R-:W-:Y:S01]  /*2250*/  @!P1 FFMA R15, R3, 1.84467440737095516160e+19, RZ ;  /* 0x5f800000030f9823 */ /* 0x000fe200000000ff */
[----:B------:R-:W-:-:S07]  /*2260*/  @!P1 IADD3 R13, PT, PT, R13, 0x40, RZ ;  /* 0x000000400d0d9810 */ /* 0x000fce0007ffe0ff */
.L_x_64:
[----:B------:R-:W-:Y:S01]  /*2270*/  LEA R16, R12, 0xc0800000, 0x17 ;  /* 0xc08000000c107811 */ /* 0x000fe200078eb8ff */
[----:B------:R-:W-:Y:S01]  /*2280*/  BSSY.RECONVERGENT B1, `(.L_x_69) ;  /* 0x0000036000017945 */ /* 0x000fe20003800200 */
[----:B------:R-:W-:Y:S02]  /*2290*/  IADD3 R17, PT, PT, R17, -0x7f, RZ ;  /* 0xffffff8111117810 */ /* 0x000fe40007ffe0ff */
[----:B------:R-:W-:-:S03]  /*22a0*/  IADD3 R18, PT, PT, -R16, R15, RZ ;  /* 0x0000000f10127210 */ /* 0x000fc60007ffe1ff */
[C---:B------:R-:W-:Y:S01]  /*22b0*/  IMAD R0, R17.reuse, -0x800000, R0 ;  /* 0xff80000011007824 */ /* 0x040fe200078e0200 */
[----:B------:R0:W1:Y:S01]  /*22c0*/  MUFU.RCP R16, R18 ;  /* 0x0000001200107308 */ /* 0x0000620000001000 */
[----:B------:R-:W-:Y:S01]  /*22d0*/  FADD.FTZ R15, -R18, -RZ ;  /* 0x800000ff120f7221 */ /* 0x000fe20000010100 */
[----:B0-----:R-:W-:-:S04]  /*22e0*/  IADD3 R18, PT, PT, R17, 0x7f, -R12 ;  /* 0x0000007f11127810 */ /* 0x001fc80007ffe80c */
[----:B------:R-:W-:Y:S01]  /*22f0*/  IADD3 R18, PT, PT, R18, R13, RZ ;  /* 0x0000000d12127210 */ /* 0x000fe20007ffe0ff */
[----:B-1----:R-:W-:-:S04]  /*2300*/  FFMA R19, R16, R15, 1 ;  /* 0x3f80000010137423 */ /* 0x002fc8000000000f */
[----:B------:R-:W-:-:S04]  /*2310*/  FFMA R16, R16, R19, R16 ;  /* 0x0000001310107223 */ /* 0x000fc80000000010 */
[----:B------:R-:W-:-:S04]  /*2320*/  FFMA R19, R0, R16, RZ ;  /* 0x0000001000137223 */ /* 0x000fc800000000ff */
[----:B------:R-:W-:-:S04]  /*2330*/  FFMA R20, R15, R19, R0 ;  /* 0x000000130f147223 */ /* 0x000fc80000000000 */
[----:B------:R-:W-:-:S04]  /*2340*/  FFMA R19, R16, R20, R19 ;  /* 0x0000001410137223 */ /* 0x000fc80000000013 */
[----:B------:R-:W-:-:S04]  /*2350*/  FFMA R0, R15, R19, R0 ;  /* 0x000000130f007223 */ /* 0x000fc80000000000 */
[----:B------:R-:W-:-:S05]  /*2360*/  FFMA R15, R16, R0, R19 ;  /* 0x00000000100f7223 */ /* 0x000fca0000000013 */
[----:B------:R-:W-:-:S04]  /*2370*/  SHF.R.U32.HI R12, RZ, 0x17, R15 ;  /* 0x00000017ff0c7819 */ /* 0x000fc8000001160f */
[----:B------:R-:W-:-:S04]  /*2380*/  LOP3.LUT R12, R12, 0xff, RZ, 0xc0, !PT ;  /* 0x000000ff0c0c7812 */ /* 0x000fc800078ec0ff */
[----:B------:R-:W-:-:S04]  /*2390*/  IADD3 R12, PT, PT, R12, R18, RZ ;  /* 0x000000120c0c7210 */ /* 0x000fc80007ffe0ff */
[----:B------:R-:W-:-:S04]  /*23a0*/  IADD3 R13, PT, PT, R12, -0x1, RZ ;  /* 0xffffffff0c0d7810 */ /* 0x000fc80007ffe0ff */
[----:B------:R-:W-:-:S13]  /*23b0*/  ISETP.GE.U32.AND P0, PT, R13, 0xfe, PT ;  /* 0x000000fe0d00780c */ /* 0x000fda0003f06070 */
[----:B------:R-:W-:Y:S05]  /*23c0*/  @!P0 BRA `(.L_x_70) ;  /* 0x0000000000808947 */ /* 0x000fea0003800000 */
[----:B------:R-:W-:-:S13]  /*23d0*/  ISETP.GT.AND P0, PT, R12, 0xfe, PT ;  /* 0x000000fe0c00780c */ /* 0x000fda0003f04270 */
[----:B------:R-:W-:Y:S05]  /*23e0*/  @P0 BRA `(.L_x_71) ;  /* 0x00000000006c0947 */ /* 0x000fea0003800000 */
[----:B------:R-:W-:-:S13]  /*23f0*/  ISETP.GE.AND P0, PT, R12, 0x1, PT ;  /* 0x000000010c00780c */ /* 0x000fda0003f06270 */
[----:B------:R-:W-:Y:S05]  /*2400*/  @P0 BRA `(.L_x_72) ;  /* 0x0000000000740947 */ /* 0x000fea0003800000 */
[----:B------:R-:W-:Y:S02]  /*2410*/  ISETP.GE.AND P0, PT, R12, -0x18, PT ;  /* 0xffffffe80c00780c */ /* 0x000fe40003f06270 */
[----:B------:R-:W-:-:S11]  /*2420*/  LOP3.LUT R15, R15, 0x80000000, RZ, 0xc0, !PT ;  /* 0x800000000f0f7812 */ /* 0x000fd600078ec0ff */
[----:B------:R-:W-:Y:S05]  /*2430*/  @!P0 BRA `(.L_x_72) ;  /* 0x0000000000688947 */ /* 0x000fea0003800000 */
[-CC-:B------:R-:W-:Y:S01]  /*2440*/  FFMA.RZ R13, R16, R0.reuse, R19.reuse ;  /* 0x00000000100d7223 */ /* 0x180fe2000000c013 */
[C---:B------:R-:W-:Y:S02]  /*2450*/  ISETP.NE.AND P3, PT, R12.reuse, RZ, PT ;  /* 0x000000ff0c00720c */ /* 0x040fe40003f65270 */
[----:B------:R-:W-:Y:S02]  /*2460*/  ISETP.NE.AND P1, PT, R12, RZ, PT ;  /* 0x000000ff0c00720c */ /* 0x000fe40003f25270 */
[----:B------:R-:W-:Y:S01]  /*2470*/  LOP3.LUT R17, R13, 0x7fffff, RZ, 0xc0, !PT ;  /* 0x007fffff0d117812 */ /* 0x000fe200078ec0ff */
[CCC-:B------:R-:W-:Y:S01]  /*2480*/  FFMA.RP R13, R16.reuse, R0.reuse, R19.reuse ;  /* 0x00000000100d7223 */ /* 0x1c0fe20000008013 */
[----:B------:R-:W-:Y:S01]  /*2490*/  FFMA.RM R0, R16, R0, R19 ;  /* 0x0000000010007223 */ /* 0x000fe20000004013 */
[----:B------:R-:W-:Y:S02]  /*24a0*/  IADD3 R16, PT, PT, R12, 0x20, RZ ;  /* 0x000000200c107810 */ /* 0x000fe40007ffe0ff */
[----:B------:R-:W-:-:S02]  /*24b0*/  LOP3.LUT R17, R17, 0x800000, RZ, 0xfc, !PT ;  /* 0x0080000011117812 */ /* 0x000fc400078efcff */
[----:B------:R-:W-:Y:S02]  /*24c0*/  IADD3 R12, PT, PT, -R12, RZ, RZ ;  /* 0x000000ff0c0c7210 */ /* 0x000fe40007ffe1ff */
[----:B------:R-:W-:Y:S02]  /*24d0*/  SHF.L.U32 R16, R17, R16, RZ ;  /* 0x0000001011107219 */ /* 0x000fe400000006ff */
[----:B------:R-:W-:Y:S02]  /*24e0*/  FSETP.NEU.FTZ.AND P0, PT, R13, R0, PT ;  /* 0x000000000d00720b */ /* 0x000fe40003f1d000 */
[----:B------:R-:W-:Y:S02]  /*24f0*/  SEL R0, R12, RZ, P3 ;  /* 0x000000ff0c007207 */ /* 0x000fe40001800000 */
[----:B------:R-:W-:Y:S02]  /*2500*/  ISETP.NE.AND P1, PT, R16, RZ, P1 ;  /* 0x000000ff1000720c */ /* 0x000fe40000f25270 */
[----:B------:R-:W-:-:S02]  /*2510*/  SHF.R.U32.HI R0, RZ, R0, R17 ;  /* 0x00000000ff007219 */ /* 0x000fc40000011611 */
[----:B------:R-:W-:Y:S02]  /*2520*/  PLOP3.LUT P0, PT, P0, P1, PT, 0xf8, 0x8f ;  /* 0x00000000008f781c */ /* 0x000fe40000703f70 */
[----:B------:R-:W-:Y:S02]  /*2530*/  SHF.R.U32.HI R13, RZ, 0x1, R0 ;  /* 0x00000001ff0d7819 */ /* 0x000fe40000011600 */
[----:B------:R-:W-:-:S04]  /*2540*/  SEL R12, RZ, 0x1, !P0 ;  /* 0x00000001ff0c7807 */ /* 0x000fc80004000000 */
[----:B------:R-:W-:-:S04]  /*2550*/  LOP3.LUT R17, R12, 0x1, R13, 0xf8, !PT ;  /* 0x000000010c117812 */ /* 0x000fc800078ef80d */
[----:B------:R-:W-:-:S04]  /*2560*/  LOP3.LUT R0, R17, R0, RZ, 0xc0, !PT ;  /* 0x0000000011007212 */ /* 0x000fc800078ec0ff */
[----:B------:R-:W-:-:S04]  /*2570*/  IADD3 R0, PT, PT, R13, R0, RZ ;  /* 0x000000000d007210 */ /* 0x000fc80007ffe0ff */
[----:B------:R-:W-:Y:S01]  /*2580*/  LOP3.LUT R15, R0, R15, RZ, 0xfc, !PT ;  /* 0x0000000f000f7212 */ /* 0x000fe200078efcff */
[----:B------:R-:W-:Y:S06]  /*2590*/  BRA `(.L_x_72) ;  /* 0x0000000000107947 */ /* 0x000fec0003800000 */
.L_x_71:
[----:B------:R-:W-:-:S04]  /*25a0*/  LOP3.LUT R15, R15, 0x80000000, RZ, 0xc0, !PT ;  /* 0x800000000f0f7812 */ /* 0x000fc800078ec0ff */
[----:B------:R-:W-:Y:S01]  /*25b0*/  LOP3.LUT R15, R15, 0x7f800000, RZ, 0xfc, !PT ;  /* 0x7f8000000f0f7812 */ /* 0x000fe200078efcff */
[----:B------:R-:W-:Y:S06]  /*25c0*/  BRA `(.L_x_72) ;  /* 0x0000000000047947 */ /* 0x000fec0003800000 */
.L_x_70:
[----:B------:R-:W-:-:S07]  /*25d0*/  LEA R15, R18, R15, 0x17 ;  /* 0x0000000f120f7211 */ /* 0x000fce00078eb8ff */
.L_x_72:
[----:B------:R-:W-:Y:S05]  /*25e0*/  BSYNC.RECONVERGENT B1 ;  /* 0x0000000000017941 */ /* 0x000fea0003800200 */
.L_x_69:
[----:B------:R-:W-:Y:S05]  /*25f0*/  BRA `(.L_x_73) ;  /* 0x0000000000207947 */ /* 0x000fea0003800000 */
.L_x_68:
[----:B------:R-:W-:-:S04]  /*2600*/  LOP3.LUT R15, R15, 0x80000000, R0, 0x48, !PT ;  /* 0x800000000f0f7812 */ /* 0x000fc800078e4800 */
[----:B------:R-:W-:Y:S01]  /*2610*/  LOP3.LUT R15, R15, 0x7f800000, RZ, 0xfc, !PT ;  /* 0x7f8000000f0f7812 */ /* 0x000fe200078efcff */
[----:B------:R-:W-:Y:S06]  /*2620*/  BRA `(.L_x_73) ;  /* 0x0000000000147947 */ /* 0x000fec0003800000 */
.L_x_67:
[----:B------:R-:W-:Y:S01]  /*2630*/  LOP3.LUT R15, R15, 0x80000000, R0, 0x48, !PT ;  /* 0x800000000f0f7812 */ /* 0x000fe200078e4800 */
[----:B------:R-:W-:Y:S06]  /*2640*/  BRA `(.L_x_73) ;  /* 0x00000000000c7947 */ /* 0x000fec0003800000 */
.L_x_66:
[----:B------:R-:W0:Y:S01]  /*2650*/  MUFU.RSQ R15, -QNAN ;  /* 0xffc00000000f7908 */ /* 0x000e220000001400 */
[----:B------:R-:W-:Y:S05]  /*2660*/  BRA `(.L_x_73) ;  /* 0x0000000000047947 */ /* 0x000fea0003800000 */
.L_x_65:
[----:B------:R-:W-:-:S07]  /*2670*/  FADD.FTZ R15, R0, R3 ;  /* 0x00000003000f7221 */ /* 0x000fce0000010000 */
.L_x_73:
[----:B------:R-:W-:Y:S05]  /*2680*/  BSYNC.RECONVERGENT B0 ;  /* 0x0000000000007941 */ /* 0x000fea0003800200 */
.L_x_63:
[----:B0-----:R-:W-:Y:S01]  /*2690*/  MOV R13, R15 ;  /* 0x0000000f000d7202 */ /* 0x001fe20000000f00 */
[----:B------:R-:W-:-:S04]  /*26a0*/  HFMA2 R15, -RZ, RZ, 0, 0 ;  /* 0x00000000ff0f7431 */ /* 0x000fc800000001ff */
[----:B------:R-:W-:Y:S05]  /*26b0*/  RET.REL.NODEC R14 `(mean_back_kernel) ;  /* 0xffffffd80e507950 */ /* 0x000fea0003c3ffff */
.L_x_74:
[----:B------:R-:W-:-:S00]  /*26c0*/  BRA `(.L_x_74) ;  /* 0xfffffffc00fc7947 */ /* 0x000fc0000383ffff */
[----:B------:R-:W-:-:S00]  /*26d0*/  NOP ;  /* 0x0000000000007918 */ /* 0x000fc00000000000 */
        /* <DEDUP_REMOVED lines=10> */
.L_x_458:


//--------------------- .text.mean_kernel         --------------------------
	.section	.text.mean_kernel,"ax",@progbits
	.align	128
        .global         mean_kernel
        .type           mean_kernel,@function
        .size           mean_kernel,(.L_x_459 - mean_kernel)
        .other          mean_kernel,@"STO_CUDA_ENTRY STV_DEFAULT"
mean_kernel:
.text.mean_kernel:
[----:B------:R-:W-:Y:S01]  /*0000*/  LDC R1, c[0x0][0x37c] ;  /* 0x0000df00ff017b82 */ /* 0x000fe20000000800 */
[----:B------:R-:W0:Y:S07]  /*0010*/  S2R R3, SR_TID.X ;  /* 0x0000000000037919 */ /* 0x000e2e0000002100 */
[----:B------:R-:W-:Y:S01]  /*0020*/  S2UR UR4, SR_CTAID.X ;  /* 0x00000000000479c3 */ /* 0x000fe20000002500 */
[----:B------:R-:W1:Y:S01]  /*0030*/  LDCU UR6, c[0x0][0x370] ;  /* 0x00006e00ff0677ac */ /* 0x000e620008000800 */
[----:B------:R-:W2:Y:S06]  /*0040*/  LDCU UR7, c[0x0][0x380] ;  /* 0x00007000ff0777ac */ /* 0x000eac0008000800 */
[----:B------:R-:W1:Y:S08]  /*0050*/  S2UR UR5, SR_CTAID.Y ;  /* 0x00000000000579c3 */ /* 0x000e700000002600 */
[----:B------:R-:W0:Y:S01]  /*0060*/  LDC R2, c[0x0][0x360] ;  /* 0x0000d800ff027b82 */ /* 0x000e220000000800 */
[----:B-1----:R-:W-:-:S06]  /*0070*/  UIMAD UR4, UR5, UR6, UR4 ;  /* 0x00000006050472a4 */ /* 0x002fcc000f8e0204 */
[----:B0-----:R-:W-:-:S05]  /*0080*/  IMAD R2, R2, UR4, R3 ;  /* 0x0000000402027c24 */ /* 0x001fca000f8e0203 */
[----:B--2---:R-:W-:-:S13]  /*0090*/  ISETP.GE.AND P0, PT, R2, UR7, PT ;  /* 0x0000000702007c0c */ /* 0x004fda000bf06270 */
[----:B------:R-:W-:Y:S05]  /*00a0*/  @P0 EXIT ;  /* 0x000000000000094d */ /* 0x000fea0003800000 */
[----:B------:R-:W0:Y:S01]  /*00b0*/  LDCU UR12, c[0x0][0x398] ;  /* 0x00007300ff0c77ac */ /* 0x000e220008000800 */
[----:B------:R-:W-:Y:S01]  /*00c0*/  HFMA2 R3, -RZ, RZ, 0, 0 ;  /* 0x00000000ff037431 */ /* 0x000fe200000001ff */
[----:B------:R-:W1:Y:S01]  /*00d0*/  LDCU.64 UR10, c[0x0][0x358] ;  /* 0x00006b00ff0a77ac */ /* 0x000e620008000a00 */
[----:B0-----:R-:W-:-:S09]  /*00e0*/  UISETP.GE.AND UP0, UPT, UR12, 0x1, UPT ;  /* 0x000000010c00788c */ /* 0x001fd2000bf06270 */
[----:B-1----:R-:W-:Y:S05]  /*00f0*/  BRA.U !UP0, `(.L_x_75) ;  /* 0x0000000508a87547 */ /* 0x002fea000b800000 */
[----:B------:R-:W-:Y:S02]  /*0100*/  UISETP.GE.U32.AND UP1, UPT, UR12, 0x10, UPT ;  /* 0x000000100c00788c */ /* 0x000fe4000bf26070 */
[----:B------:R-:W-:Y:S01]  /*0110*/  IMAD R0, R2, UR12, RZ ;  /* 0x0000000c02007c24 */ /* 0x000fe2000f8e02ff */
[----:B------:R-:W-:Y:S01]  /*0120*/  ULOP3.LUT UR8, UR12, 0xf, URZ, 0xc0, !UPT ;  /* 0x0000000f0c087892 */ /* 0x000fe2000f8ec0ff */
[----:B------:R-:W-:Y:S01]  /*0130*/  IMAD.MOV.U32 R3, RZ, RZ, RZ ;  /* 0x000000ffff037224 */ /* 0x000fe200078e00ff */
[----:B------:R-:W-:Y:S02]  /*0140*/  UMOV UR4, URZ ;  /* 0x000000ff00047c82 */ /* 0x000fe40008000000 */
[----:B------:R-:W-:Y:S02]  /*0150*/  UISETP.NE.AND UP0, UPT, UR8, URZ, UPT ;  /* 0x000000ff0800728c */ /* 0x000fe4000bf05270 */
[----:B------:R-:W-:Y:S09]  /*0160*/  BRA.U !UP1, `(.L_x_76) ;  /* 0x0000000109b87547 */ /* 0x000ff2000b800000 */
[----:B------:R-:W0:Y:S01]  /*0170*/  LDCU.64 UR6, c[0x0][0x388] ;  /* 0x00007100ff0677ac */ /* 0x000e220008000a00 */
[----:B------:R-:W-:Y:S01]  /*0180*/  MOV R3, RZ ;  /* 0x000000ff00037202 */ /* 0x000fe20000000f00 */
[----:B------:R-:W-:Y:S01]  /*0190*/  IMAD.MOV.U32 R6, RZ, RZ, R0 ;  /* 0x000000ffff067224 */ /* 0x000fe200078e0000 */
[----:B------:R-:W-:-:S04]  /*01a0*/  ULOP3.LUT UR4, UR12, 0x7ffffff0, URZ, 0xc0, !UPT ;  /* 0x7ffffff00c047892 */ /* 0x000fc8000f8ec0ff */
[----:B------:R-:W-:Y:S02]  /*01b0*/  UIADD3 UR9, UPT, UPT, -UR4, URZ, URZ ;  /* 0x000000ff04097290 */ /* 0x000fe4000fffe1ff */
[----:B0-----:R-:W-:-:S04]  /*01c0*/  UIADD3 UR5, UP1, UPT, UR6, 0x20, URZ ;  /* 0x0000002006057890 */ /* 0x001fc8000ff3e0ff */
[----:B------:R-:W-:-:S12]  /*01d0*/  UIADD3.X UR6, UPT, UPT, URZ, UR7, URZ, UP1, !UPT ;  /* 0x00000007ff067290 */ /* 0x000fd80008ffe4ff */
.L_x_77:
[----:B------:R-:W-:Y:S01]  /*01e0*/  MOV R4, UR5 ;  /* 0x0000000500047c02 */ /* 0x000fe20008000f00 */
[----:B------:R-:W-:-:S04]  /*01f0*/  IMAD.U32 R5, RZ, RZ, UR6 ;  /* 0x00000006ff057e24 */ /* 0x000fc8000f8e00ff */
[----:B------:R-:W-:-:S05]  /*0200*/  IMAD.WIDE R4, R6, 0x4, R4 ;  /* 0x0000000406047825 */ /* 0x000fca00078e0204 */
[----:B------:R-:W2:Y:S04]  /*0210*/  LDG.E R16, desc[UR10][R4.64+-0x20] ;  /* 0xffffe00a04107981 */ /* 0x000ea8000c1e1900 */
[----:B------:R-:W3:Y:S04]  /*0220*/  LDG.E R15, desc[UR10][R4.64+-0x1c] ;  /* 0xffffe40a040f7981 */ /* 0x000ee8000c1e1900 */
[----:B------:R-:W4:Y:S04]  /*0230*/  LDG.E R18, desc[UR10][R4.64+-0x18] ;  /* 0xffffe80a04127981 */ /* 0x000f28000c1e1900 */
[----:B------:R-:W5:Y:S04]  /*0240*/  LDG.E R20, desc[UR10][R4.64+-0x14] ;  /* 0xffffec0a04147981 */ /* 0x000f68000c1e1900 */
        /* <DEDUP_REMOVED lines=11> */
[----:B------:R-:W5:Y:S01]  /*0300*/  LDG.E R14, desc[UR10][R4.64+0x1c] ;  /* 0x00001c0a040e7981 */ /* 0x000f62000c1e1900 */
[----:B------:R-:W-:Y:S01]  /*0310*/  UIADD3 UR9, UPT, UPT, UR9, 0x10, URZ ;  /* 0x0000001009097890 */ /* 0x000fe2000fffe0ff */
[----:B------:R-:W-:-:S03]  /*0320*/  IADD3 R6, PT, PT, R6, 0x10, RZ ;  /* 0x0000001006067810 */ /* 0x000fc60007ffe0ff */
[----:B------:R-:W-:Y:S01]  /*0330*/  UISETP.NE.AND UP1, UPT, UR9, URZ, UPT ;  /* 0x000000ff0900728c */ /* 0x000fe2000bf25270 */
[----:B--2---:R-:W-:-:S04]  /*0340*/  FADD R16, R16, R3 ;  /* 0x0000000310107221 */ /* 0x004fc80000000000 */
[----:B---3--:R-:W-:-:S04]  /*0350*/  FADD R15, R16, R15 ;  /* 0x0000000f100f7221 */ /* 0x008fc80000000000 */
[----:B----4-:R-:W-:-:S04]  /*0360*/  FADD R15, R15, R18 ;  /* 0x000000120f0f7221 */ /* 0x010fc80000000000 */
[----:B-----5:R-:W-:-:S04]  /*0370*/  FADD R15, R15, R20 ;  /* 0x000000140f0f7221 */ /* 0x020fc80000000000 */
[----:B------:R-:W-:-:S04]  /*0380*/  FADD R15, R15, R22 ;  /* 0x000000160f0f7221 */ /* 0x000fc80000000000 */
        /* <DEDUP_REMOVED lines=10> */
[----:B------:R-:W-:Y:S01]  /*0430*/  FADD R3, R7, R14 ;  /* 0x0000000e07037221 */ /* 0x000fe20000000000 */
[----:B------:R-:W-:Y:S06]  /*0440*/  BRA.U UP1, `(.L_x_77) ;  /* 0xfffffffd01647547 */ /* 0x000fec000b83ffff */
.L_x_76:
[----:B------:R-:W-:Y:S05]  /*0450*/  BRA.U !UP0, `(.L_x_75) ;  /* 0x0000000108d07547 */ /* 0x000fea000b800000 */
[----:B------:R-:W-:Y:S02]  /*0460*/  UISETP.GE.U32.AND UP0, UPT, UR8, 0x8, UPT ;  /* 0x000000080800788c */ /* 0x000fe4000bf06070 */
[----:B------:R-:W-:-:S04]  /*0470*/  ULOP3.LUT UR6, UR12, 0x7, URZ, 0xc0, !UPT ;  /* 0x000000070c067892 */ /* 0x000fc8000f8ec0ff */
[----:B------:R-:W-:-:S03]  /*0480*/  UISETP.NE.AND UP1, UPT, UR6, URZ, UPT ;  /* 0x000000ff0600728c */ /* 0x000fc6000bf25270 */
[----:B------:R-:W-:Y:S08]  /*0490*/  BRA.U !UP0, `(.L_x_78) ;  /* 0x0000000108507547 */ /* 0x000ff0000b800000 */
[----:B------:R-:W0:Y:S01]  /*04a0*/  LDC.64 R4, c[0x0][0x388] ;  /* 0x0000e200ff047b82 */ /* 0x000e220000000a00 */
[----:B------:R-:W-:-:S04]  /*04b0*/  VIADD R7, R0, UR4 ;  /* 0x0000000400077c36 */ /* 0x000fc80008000000 */
[----:B0-----:R-:W-:-:S05]  /*04c0*/  IMAD.WIDE R4, R7, 0x4, R4 ;  /* 0x0000000407047825 */ /* 0x001fca00078e0204 */
[----:B------:R-:W2:Y:S04]  /*04d0*/  LDG.E R6, desc[UR10][R4.64] ;  /* 0x0000000a04067981 */ /* 0x000ea8000c1e1900 */
[----:B------:R-:W3:Y:S04]  /*04e0*/  LDG.E R7, desc[UR10][R4.64+0x4] ;  /* 0x0000040a04077981 */ /* 0x000ee8000c1e1900 */
[----:B------:R-:W4:Y:S04]  /*04f0*/  LDG.E R9, desc[UR10][R4.64+0x8] ;  /* 0x0000080a04097981 */ /* 0x000f28000c1e1900 */
[----:B------:R-:W5:Y:S04]  /*0500*/  LDG.E R11, desc[UR10][R4.64+0xc] ;  /* 0x00000c0a040b7981 */ /* 0x000f68000c1e1900 */
[----:B------:R-:W5:Y:S04]  /*0510*/  LDG.E R13, desc[UR10][R4.64+0x10] ;  /* 0x0000100a040d7981 */ /* 0x000f68000c1e1900 */
[----:B------:R-:W5:Y:S04]  /*0520*/  LDG.E R15, desc[UR10][R4.64+0x14] ;  /* 0x0000140a040f7981 */ /* 0x000f68000c1e1900 */
[----:B------:R-:W5:Y:S04]  /*0530*/  LDG.E R17, desc[UR10][R4.64+0x18] ;  /* 0x0000180a04117981 */ /* 0x000f68000c1e1900 */
[----:B------:R-:W5:Y:S01]  /*0540*/  LDG.E R19, desc[UR10][R4.64+0x1c] ;  /* 0x00001c0a04137981 */ /* 0x000f62000c1e1900 */
[----:B------:R-:W-:Y:S01]  /*0550*/  UIADD3 UR4, UPT, UPT, UR4, 0x8, URZ ;  /* 0x0000000804047890 */ /* 0x000fe2000fffe0ff */
[----:B--2---:R-:W-:-:S04]  /*0560*/  FADD R6, R3, R6 ;  /* 0x0000000603067221 */ /* 0x004fc80000000000 */
[----:B---3--:R-:W-:-:S04]  /*0570*/  FADD R6, R6, R7 ;  /* 0x0000000706067221 */ /* 0x008fc80000000000 */
[----:B----4-:R-:W-:-:S04]  /*0580*/  FADD R6, R6, R9 ;  /* 0x0000000906067221 */ /* 0x010fc80000000000 */
[----:B-----5:R-:W-:-:S04]  /*0590*/  FADD R6, R6, R11 ;  /* 0x0000000b06067221 */ /* 0x020fc80000000000 */
[----:B------:R-:W-:-:S04]  /*05a0*/  FADD R6, R6, R13 ;  /* 0x0000000d06067221 */ /* 0x000fc80000000000 */
[----:B------:R-:W-:-:S04]  /*05b0*/  FADD R6, R6, R15 ;  /* 0x0000000f06067221 */ /* 0x000fc80000000000 */
[----:B------:R-:W-:-:S04]  /*05c0*/  FADD R6, R6, R17 ;  /* 0x0000001106067221 */ /* 0x000fc80000000000 */
[----:B------:R-:W-:-:S07]  /*05d0*/  FADD R3, R6, R19 ;  /* 0x0000001306037221 */ /* 0x000fce0000000000 */
.L_x_78:
[----:B------:R-:W-:Y:S05]  /*05e0*/  BRA.U !UP1, `(.L_x_75) ;  /* 0x00000001096c7547 */ /* 0x000fea000b800000 */
[----:B------:R-:W-:Y:S02]  /*05f0*/  UISETP.GE.U32.AND UP0, UPT, UR6, 0x4, UPT ;  /* 0x000000040600788c */ /* 0x000fe4000bf06070 */
[----:B------:R-:W-:-:S04]  /*0600*/  ULOP3.LUT UR5, UR12, 0x3, URZ, 0xc0, !UPT ;  /* 0x000000030c057892 */ /* 0x000fc8000f8ec0ff */
[----:B------:R-:W-:-:S03]  /*0610*/  UISETP.NE.AND UP1, UPT, UR5, URZ, UPT ;  /* 0x000000ff0500728c */ /* 0x000fc6000bf25270 */
[----:B------:R-:W-:Y:S08]  /*0620*/  BRA.U !UP0, `(.L_x_79) ;  /* 0x0000000108307547 */ /* 0x000ff0000b800000 */
[----:B------:R-:W0:Y:S01]  /*0630*/  LDC.64 R4, c[0x0][0x388] ;  /* 0x0000e200ff047b82 */ /* 0x000e220000000a00 */
[----:B------:R-:W-:-:S05]  /*0640*/  IADD3 R7, PT, PT, R0, UR4, RZ ;  /* 0x0000000400077c10 */ /* 0x000fca000fffe0ff */
[----:B0-----:R-:W-:-:S05]  /*0650*/  IMAD.WIDE R4, R7, 0x4, R4 ;  /* 0x0000000407047825 */ /* 0x001fca00078e0204 */
[----:B------:R-:W2:Y:S04]  /*0660*/  LDG.E R6, desc[UR10][R4.64] ;  /* 0x0000000a04067981 */ /* 0x000ea8000c1e1900 */
[----:B------:R-:W3:Y:S04]  /*0670*/  LDG.E R7, desc[UR10][R4.64+0x4] ;  /* 0x0000040a04077981 */ /* 0x000ee8000c1e1900 */
[----:B------:R-:W4:Y:S04]  /*0680*/  LDG.E R9, desc[UR10][R4.64+0x8] ;  /* 0x0000080a04097981 */ /* 0x000f28000c1e1900 */
[----:B------:R-:W5:Y:S01]  /*0690*/  LDG.E R11, desc[UR10][R4.64+0xc] ;  /* 0x00000c0a040b7981 */ /* 0x000f62000c1e1900 */
[----:B------:R-:W-:Y:S01]  /*06a0*/  UIADD3 UR4, UPT, UPT, UR4, 0x4, URZ ;  /* 0x0000000404047890 */ /* 0x000fe2000fffe0ff */
[----:B--2---:R-:W-:-:S04]  /*06b0*/  FADD R6, R3, R6 ;  /* 0x0000000603067221 */ /* 0x004fc80000000000 */
[----:B---3--:R-:W-:-:S04]  /*06c0*/  FADD R6, R6, R7 ;  /* 0x0000000706067221 */ /* 0x008fc80000000000 */
[----:B----4-:R-:W-:-:S04]  /*06d0*/  FADD R6, R6, R9 ;  /* 0x0000000906067221 */ /* 0x010fc80000000000 */
[----:B-----5:R-:W-:-:S07]  /*06e0*/  FADD R3, R6, R11 ;  /* 0x0000000b06037221 */ /* 0x020fce0000000000 */
.L_x_79:
[----:B------:R-:W-:Y:S05]  /*06f0*/  BRA.U !UP1, `(.L_x_75) ;  /* 0x0000000109287547 */ /* 0x000fea000b800000 */
[----:B------:R-:W0:Y:S01]  /*0700*/  LDC.64 R6, c[0x0][0x388] ;  /* 0x0000e200ff067b82 */ /* 0x000e220000000a00 */
[----:B------:R-:W-:Y:S01]  /*0710*/  VIADD R9, R0, UR4 ;  /* 0x0000000400097c36 */ /* 0x000fe20008000000 */
[----:B------:R-:W-:-:S12]  /*0720*/  UIADD3 UR5, UPT, UPT, -UR5, URZ, URZ ;  /* 0x000000ff05057290 */ /* 0x000fd8000fffe1ff */
.L_x_80:
[----:B0-----:R-:W-:-:S06]  /*0730*/  IMAD.WIDE R4, R9, 0x4, R6 ;  /* 0x0000000409047825 */ /* 0x001fcc00078e0206 */
[----:B------:R-:W2:Y:S01]  /*0740*/  LDG.E R4, desc[UR10][R4.64] ;  /* 0x0000000a04047981 */ /* 0x000ea2000c1e1900 */
[----:B------:R-:W-:Y:S01]  /*0750*/  UIADD3 UR5, UPT, UPT, UR5, 0x1, URZ ;  /* 0x0000000105057890 */ /* 0x000fe2000fffe0ff */
[----:B------:R-:W-:-:S03]  /*0760*/  IADD3 R9, PT, PT, R9, 0x1, RZ ;  /* 0x0000000109097810 */ /* 0x000fc60007ffe0ff */
[----:B------:R-:W-:Y:S01]  /*0770*/  UISETP.NE.AND UP0, UPT, UR5, URZ, UPT ;  /* 0x000000ff0500728c */ /* 0x000fe2000bf05270 */
[----:B--2---:R-:W-:-:S08]  /*0780*/  FADD R3, R4, R3 ;  /* 0x0000000304037221 */ /* 0x004fd00000000000 */
[----:B------:R-:W-:Y:S05]  /*0790*/  BRA.U UP0, `(.L_x_80) ;  /* 0xfffffffd00e47547 */ /* 0x000fea000b83ffff */
.L_x_75:
[----:B------:R-:W-:Y:S01]  /*07a0*/  I2FP.F32.S32 R6, UR12 ;  /* 0x0000000c00067c45 */ /* 0x000fe20008201400 */
[----:B------:R-:W-:Y:S03]  /*07b0*/  BSSY.RECONVERGENT B0, `(.L_x_81) ;  /* 0x000000b000007945 */ /* 0x000fe60003800200 */
[----:B------:R-:W0:Y:S08]  /*07c0*/  MUFU.RCP R5, R6 ;  /* 0x0000000600057308 */ /* 0x000e300000001000 */
[----:B------:R-:W1:Y:S01]  /*07d0*/  FCHK P0, R3, R6 ;  /* 0x0000000603007302 */ /* 0x000e620000000000 */
[----:B0-----:R-:W-:-:S04]  /*07e0*/  FFMA R0, -R6, R5, 1 ;  /* 0x3f80000006007423 */ /* 0x001fc80000000105 */
[----:B------:R-:W-:-:S04]  /*07f0*/  FFMA R0, R5, R0, R5 ;  /* 0x0000000005007223 */ /* 0x000fc80000000005 */
[----:B------:R-:W-:-:S04]  /*0800*/  FFMA R5, R0, R3, RZ ;  /* 0x0000000300057223 */ /* 0x000fc800000000ff */
[----:B------:R-:W-:-:S04]  /*0810*/  FFMA R4, -R6, R5, R3 ;  /* 0x0000000506047223 */ /* 0x000fc80000000103 */
[----:B------:R-:W-:Y:S01]  /*0820*/  FFMA R0, R0, R4, R5 ;  /* 0x0000000400007223 */ /* 0x000fe20000000005 */
[----:B-1----:R-:W-:Y:S06]  /*0830*/  @!P0 BRA `(.L_x_82) ;  /* 0x0000000000088947 */ /* 0x002fec0003800000 */
[----:B------:R-:W-:-:S07]  /*0840*/  MOV R4, 0x860 ;  /* 0x0000086000047802 */ /* 0x000fce0000000f00 */
[----:B------:R-:W-:Y:S05]  /*0850*/  CALL.REL.NOINC `($__internal_1_$__cuda_sm3x_div_rn_noftz_f32_slowpath) ;  /* 0x00000000001c7944 */ /* 0x000fea0003c00000 */
.L_x_82:
[----:B------:R-:W-:Y:S05]  /*0860*/  BSYNC.RECONVERGENT B0 ;  /* 0x0000000000007941 */ /* 0x000fea0003800200 */
.L_x_81:
[----:B------:R-:W0:Y:S02]  /*0870*/  LDC.64 R4, c[0x0][0x390] ;  /* 0x0000e400ff047b82 */ /* 0x000e240000000a00 */
[----:B0-----:R-:W-:-:S05]  /*0880*/  IMAD.WIDE R2, R2, 0x4, R4 ;  /* 0x0000000402027825 */ /* 0x001fca00078e0204 */
[----:B------:R-:W2:Y:S02]  /*0890*/  LDG.E R5, desc[UR10][R2.64] ;  /* 0x0000000a02057981 */ /* 0x000ea4000c1e1900 */
[----:B--2---:R-:W-:-:S05]  /*08a0*/  FADD R5, R5, R0 ;  /* 0x0000000005057221 */ /* 0x004fca0000000000 */
[----:B------:R-:W-:Y:S01]  /*08b0*/  STG.E desc[UR10][R2.64], R5 ;  /* 0x0000000502007986 */ /* 0x000fe2000c10190a */
[----:B------:R-:W-:Y:S05]  /*08c0*/  EXIT ;  /* 0x000000000000794d */ /* 0x000fea0003800000 */
        .weak           $__internal_1_$__cuda_sm3x_div_rn_noftz_f32_slowpath
        .type           $__internal_1_$__cuda_sm3x_div_rn_noftz_f32_slowpath,@function
        .size           $__internal_1_$__cuda_sm3x_div_rn_noftz_f32_slowpath,(.L_x_459 - $__internal_1_$__cuda_sm3x_div_rn_noftz_f32_slowpath)
$__internal_1_$__cuda_sm3x_div_rn_noftz_f32_slowpath:
[----:B------:R-:W-:Y:S01]  /*08d0*/  SHF.R.U32.HI R5, RZ, 0x17, R6 ;  /* 0x00000017ff057819 */ /* 0x000fe20000011606 */
[----:B------:R-:W-:Y:S01]  /*08e0*/  BSSY.RECONVERGENT B1, `(.L_x_83) ;  /* 0x0000063000017945 */ /* 0x000fe20003800200 */
[----:B------:R-:W-:Y:S02]  /*08f0*/  SHF.R.U32.HI R0, RZ, 0x17, R3 ;  /* 0x00000017ff007819 */ /* 0x000fe40000011603 */
[----:B------:R-:W-:Y:S02]  /*0900*/  LOP3.LUT R5, R5, 0xff, RZ, 0xc0, !PT ;  /* 0x000000ff05057812 */ /* 0x000fe400078ec0ff */
[----:B------:R-:W-:-:S03]  /*0910*/  LOP3.LUT R10, R0, 0xff, RZ, 0xc0, !PT ;  /* 0x000000ff000a7812 */ /* 0x000fc600078ec0ff */
[----:B------:R-:W-:Y:S01]  /*0920*/  VIADD R8, R5, 0xffffffff ;  /* 0xffffffff05087836 */ /* 0x000fe20000000000 */
[----:B------:R-:W-:-:S04]  /*0930*/  IADD3 R9, PT, PT, R10, -0x1, RZ ;  /* 0xffffffff0a097810 */ /* 0x000fc80007ffe0ff */
[----:B------:R-:W-:-:S04]  /*0940*/  ISETP.GT.U32.AND P0, PT, R8, 0xfd, PT ;  /* 0x000000fd0800780c */ /* 0x000fc80003f04070 */
[----:B------:R-:W-:-:S13]  /*0950*/  ISETP.GT.U32.OR P0, PT, R9, 0xfd, P0 ;  /* 0x000000fd0900780c */ /* 0x000fda0000704470 */
[----:B------:R-:W-:Y:S01]  /*0960*/  @!P0 IMAD.MOV.U32 R7, RZ, RZ, RZ ;  /* 0x000000ffff078224 */ /* 0x000fe200078e00ff */
[----:B------:R-:W-:Y:S06]  /*0970*/  @!P0 BRA `(.L_x_84) ;  /* 0x0000000000608947 */ /* 0x000fec0003800000 */
[----:B------:R-:W-:Y:S02]  /*0980*/  FSETP.GTU.FTZ.AND P0, PT, |R3|, +INF , PT ;  /* 0x7f8000000300780b */ /* 0x000fe40003f1c200 */
[----:B------:R-:W-:Y:S02]  /*0990*/  FSETP.GTU.FTZ.AND P1, PT, |R6|, +INF , PT ;  /* 0x7f8000000600780b */ /* 0x000fe40003f3c200 */
[----:B------:R-:W-:Y:S02]  /*09a0*/  MOV R0, R6 ;  /* 0x0000000600007202 */ /* 0x000fe40000000f00 */
        /* <DEDUP_REMOVED lines=14> */
[----:B------:R-:W-:Y:S02]  /*0a90*/  ISETP.GE.AND P0, PT, R9, RZ, PT ;  /* 0x000000ff0900720c */ /* 0x000fe40003f06270 */
[----:B------:R-:W-:-:S11]  /*0aa0*/  ISETP.GE.AND P1, PT, R8, RZ, PT ;  /* 0x000000ff0800720c */ /* 0x000fd60003f26270 */
[----:B------:R-:W-:Y:S01]  /*0ab0*/  @P0 MOV R7, RZ ;  /* 0x000000ff00070202 */ /* 0x000fe20000000f00 */
[----:B------:R-:W-:Y:S02]  /*0ac0*/  @!P0 IMAD.MOV.U32 R7, RZ, RZ, -0x40 ;  /* 0xffffffc0ff078424 */ /* 0x000fe400078e00ff */
[----:B------:R-:W-:Y:S01]  /*0ad0*/  @!P0 FFMA R3, R3, 1.84467440737095516160e+19, RZ ;  /* 0x5f80000003038823 */ /* 0x000fe200000000ff */
[----:B------:R-:W-:Y:S02]  /*0ae0*/  @!P1 FFMA R6, R0, 1.84467440737095516160e+19, RZ ;  /* 0x5f80000000069823 */ /* 0x000fe400000000ff */
[----:B------:R-:W-:-:S07]  /*0af0*/  @!P1 IADD3 R7, PT, PT, R7, 0x40, RZ ;  /* 0x0000004007079810 */ /* 0x000fce0007ffe0ff */
.L_x_84:
[----:B------:R-:W-:Y:S01]  /*0b00*/  LEA R9, R5, 0xc0800000, 0x17 ;  /* 0xc080000005097811 */ /* 0x000fe200078eb8ff */
[----:B------:R-:W-:Y:S03]  /*0b10*/  BSSY.RECONVERGENT B2, `(.L_x_89) ;  /* 0x0000036000027945 */ /* 0x000fe60003800200 */
[----:B------:R-:W-:Y:S01]  /*0b20*/  IADD3 R9, PT, PT, -R9, R6, RZ ;  /* 0x0000000609097210 */ /* 0x000fe20007ffe1ff */
[----:B------:R-:W-:-:S03]  /*0b30*/  VIADD R6, R10, 0xffffff81 ;  /* 0xffffff810a067836 */ /* 0x000fc60000000000 */
[----:B------:R-:W0:Y:S01]  /*0b40*/  MUFU.RCP R8, R9 ;  /* 0x0000000900087308 */ /* 0x000e220000001000 */
[----:B------:R-:W-:Y:S01]  /*0b50*/  FADD.FTZ R11, -R9, -RZ ;  /* 0x800000ff090b7221 */ /* 0x000fe20000010100 */
[C---:B------:R-:W-:Y:S01]  /*0b60*/  IMAD R0, R6.reuse, -0x800000, R3 ;  /* 0xff80000006007824 */ /* 0x040fe200078e0203 */
[----:B------:R-:W-:-:S04]  /*0b70*/  IADD3 R6, PT, PT, R6, 0x7f, -R5 ;  /* 0x0000007f06067810 */ /* 0x000fc80007ffe805 */
[----:B------:R-:W-:Y:S01]  /*0b80*/  IADD3 R6, PT, PT, R6, R7, RZ ;  /* 0x0000000706067210 */ /* 0x000fe20007ffe0ff */
[----:B0-----:R-:W-:-:S04]  /*0b90*/  FFMA R13, R8, R11, 1 ;  /* 0x3f800000080d7423 */ /* 0x001fc8000000000b */
        /* <DEDUP_REMOVED lines=8> */
[----:B------:R-:W-:-:S05]  /*0c20*/  IADD3 R7, PT, PT, R3, R6, RZ ;  /* 0x0000000603077210 */ /* 0x000fca0007ffe0ff */
[----:B------:R-:W-:-:S05]  /*0c30*/  VIADD R3, R7, 0xffffffff ;  /* 0xffffffff07037836 */ /* 0x000fca0000000000 */
        /* <DEDUP_REMOVED lines=9> */
[CCC-:B------:R-:W-:Y:S01]  /*0cd0*/  FFMA.RZ R3, R10.reuse, R8.reuse, R13.reuse ;  /* 0x000000080a037223 */ /* 0x1c0fe2000000c00d */
[CCC-:B------:R-:W-:Y:S01]  /*0ce0*/  FFMA.RM R6, R10.reuse, R8.reuse, R13.reuse ;  /* 0x000000080a067223 */ /* 0x1c0fe2000000400d */
[C---:B------:R-:W-:Y:S02]  /*0cf0*/  ISETP.NE.AND P2, PT, R7.reuse, RZ, PT ;  /* 0x000000ff0700720c */ /* 0x040fe40003f45270 */
[----:B------:R-:W-:Y:S02]  /*0d00*/  ISETP.NE.AND P1, PT, R7, RZ, PT ;  /* 0x000000ff0700720c */ /* 0x000fe40003f25270 */
[----:B------:R-:W-:Y:S01]  /*0d10*/  LOP3.LUT R5, R3, 0x7fffff, RZ, 0xc0, !PT ;  /* 0x007fffff03057812 */ /* 0x000fe200078ec0ff */
[----:B------:R-:W-:Y:S01]  /*0d20*/  FFMA.RP R3, R10, R8, R13 ;  /* 0x000000080a037223 */ /* 0x000fe2000000800d */
        /* <DEDUP_REMOVED lines=12> */
[----:B------:R-:W-:-:S05]  /*0df0*/  LOP3.LUT R3, R3, R6, RZ, 0xc0, !PT ;  /* 0x0000000603037212 */ /* 0x000fca00078ec0ff */
[----:B------:R-:W-:-:S05]  /*0e00*/  IMAD.IADD R3, R8, 0x1, R3 ;  /* 0x0000000108037824 */ /* 0x000fca00078e0203 */
[----:B------:R-:W-:Y:S01]  /*0e10*/  LOP3.LUT R0, R3, R0, RZ, 0xfc, !PT ;  /* 0x0000000003007212 */ /* 0x000fe200078efcff */
[----:B------:R-:W-:Y:S06]  /*0e20*/  BRA `(.L_x_92) ;  /* 0x0000000000107947 */ /* 0x000fec0003800000 */
.L_x_91:
[----:B------:R-:W-:-:S04]  /*0e30*/  LOP3.LUT R0, R0, 0x80000000, RZ, 0xc0, !PT ;  /* 0x8000000000007812 */ /* 0x000fc800078ec0ff */
[----:B------:R-:W-:Y:S01]  /*0e40*/  LOP3.LUT R0, R0, 0x7f800000, RZ, 0xfc, !PT ;  /* 0x7f80000000007812 */ /* 0x000fe200078efcff */
[----:B------:R-:W-:Y:S06]  /*0e50*/  BRA `(.L_x_92) ;  /* 0x0000000000047947 */ /* 0x000fec0003800000 */
.L_x_90:
[----:B------:R-:W-:-:S07]  /*0e60*/  LEA R0, R6, R0, 0x17 ;  /* 0x0000000006007211 */ /* 0x000fce00078eb8ff */
.L_x_92:
[----:B------:R-:W-:Y:S05]  /*0e70*/  BSYNC.RECONVERGENT B2 ;  /* 0x0000000000027941 */ /* 0x000fea0003800200 */
.L_x_89:
[----:B------:R-:W-:Y:S05]  /*0e80*/  BRA `(.L_x_93) ;  /* 0x0000000000207947 */ /* 0x000fea0003800000 */
.L_x_88:
[----:B------:R-:W-:-:S04]  /*0e90*/  LOP3.LUT R0, R6, 0x80000000, R3, 0x48, !PT ;  /* 0x8000000006007812 */ /* 0x000fc800078e4803 */
[----:B------:R-:W-:Y:S01]  /*0ea0*/  LOP3.LUT R0, R0, 0x7f800000, RZ, 0xfc, !PT ;  /* 0x7f80000000007812 */ /* 0x000fe200078efcff */
[----:B------:R-:W-:Y:S06]  /*0eb0*/  BRA `(.L_x_93) ;  /* 0x0000000000147947 */ /* 0x000fec0003800000 */
.L_x_87:
[----:B------:R-:W-:Y:S01]  /*0ec0*/  LOP3.LUT R0, R6, 0x80000000, R3, 0x48, !PT ;  /* 0x8000000006007812 */ /* 0x000fe200078e4803 */
[----:B------:R-:W-:Y:S06]  /*0ed0*/  BRA `(.L_x_93) ;  /* 0x00000000000c7947 */ /* 0x000fec0003800000 */
.L_x_86:
[----:B------:R-:W0:Y:S01]  /*0ee0*/  MUFU.RSQ R0, -QNAN ;  /* 0xffc0000000007908 */ /* 0x000e220000001400 */
[----:B------:R-:W-:Y:S05]  /*0ef0*/  BRA `(.L_x_93) ;  /* 0x0000000000047947 */ /* 0x000fea0003800000 */
.L_x_85:
[----:B------:R-:W-:-:S07]  /*0f00*/  FADD.FTZ R0, R3, R0 ;  /* 0x0000000003007221 */ /* 0x000fce0000010000 */
.L_x_93:
[----:B------:R-:W-:Y:S05]  /*0f10*/  BSYNC.RECONVERGENT B1 ;  /* 0x0000000000017941 */ /* 0x000fea0003800200 */
.L_x_83:
[----:B------:R-:W-:-:S04]  /*0f20*/  HFMA2 R5, -RZ, RZ, 0, 0 ;  /* 0x00000000ff057431 */ /* 0x000fc800000001ff */
[----:B0-----:R-:W-:Y:S05]  /*0f30*/  RET.REL.NODEC R4 `(mean_kernel) ;  /* 0xfffffff004307950 */ /* 0x001fea0003c3ffff */
.L_x_94:
        /* <DEDUP_REMOVED lines=12> */
.L_x_459:


//--------------------- .text.permute_add_kernel  --------------------------
	.section	.text.permute_add_kernel,"ax",@progbits
	.align	128
        .global         permute_add_kernel
        .type           permute_add_kernel,@function
        .size           permute_add_kernel,(.L_x_476 - permute_add_kernel)
        .other          permute_add_kernel,@"STO_CUDA_ENTRY STV_DEFAULT"
permute_add_kernel:
.text.permute_add_kernel:
        /* <DEDUP_REMOVED lines=12> */
[----:B------:R-:W-:Y:S01]  /*00c0*/  CS2R R2, SRZ ;  /* 0x0000000000027805 */ /* 0x000fe2000001ff00 */
[----:B------:R-:W1:Y:S01]  /*00d0*/  LDCU.64 UR14, c[0x0][0x358] ;  /* 0x00006b00ff0e77ac */ /* 0x000e620008000a00 */
[----:B0-----:R-:W-:-:S09]  /*00e0*/  UISETP.GE.AND UP0, UPT, UR4, 0x1, UPT ;  /* 0x000000010400788c */ /* 0x001fd2000bf06270 */
[----:B-1----:R-:W-:Y:S05]  /*00f0*/  BRA.U !UP0, `(.L_x_95) ;  /* 0x0000002108607547 */ /* 0x002fea000b800000 */
[----:B------:R-:W-:Y:S01]  /*0100*/  UISETP.GE.U32.AND UP1, UPT, UR4, 0x8, UPT ;  /* 0x000000080400788c */ /* 0x000fe2000bf26070 */
[----:B------:R-:W-:Y:S01]  /*0110*/  IMAD.MOV.U32 R21, RZ, RZ, RZ ;  /* 0x000000ffff157224 */ /* 0x000fe200078e00ff */
[----:B------:R-:W-:Y:S01]  /*0120*/  ULOP3.LUT UR12, UR4, 0x7, URZ, 0xc0, !UPT ;  /* 0x00000007040c7892 */ /* 0x000fe2000f8ec0ff */
[----:B------:R-:W-:Y:S01]  /*0130*/  IMAD.MOV.U32 R13, RZ, RZ, RZ ;  /* 0x000000ffff0d7224 */ /* 0x000fe200078e00ff */
[----:B------:R-:W-:Y:S02]  /*0140*/  MOV R22, R20 ;  /* 0x0000001400167202 */ /* 0x000fe40000000f00 */
[----:B------:R-:W-:-:S03]  /*0150*/  UISETP.NE.AND UP0, UPT, UR12, URZ, UPT ;  /* 0x000000ff0c00728c */ /* 0x000fc6000bf05270 */
[----:B------:R-:W-:Y:S08]  /*0160*/  BRA.U !UP1, `(.L_x_96) ;  /* 0x0000001109407547 */ /* 0x000ff0000b800000 */
[----:B------:R-:W0:Y:S01]  /*0170*/  LDCU.64 UR8, c[0x0][0x3a8] ;  /* 0x00007500ff0877ac */ /* 0x000e220008000a00 */
[----:B------:R-:W1:Y:S01]  /*0180*/  LDC.64 R2, c[0x0][0x3a0] ;  /* 0x0000e800ff027b82 */ /* 0x000e620000000a00 */
[----:B------:R-:W-:Y:S01]  /*0190*/  IMAD.MOV.U32 R13, RZ, RZ, RZ ;  /* 0x000000ffff0d7224 */ /* 0x000fe200078e00ff */
[----:B------:R-:W2:Y:S01]  /*01a0*/  LDCU.64 UR10, c[0x0][0x398] ;  /* 0x00007300ff0a77ac */ /* 0x000ea20008000a00 */
[----:B------:R-:W-:Y:S01]  /*01b0*/  IMAD.MOV.U32 R22, RZ, RZ, R20 ;  /* 0x000000ffff167224 */ /* 0x000fe200078e0014 */
[----:B------:R-:W-:-:S06]  /*01c0*/  ULOP3.LUT UR4, UR4, 0x7ffffff8, URZ, 0xc0, !UPT ;  /* 0x7ffffff804047892 */ /* 0x000fcc000f8ec0ff */
[----:B------:R-:W-:Y:S01]  /*01d0*/  MOV R21, UR4 ;  /* 0x0000000400157c02 */ /* 0x000fe20008000f00 */
[----:B0-----:R-:W-:Y:S02]  /*01e0*/  UIADD3 UR7, UP1, UPT, UR8, 0x10, URZ ;  /* 0x0000001008077890 */ /* 0x001fe4000ff3e0ff */
[----:B--2---:R-:W-:Y:S02]  /*01f0*/  UIADD3 UR5, UP2, UPT, UR10, 0x10, URZ ;  /* 0x000000100a057890 */ /* 0x004fe4000ff5e0ff */
[----:B------:R-:W-:Y:S02]  /*0200*/  UIADD3.X UR8, UPT, UPT, URZ, UR9, URZ, UP1, !UPT ;  /* 0x00000009ff087290 */ /* 0x000fe40008ffe4ff */
[----:B------:R-:W-:Y:S01]  /*0210*/  IMAD.U32 R4, RZ, RZ, UR7 ;  /* 0x00000007ff047e24 */ /* 0x000fe2000f8e00ff */
[----:B------:R-:W-:Y:S01]  /*0220*/  UIADD3.X UR6, UPT, UPT, URZ, UR11, URZ, UP2, !UPT ;  /* 0x0000000bff067290 */ /* 0x000fe200097fe4ff */
[----:B------:R-:W-:Y:S01]  /*0230*/  IMAD.U32 R6, RZ, RZ, UR5 ;  /* 0x00000005ff067e24 */ /* 0x000fe2000f8e00ff */
[----:B------:R-:W-:Y:S01]  /*0240*/  UIADD3 UR9, UPT, UPT, -UR4, URZ, URZ ;  /* 0x000000ff04097290 */ /* 0x000fe2000fffe1ff */
[----:B------:R-:W-:-:S03]  /*0250*/  MOV R5, UR8 ;  /* 0x0000000800057c02 */ /* 0x000fc60008000f00 */
[----:B------:R-:W-:-:S08]  /*0260*/  IMAD.U32 R7, RZ, RZ, UR6 ;  /* 0x00000006ff077e24 */ /* 0x000fd0000f8e00ff */
.L_x_97:
[----:B------:R-:W2:Y:S04]  /*0270*/  LDG.E R19, desc[UR14][R4.64+-0x10] ;  /* 0xfffff00e04137981 */ /* 0x000ea8000c1e1900 */
[----:B------:R-:W3:Y:S04]  /*0280*/  LDG.E R18, desc[UR14][R4.64+-0xc] ;  /* 0xfffff40e04127981 */ /* 0x000ee8000c1e1900 */
[----:B------:R-:W4:Y:S04]  /*0290*/  LDG.E R17, desc[UR14][R4.64+-0x8] ;  /* 0xfffff80e04117981 */ /* 0x000f28000c1e1900 */
[----:B------:R-:W1:Y:S04]  /*02a0*/  LDG.E R15, desc[UR14][R6.64+-0x10] ;  /* 0xfffff00e060f7981 */ /* 0x000e68000c1e1900 */
[----:B------:R-:W5:Y:S04]  /*02b0*/  LDG.E R16, desc[UR14][R4.64+-0x4] ;  /* 0xfffffc0e04107981 */ /* 0x000f68000c1e1900 */
[----:B------:R-:W5:Y:S01]  /*02c0*/  LDG.E R10, desc[UR14][R4.64] ;  /* 0x0000000e040a7981 */ /* 0x000f62000c1e1900 */
[----:B------:R-:W-:-:S03]  /*02d0*/  IABS R24, R22 ;  /* 0x0000001600187213 */ /* 0x000fc60000000000 */
[----:B------:R-:W5:Y:S01]  /*02e0*/  LDG.E R28, desc[UR14][R4.64+0x8] ;  /* 0x0000080e041c7981 */ /* 0x000f62000c1e1900 */
[----:B--2---:R-:W-:-:S04]  /*02f0*/  IABS R11, R19 ;  /* 0x00000013000b7213 */ /* 0x004fc80000000000 */
[----:B------:R-:W0:Y:S08]  /*0300*/  I2F.RP R12, R11 ;  /* 0x0000000b000c7306 */ /* 0x000e300000209400 */
[----:B0-----:R-:W0:Y:S02]  /*0310*/  MUFU.RCP R12, R12 ;  /* 0x0000000c000c7308 */ /* 0x001e240000001000 */
[----:B0-----:R-:W-:-:S06]  /*0320*/  VIADD R8, R12, 0xffffffe ;  /* 0x0ffffffe0c087836 */ /* 0x001fcc0000000000 */
[----:B------:R-:W0:Y:S02]  /*0330*/  F2I.FTZ.U32.TRUNC.NTZ R9, R8 ;  /* 0x0000000800097305 */ /* 0x000e24000021f000 */
[----:B0-----:R-:W-:-:S05]  /*0340*/  IADD3 R0, PT, PT, RZ, -R9, RZ ;  /* 0x80000009ff007210 */ /* 0x001fca0007ffe0ff */
[----:B------:R-:W-:Y:S02]  /*0350*/  IMAD R23, R0, R11, RZ ;  /* 0x0000000b00177224 */ /* 0x000fe400078e02ff */
[----:B------:R-:W2:Y:S01]  /*0360*/  LDG.E R0, desc[UR14][R4.64+0x4] ;  /* 0x0000040e04007981 */ /* 0x000ea2000c1e1900 */
[----:B------:R-:W-:Y:S01]  /*0370*/  IMAD.MOV.U32 R8, RZ, RZ, RZ ;  /* 0x000000ffff087224 */ /* 0x000fe200078e00ff */
[----:B---3--:R-:W-:Y:S02]  /*0380*/  IABS R14, R18 ;  /* 0x00000012000e7213 */ /* 0x008fe40000000000 */
[----:B------:R-:W-:Y:S01]  /*0390*/  IABS R12, R19 ;  /* 0x00000013000c7213 */ /* 0x000fe20000000000 */
[----:B------:R-:W-:Y:S02]  /*03a0*/  IMAD.HI.U32 R9, R9, R23, R8 ;  /* 0x0000001709097227 */ /* 0x000fe400078e0008 */
[----:B------:R-:W0:Y:S02]  /*03b0*/  I2F.RP R23, R14 ;  /* 0x0000000e00177306 */ /* 0x000e240000209400 */
[----:B------:R-:W-:-:S02]  /*03c0*/  IMAD.MOV R25, RZ, RZ, -R12 ;  /* 0x000000ffff197224 */ /* 0x000fc400078e0a0c */
[----:B------:R-:W-:-:S04]  /*03d0*/  IMAD.HI.U32 R12, R9, R24, RZ ;  /* 0x00000018090c7227 */ /* 0x000fc800078e00ff */
[----:B------:R-:W-:-:S05]  /*03e0*/  IMAD R8, R12, R25, R24 ;  /* 0x000000190c087224 */ /* 0x000fca00078e0218 */
[----:B------:R-:W-:Y:S01]  /*03f0*/  ISETP.GT.U32.AND P2, PT, R11, R8, PT ;  /* 0x000000080b00720c */ /* 0x000fe20003f44070 */
[----:B0-----:R-:W0:-:S12]  /*0400*/  MUFU.RCP R23, R23 ;  /* 0x0000001700177308 */ /* 0x001e180000001000 */
[-C--:B------:R-:W-:Y:S01]  /*0410*/  @!P2 IADD3 R8, PT, PT, R8, -R11.reuse, RZ ;  /* 0x8000000b0808a210 */ /* 0x080fe20007ffe0ff */
[----:B------:R-:W-:Y:S01]  /*0420*/  @!P2 VIADD R12, R12, 0x1 ;  /* 0x000000010c0ca836 */ /* 0x000fe20000000000 */
[----:B------:R-:W-:Y:S02]  /*0430*/  ISETP.NE.AND P2, PT, R19, RZ, PT ;  /* 0x000000ff1300720c */ /* 0x000fe40003f45270 */
[----:B------:R-:W-:Y:S02]  /*0440*/  ISETP.GE.U32.AND P0, PT, R8, R11, PT ;  /* 0x0000000b0800720c */ /* 0x000fe40003f06070 */
[----:B------:R-:W-:Y:S01]  /*0450*/  LOP3.LUT R8, R22, R19, RZ, 0x3c, !PT ;  /* 0x0000001316087212 */ /* 0x000fe200078e3cff */
[----:B0-----:R-:W-:-:S03]  /*0460*/  VIADD R9, R23, 0xffffffe ;  /* 0x0ffffffe17097836 */ /* 0x001fc60000000000 */
[----:B------:R-:W-:-:S03]  /*0470*/  ISETP.GE.AND P1, PT, R8, RZ, PT ;  /* 0x000000ff0800720c */ /* 0x000fc60003f26270 */
[----:B------:R-:W0:Y:S04]  /*0480*/  F2I.FTZ.U32.TRUNC.NTZ R9, R9 ;  /* 0x0000000900097305 */ /* 0x000e28000021f000 */
[----:B------:R-:W-:-:S06]  /*0490*/  @P0 IADD3 R12, PT, PT, R12, 0x1, RZ ;  /* 0x000000010c0c0810 */ /* 0x000fcc0007ffe0ff */
[----:B------:R-:W-:Y:S01]  /*04a0*/  @!P1 IMAD.MOV R12, RZ, RZ, -R12 ;  /* 0x000000ffff0c9224 */ /* 0x000fe200078e0a0c */
[----:B------:R-:W-:-:S04]  /*04b0*/  @!P2 LOP3.LUT R12, RZ, R19, RZ, 0x33, !PT ;  /* 0x00000013ff0ca212 */ /* 0x000fc800078e33ff */
[----:B------:R-:W-:Y:S01]  /*04c0*/  IADD3 R8, PT, PT, -R12, RZ, RZ ;  /* 0x000000ff0c087210 */ /* 0x000fe20007ffe1ff */
[----:B0-----:R-:W-:-:S04]  /*04d0*/  IMAD.MOV R11, RZ, RZ, -R9 ;  /* 0x000000ffff0b7224 */ /* 0x001fc800078e0a09 */
[----:B------:R-:W-:Y:S02]  /*04e0*/  IMAD R19, R19, R8, R22 ;  /* 0x0000000813137224 */ /* 0x000fe400078e0216 */
[----:B------:R-:W-:Y:S02]  /*04f0*/  IMAD R11, R11, R14, RZ ;  /* 0x0000000e0b0b7224 */ /* 0x000fe400078e02ff */
[----:B------:R-:W-:-:S04]  /*0500*/  IMAD.MOV.U32 R8, RZ, RZ, RZ ;  /* 0x000000ffff087224 */ /* 0x000fc800078e00ff */
[----:B------:R-:W-:Y:S01]  /*0510*/  IMAD.HI.U32 R8, R9, R11, R8 ;  /* 0x0000000b09087227 */ /* 0x000fe200078e0008 */
[----:B------:R-:W-:Y:S02]  /*0520*/  IABS R11, R18 ;  /* 0x00000012000b7213 */ /* 0x000fe40000000000 */
[----:B------:R-:W-:-:S03]  /*0530*/  IABS R9, R19 ;  /* 0x0000001300097213 */ /* 0x000fc60000000000 */
[----:B------:R-:W-:Y:S02]  /*0540*/  IMAD.MOV R24, RZ, RZ, -R11 ;  /* 0x000000ffff187224 */ /* 0x000fe400078e0a0b */
[----:B------:R-:W-:Y:S01]  /*0550*/  IMAD.HI.U32 R29, R8, R9, RZ ;  /* 0x00000009081d7227 */ /* 0x000fe200078e00ff */
[----:B----4-:R-:W-:Y:S01]  /*0560*/  IABS R22, R17 ;  /* 0x0000001100167213 */ /* 0x010fe20000000000 */
[----:B------:R-:W3:Y:S02]  /*0570*/  LDG.E R11, desc[UR14][R6.64+-0xc] ;  /* 0xfffff40e060b7981 */ /* 0x000ee4000c1e1900 */
[----:B------:R-:W-:Y:S01]  /*0580*/  IMAD R9, R29, R24, R9 ;  /* 0x000000181d097224 */ /* 0x000fe200078e0209 */
[----:B------:R-:W0:Y:S04]  /*0590*/  I2F.RP R23, R22 ;  /* 0x0000001600177306 */ /* 0x000e280000209400 */
[----:B------:R-:W-:-:S13]  /*05a0*/  ISETP.GT.U32.AND P2, PT, R14, R9, PT ;  /* 0x000000090e00720c */ /* 0x000fda0003f44070 */
[-C--:B------:R-:W-:Y:S01]  /*05b0*/  @!P2 IADD3 R9, PT, PT, R9, -R14.reuse, RZ ;  /* 0x8000000e0909a210 */ /* 0x080fe20007ffe0ff */
[----:B0-----:R-:W0:Y:S03]  /*05c0*/  MUFU.RCP R23, R23 ;  /* 0x0000001700177308 */ /* 0x001e260000001000 */
[----:B------:R-:W-:Y:S01]  /*05d0*/  ISETP.GE.U32.AND P0, PT, R9, R14, PT ;  /* 0x0000000e0900720c */ /* 0x000fe20003f06070 */
[----:B-1----:R-:W-:-:S06]  /*05e0*/  IMAD.WIDE R14, R15, 0x4, R2 ;  /* 0x000000040f0e7825 */ /* 0x002fcc00078e0202 */
[----:B------:R5:W4:Y:S01]  /*05f0*/  LDG.E R14, desc[UR14][R14.64] ;  /* 0x0000000e0e0e7981 */ /* 0x000b22000c1e1900 */
[----:B------:R-:W-:Y:S01]  /*0600*/  LOP3.LUT R8, R19, R18, RZ, 0x3c, !PT ;  /* 0x0000001213087212 */ /* 0x000fe200078e3cff */
[----:B------:R-:W-:Y:S01]  /*0610*/  @!P2 VIADD R29, R29, 0x1 ;  /* 0x000000011d1da836 */ /* 0x000fe20000000000 */
[----:B------:R-:W-:Y:S02]  /*0620*/  ISETP.NE.AND P2, PT, R18, RZ, PT ;  /* 0x000000ff1200720c */ /* 0x000fe40003f45270 */
[----:B------:R-:W-:Y:S01]  /*0630*/  ISETP.GE.AND P1, PT, R8, RZ, PT ;  /* 0x000000ff0800720c */ /* 0x000fe20003f26270 */
[----:B0-----:R-:W-:Y:S01]  /*0640*/  VIADD R9, R23, 0xffffffe ;  /* 0x0ffffffe17097836 */ /* 0x001fe20000000000 */
[----:B------:R-:W-:-:S05]  /*0650*/  @P0 IADD3 R29, PT, PT, R29, 0x1, RZ ;  /* 0x000000011d1d0810 */ /* 0x000fca0007ffe0ff */
[----:B------:R-:W0:Y:S06]  /*0660*/  F2I.FTZ.U32.TRUNC.NTZ R9, R9 ;  /* 0x0000000900097305 */ /* 0x000e2c000021f000 */
[----:B------:R-:W-:Y:S01]  /*0670*/  @!P1 IMAD.MOV R29, RZ, RZ, -R29 ;  /* 0x000000ffff1d9224 */ /* 0x000fe200078e0a1d */
[----:B------:R-:W-:-:S04]  /*0680*/  @!P2 LOP3.LUT R29, RZ, R18, RZ, 0x33, !PT ;  /* 0x00000012ff1da212 */ /* 0x000fc800078e33ff */
[----:B------:R-:W-:Y:S01]  /*0690*/  IADD3 R8, PT, PT, -R29, RZ, RZ ;  /* 0x000000ff1d087210 */ /* 0x000fe20007ffe1ff */
[----:B0-----:R-:W-:-:S04]  /*06a0*/  IMAD.MOV R23, RZ, RZ, -R9 ;  /* 0x000000ffff177224 */ /* 0x001fc800078e0a09 */
[----:B------:R-:W-:Y:S02]  /*06b0*/  IMAD R18, R18, R8, R19 ;  /* 0x0000000812127224 */ /* 0x000fe400078e0213 */
[----:B------:R-:W-:Y:S02]  /*06c0*/  IMAD R23, R23, R22, RZ ;  /* 0x0000001617177224 */ /* 0x000fe400078e02ff */
[----:B------:R-:W-:Y:S01]  /*06d0*/  IMAD.MOV.U32 R8, RZ, RZ, RZ ;  /* 0x000000ffff087224 */ /* 0x000fe200078e00ff */
[----:B------:R-:W-:-:S03]  /*06e0*/  IABS R19, R17 ;  /* 0x0000001100137213 */ /* 0x000fc60000000000 */
[----:B------:R-:W-:Y:S01]  /*06f0*/  IMAD.HI.U32 R8, R9, R23, R8 ;  /* 0x0000001709087227 */ /* 0x000fe200078e0008 */
[----:B------:R-:W-:Y:S02]  /*0700*/  IABS R9, R18 ;  /* 0x0000001200097213 */ /* 0x000fe40000000000 */
[----:B-----5:R-:W-:Y:S01]  /*0710*/  IABS R15, R16 ;  /* 0x00000010000f7213 */ /* 0x020fe20000000000 */
[----:B------:R-:W-:Y:S02]  /*0720*/  IMAD.MOV R23, RZ, RZ, -R19 ;  /* 0x000000ffff177224 */ /* 0x000fe400078e0a13 */
[----:B------:R-:W-:Y:S01]  /*0730*/  IMAD.HI.U32 R26, R8, R9, RZ ;  /* 0x00000009081a7227 */ /* 0x000fe200078e00ff */
[----:B------:R-:W0:Y:S03]  /*0740*/  I2F.RP R19, R15 ;  /* 0x0000000f00137306 */ /* 0x000e260000209400 */
[----:B------:R-:W-:-:S05]  /*0750*/  IMAD R9, R26, R23, R9 ;  /* 0x000000171a097224 */ /* 0x000fca00078e0209 */
[----:B------:R-:W-:Y:S01]  /*0760*/  ISETP.GT.U32.AND P2, PT, R22, R9, PT ;  /* 0x000000091600720c */ /* 0x000fe20003f44070 */
[----:B0-----:R-:W0:Y:S01]  /*0770*/  MUFU.RCP R19, R19 ;  /* 0x0000001300137308 */ /* 0x001e220000001000 */
[----:B------:R-:W-:-:S11]  /*0780*/  LOP3.LUT R8, R18, R17, RZ, 0x3c, !PT ;  /* 0x0000001112087212 */ /* 0x000fd600078e3cff */
[----:B------:R-:W-:-:S04]  /*0790*/  @!P2 IADD3 R9, PT, PT, R9, -R22, RZ ;  /* 0x800000160909a210 */ /* 0x000fc80007ffe0ff */
[----:B------:R-:W-:Y:S01]  /*07a0*/  ISETP.GE.U32.AND P0, PT, R9, R22, PT ;  /* 0x000000160900720c */ /* 0x000fe20003f06070 */
[----:B------:R-:W-:Y:S01]  /*07b0*/  @!P2 VIADD R26, R26, 0x1 ;  /* 0x000000011a1aa836 */ /* 0x000fe20000000000 */
[----:B------:R-:W-:Y:S02]  /*07c0*/  ISETP.GE.AND P1, PT, R8, RZ, PT ;  /* 0x000000ff0800720c */ /* 0x000fe40003f26270 */
[----:B------:R-:W-:Y:S01]  /*07d0*/  ISETP.NE.AND P2, PT, R17, RZ, PT ;  /* 0x000000ff1100720c */ /* 0x000fe20003f45270 */
[----:B0-----:R-:W-:-:S06]  /*07e0*/  VIADD R9, R19, 0xffffffe ;  /* 0x0ffffffe13097836 */ /* 0x001fcc0000000000 */
[----:B------:R-:W0:Y:S02]  /*07f0*/  F2I.FTZ.U32.TRUNC.NTZ R9, R9 ;  /* 0x0000000900097305 */ /* 0x000e24000021f000 */
[----:B------:R-:W-:-:S05]  /*0800*/  @P0 IADD3 R26, PT, PT, R26, 0x1, RZ ;  /* 0x000000011a1a0810 */ /* 0x000fca0007ffe0ff */
[----:B------:R-:W-:Y:S01]  /*0810*/  @!P1 IMAD.MOV R26, RZ, RZ, -R26 ;  /* 0x000000ffff1a9224 */ /* 0x000fe200078e0a1a */
[----:B------:R-:W-:-:S04]  /*0820*/  @!P2 LOP3.LUT R26, RZ, R17, RZ, 0x33, !PT ;  /* 0x00000011ff1aa212 */ /* 0x000fc800078e33ff */
[----:B------:R-:W-:Y:S01]  /*0830*/  IADD3 R19, PT, PT, -R26, RZ, RZ ;  /* 0x000000ff1a137210 */ /* 0x000fe20007ffe1ff */
[----:B0-----:R-:W-:-:S04]  /*0840*/  IMAD.MOV R8, RZ, RZ, -R9 ;  /* 0x000000ffff087224 */ /* 0x001fc800078e0a09 */
[----:B------:R-:W-:Y:S01]  /*0850*/  IMAD R19, R17, R19, R18 ;  /* 0x0000001311137224 */ /* 0x000fe200078e0212 */
[----:B------:R-:W-:Y:S01]  /*0860*/  IABS R17, R16 ;  /* 0x0000001000117213 */ /* 0x000fe20000000000 */
[----:B------:R-:W-:Y:S01]  /*0870*/  IMAD R23, R8, R15, RZ ;  /* 0x0000000f08177224 */ /* 0x000fe200078e02ff */
[----:B------:R-:W-:Y:S01]  /*0880*/  IABS R18, R10 ;  /* 0x0000000a00127213 */ /* 0x000fe20000000000 */
[----:B------:R-:W-:Y:S02]  /*0890*/  IMAD.MOV.U32 R8, RZ, RZ, RZ ;  /* 0x000000ffff087224 */ /* 0x000fe400078e00ff */
[----:B------:R-:W-:Y:S01]  /*08a0*/  IMAD.MOV R22, RZ, RZ, -R17 ;  /* 0x000000ffff167224 */ /* 0x000fe200078e0a11 */
[----:B------:R-:W-:Y:S01]  /*08b0*/  MOV R17, R18 ;  /* 0x0000001200117202 */ /* 0x000fe20000000f00 */
[----:B------:R-:W-:Y:S01]  /*08c0*/  IMAD.HI.U32 R8, R9, R23, R8 ;  /* 0x0000001709087227 */ /* 0x000fe200078e0008 */
[----:B------:R-:W-:Y:S02]  /*08d0*/  IABS R9, R19 ;  /* 0x0000001300097213 */ /* 0x000fe40000000000 */
[----:B------:R-:W0:Y:S03]  /*08e0*/  I2F.RP R18, R17 ;  /* 0x0000001100127306 */ /* 0x000e260000209400 */
[----:B------:R-:W-:-:S04]  /*08f0*/  IMAD.HI.U32 R25, R8, R9, RZ ;  /* 0x0000000908197227 */ /* 0x000fc800078e00ff */
[----:B------:R-:W-:Y:S02]  /*0900*/  IMAD R8, R25, R22, R9 ;  /* 0x0000001619087224 */ /* 0x000fe400078e0209 */
[----:B------:R-:W5:Y:S03]  /*0910*/  LDG.E R22, desc[UR14][R4.64+0xc] ;  /* 0x00000c0e04167981 */ /* 0x000f66000c1e1900 */
[----:B------:R-:W-:Y:S01]  /*0920*/  ISETP.GT.U32.AND P2, PT, R15, R8, PT ;  /* 0x000000080f00720c */ /* 0x000fe20003f44070 */
[----:B0-----:R-:W0:-:S12]  /*0930*/  MUFU.RCP R18, R18 ;  /* 0x0000001200127308 */ /* 0x001e180000001000 */
[----:B------:R-:W-:-:S05]  /*0940*/  @!P2 IMAD.IADD R8, R8, 0x1, -R15 ;  /* 0x000000010808a824 */ /* 0x000fca00078e0a0f */
[----:B------:R-:W-:Y:S02]  /*0950*/  ISETP.GE.U32.AND P0, PT, R8, R15, PT ;  /* 0x0000000f0800720c */ /* 0x000fe40003f06070 */
[----:B------:R-:W-:Y:S01]  /*0960*/  LOP3.LUT R8, R19, R16, RZ, 0x3c, !PT ;  /* 0x0000001013087212 */ /* 0x000fe200078e3cff */
[----:B0-----:R-:W-:Y:S01]  /*0970*/  VIADD R9, R18, 0xffffffe ;  /* 0x0ffffffe12097836 */ /* 0x001fe20000000000 */
[----:B------:R-:W-:Y:S02]  /*0980*/  @!P2 IADD3 R25, PT, PT, R25, 0x1, RZ ;  /* 0x000000011919a810 */ /* 0x000fe40007ffe0ff */
[----:B------:R-:W-:Y:S02]  /*0990*/  ISETP.GE.AND P1, PT, R8, RZ, PT ;  /* 0x000000ff0800720c */ /* 0x000fe40003f26270 */
[----:B------:R-:W-:Y:S01]  /*09a0*/  ISETP.NE.AND P2, PT, R16, RZ, PT ;  /* 0x000000ff1000720c */ /* 0x000fe20003f45270 */
[----:B------:R-:W0:Y:S04]  /*09b0*/  F2I.FTZ.U32.TRUNC.NTZ R9, R9 ;  /* 0x0000000900097305 */ /* 0x000e28000021f000 */
[----:B------:R-:W-:-:S06]  /*09c0*/  @P0 VIADD R25, R25, 0x1 ;  /* 0x0000000119190836 */ /* 0x000fcc0000000000 */
[----:B------:R-:W-:Y:S02]  /*09d0*/  @!P1 IMAD.MOV R25, RZ, RZ, -R25 ;  /* 0x000000ffff199224 */ /* 0x000fe400078e0a19 */
[----:B------:R-:W-:Y:S02]  /*09e0*/  @!P2 LOP3.LUT R25, RZ, R16, RZ, 0x33, !PT ;  /* 0x00000010ff19a212 */ /* 0x000fe400078e33ff */
[----:B0-----:R-:W-:-:S03]  /*09f0*/  IADD3 R8, PT, PT, RZ, -R9, RZ ;  /* 0x80000009ff087210 */ /* 0x001fc60007ffe0ff */
[----:B------:R-:W-:Y:S02]  /*0a00*/  IMAD.MOV R15, RZ, RZ, -R25 ;  /* 0x000000ffff0f7224 */ /* 0x000fe400078e0a19 */
[----:B------:R-:W-:Y:S02]  /*0a10*/  IMAD R23, R8, R17, RZ ;  /* 0x0000001108177224 */ /* 0x000fe400078e02ff */
[----:B------:R-:W-:Y:S02]  /*0a20*/  IMAD R15, R16, R15, R19 ;  /* 0x0000000f100f7224 */ /* 0x000fe400078e0213 */
[----:B------:R-:W-:Y:S01]  /*0a30*/  IMAD.MOV.U32 R8, RZ, RZ, RZ ;  /* 0x000000ffff087224 */ /* 0x000fe200078e00ff */
[----:B------:R-:W-:-:S03]  /*0a40*/  IABS R16, R10 ;  /* 0x0000000a00107213 */ /* 0x000fc60000000000 */
[----:B------:R-:W-:Y:S01]  /*0a50*/  IMAD.HI.U32 R8, R9, R23, R8 ;  /* 0x0000001709087227 */ /* 0x000fe200078e0008 */
[----:B------:R-:W-:Y:S02]  /*0a60*/  IABS R9, R15 ;  /* 0x0000000f00097213 */ /* 0x000fe40000000000 */
[----:B------:R-:W-:Y:S02]  /*0a70*/  IADD3 R19, PT, PT, RZ, -R16, RZ ;  /* 0x80000010ff137210 */ /* 0x000fe40007ffe0ff */
[----:B--2---:R-:W-:Y:S01]  /*0a80*/  IABS R18, R0 ;  /* 0x0000000000127213 */ /* 0x004fe20000000000 */
[----:B------:R-:W-:-:S03]  /*0a90*/  IMAD.HI.U32 R24, R8, R9, RZ ;  /* 0x0000000908187227 */ /* 0x000fc600078e00ff */
[----:B------:R-:W0:Y:S01]  /*0aa0*/  I2F.RP R16, R18 ;  /* 0x0000001200107306 */ /* 0x000e220000209400 */
[----:B------:R-:W-:Y:S02]  /*0ab0*/  IMAD R8, R24, R19, R9 ;  /* 0x0000001318087224 */ /* 0x000fe400078e0209 */
[----:B------:R-:W2:Y:S03]  /*0ac0*/  LDG.E R19, desc[UR14][R6.64+0x8] ;  /* 0x0000080e06137981 */ /* 0x000ea6000c1e1900 */
[----:B------:R-:W-:Y:S02]  /*0ad0*/  ISETP.GT.U32.AND P2, PT, R17, R8, PT ;  /* 0x000000081100720c */ /* 0x000fe40003f44070 */
[----:B0-----:R-:W0:Y:S11]  /*0ae0*/  MUFU.RCP R16, R16 ;  /* 0x0000001000107308 */ /* 0x001e360000001000 */
[----:B------:R-:W-:-:S05]  /*0af0*/  @!P2 IMAD.IADD R8, R8, 0x1, -R17 ;  /* 0x000000010808a824 */ /* 0x000fca00078e0a11 */
[----:B------:R-:W-:Y:S02]  /*0b00*/  ISETP.GE.U32.AND P0, PT, R8, R17, PT ;  /* 0x000000110800720c */ /* 0x000fe40003f06070 */
[----:B------:R-:W-:Y:S02]  /*0b10*/  LOP3.LUT R8, R15, R10, RZ, 0x3c, !PT ;  /* 0x0000000a0f087212 */ /* 0x000fe400078e3cff */
[----:B------:R-:W-:Y:S02]  /*0b20*/  @!P2 IADD3 R24, PT, PT, R24, 0x1, RZ ;  /* 0x000000011818a810 */ /* 0x000fe40007ffe0ff */
[----:B------:R-:W-:Y:S01]  /*0b30*/  ISETP.GE.AND P1, PT, R8, RZ, PT ;  /* 0x000000ff0800720c */ /* 0x000fe20003f26270 */
[----:B0-----:R-:W-:Y:S01]  /*0b40*/  VIADD R9, R16, 0xffffffe ;  /* 0x0ffffffe10097836 */ /* 0x001fe20000000000 */
[----:B------:R-:W-:-:S05]  /*0b50*/  ISETP.NE.AND P2, PT, R10, RZ, PT ;  /* 0x000000ff0a00720c */ /* 0x000fca0003f45270 */
[----:B------:R-:W0:Y:S01]  /*0b60*/  F2I.FTZ.U32.TRUNC.NTZ R9, R9 ;  /* 0x0000000900097305 */ /* 0x000e22000021f000 */
[----:B------:R-:W-:-:S05]  /*0b70*/  @P0 VIADD R24, R24, 0x1 ;  /* 0x0000000118180836 */ /* 0x000fca0000000000 */
[----:B------:R-:W-:Y:S02]  /*0b80*/  @!P1 IMAD.MOV R24, RZ, RZ, -R24 ;  /* 0x000000ffff189224 */ /* 0x000fe400078e0a18 */
[----:B------:R-:W-:-:S05]  /*0b90*/  @!P2 LOP3.LUT R24, RZ, R10, RZ, 0x33, !PT ;  /* 0x0000000aff18a212 */ /* 0x000fca00078e33ff */
[----:B------:R-:W-:Y:S01]  /*0ba0*/  IMAD.MOV R8, RZ, RZ, -R24 ;  /* 0x000000ffff087224 */ /* 0x000fe200078e0a18 */
[----:B0-----:R-:W-:-:S03]  /*0bb0*/  IADD3 R17, PT, PT, RZ, -R9, RZ ;  /* 0x80000009ff117210 */ /* 0x001fc60007ffe0ff */
[----:B------:R-:W-:Y:S02]  /*0bc0*/  IMAD R15, R10, R8, R15 ;  /* 0x000000080a0f7224 */ /* 0x000fe400078e020f */
[----:B------:R-:W-:Y:S02]  /*0bd0*/  IMAD.MOV.U32 R8, RZ, RZ, RZ ;  /* 0x000000ffff087224 */ /* 0x000fe400078e00ff */
[----:B------:R-:W-:Y:S01]  /*0be0*/  IMAD R17, R17, R18, RZ ;  /* 0x0000001211117224 */ /* 0x000fe200078e02ff */
[----:B------:R-:W-:Y:S02]  /*0bf0*/  IABS R16, R28 ;  /* 0x0000001c00107213 */ /* 0x000fe40000000000 */
[----:B------:R-:W-:Y:S01]  /*0c00*/  IABS R10, R0 ;  /* 0x00000000000a7213 */ /* 0x000fe20000000000 */
[----:B------:R-:W-:Y:S01]  /*0c10*/  IMAD.HI.U32 R8, R9, R17, R8 ;  /* 0x0000001109087227 */ /* 0x000fe200078e0008 */
[----:B------:R-:W-:Y:S01]  /*0c20*/  IABS R9, R15 ;  /* 0x0000000f00097213 */ /* 0x000fe20000000000 */
[----:B------:R-:W0:Y:S01]  /*0c30*/  I2F.RP R17, R16 ;  /* 0x0000001000117306 */ /* 0x000e220000209400 */
[----:B------:R-:W-:-:S03]  /*0c40*/  IADD3 R10, PT, PT, RZ, -R10, RZ ;  /* 0x8000000aff0a7210 */ /* 0x000fc60007ffe0ff */
[----:B------:R-:W-:-:S04]  /*0c50*/  IMAD.HI.U32 R23, R8, R9, RZ ;  /* 0x0000000908177227 */ /* 0x000fc800078e00ff */
[----:B------:R-:W-:-:S05]  /*0c60*/  IMAD R9, R23, R10, R9 ;  /* 0x0000000a17097224 */ /* 0x000fca00078e0209 */
[----:B------:R-:W-:Y:S01]  /*0c70*/  ISETP.GT.U32.AND P2, PT, R18, R9, PT ;  /* 0x000000091200720c */ /* 0x000fe20003f44070 */
[----:B0-----:R-:W0:Y:S01]  /*0c80*/  MUFU.RCP R17, R17 ;  /* 0x0000001100117308 */ /* 0x001e220000001000 */
[----:B------:R-:W-:-:S11]  /*0c90*/  LOP3.LUT R8, R15, R0, RZ, 0x3c, !PT ;  /* 0x000000000f087212 */ /* 0x000fd600078e3cff */
[----:B------:R-:W-:-:S05]  /*0ca0*/  @!P2 IMAD.IADD R9, R9, 0x1, -R18 ;  /* 0x000000010909a824 */ /* 0x000fca00078e0a12 */
[----:B------:R-:W-:Y:S01]  /*0cb0*/  ISETP.GE.U32.AND P0, PT, R9, R18, PT ;  /* 0x000000120900720c */ /* 0x000fe20003f06070 */
[----:B0-----:R-:W-:Y:S01]  /*0cc0*/  VIADD R9, R17, 0xffffffe ;  /* 0x0ffffffe11097836 */ /* 0x001fe20000000000 */
[----:B------:R-:W-:Y:S02]  /*0cd0*/  ISETP.GE.AND P1, PT, R8, RZ, PT ;  /* 0x000000ff0800720c */ /* 0x000fe40003f26270 */
[----:B------:R-:W-:Y:S02]  /*0ce0*/  @!P2 IADD3 R23, PT, PT, R23, 0x1, RZ ;  /* 0x000000011717a810 */ /* 0x000fe40007ffe0ff */
[----:B------:R-:W-:Y:S01]  /*0cf0*/  ISETP.NE.AND P2, PT, R0, RZ, PT ;  /* 0x000000ff0000720c */ /* 0x000fe20003f45270 */
[----:B------:R-:W0:Y:S01]  /*0d00*/  F2I.FTZ.U32.TRUNC.NTZ R9, R9 ;  /* 0x0000000900097305 */ /* 0x000e22000021f000 */
[----:B---3--:R-:W-:-:S05]  /*0d10*/  IMAD.WIDE R10, R11, 0x4, R2 ;  /* 0x000000040b0a7825 */ /* 0x008fca00078e0202 */
[----:B------:R-:W-:Y:S01]  /*0d20*/  @P0 VIADD R23, R23, 0x1 ;  /* 0x0000000117170836 */ /* 0x000fe20000000000 */
[----:B------:R1:W3:Y:S03]  /*0d30*/  LDG.E R10, desc[UR14][R10.64] ;  /* 0x0000000e0a0a7981 */ /* 0x0002e6000c1e1900 */
[----:B------:R-:W-:Y:S02]  /*0d40*/  @!P1 IMAD.MOV R23, RZ, RZ, -R23 ;  /* 0x000000ffff179224 */ /* 0x000fe400078e0a17 */
[----:B------:R-:W-:Y:S02]  /*0d50*/  @!P2 LOP3.LUT R23, RZ, R0, RZ, 0x33, !PT ;  /* 0x00000000ff17a212 */ /* 0x000fe400078e33ff */
[----:B0-----:R-:W-:Y:S01]  /*0d60*/  IADD3 R17, PT, PT, RZ, -R9, RZ ;  /* 0x80000009ff117210 */ /* 0x001fe20007ffe0ff */
[----:B----4-:R-:W-:Y:S02]  /*0d70*/  IMAD R14, R12, R14, R13 ;  /* 0x0000000e0c0e7224 */ /* 0x010fe400078e020d */
[----:B-1----:R-:W-:-:S02]  /*0d80*/  IMAD.MOV R11, RZ, RZ, -R23 ;  /* 0x000000ffff0b7224 */ /* 0x002fc400078e0a17 */
[----:B------:R-:W-:Y:S02]  /*0d90*/  IMAD.MOV.U32 R8, RZ, RZ, RZ ;  /* 0x000000ffff087224 */ /* 0x000fe400078e00ff */
[----:B------:R-:W-:Y:S02]  /*0da0*/  IMAD R13, R17, R16, RZ ;  /* 0x00000010110d7224 */ /* 0x000fe400078e02ff */
[----:B------:R-:W-:Y:S01]  /*0db0*/  IMAD R11, R0, R11, R15 ;  /* 0x0000000b000b7224 */ /* 0x000fe200078e020f */
[----:B------:R-:W-:Y:S01]  /*0dc0*/  IABS R12, R28 ;  /* 0x0000001c000c7213 */ /* 0x000fe20000000000 */
[----:B------:R-:W-:Y:S01]  /*0dd0*/  IMAD.HI.U32 R0, R9, R13, R8 ;  /* 0x0000000d09007227 */ /* 0x000fe200078e0008 */
[----:B------:R-:W4:Y:S04]  /*0de0*/  LDG.E R15, desc[UR14][R6.64] ;  /* 0x0000000e060f7981 */ /* 0x000f28000c1e1900 */
[----:B------:R-:W2:Y:S01]  /*0df0*/  LDG.E R8, desc[UR14][R6.64+-0x8] ;  /* 0xfffff80e06087981 */ /* 0x000ea2000c1e1900 */
[----:B------:R-:W-:-:S02]  /*0e00*/  IABS R9, R11 ;  /* 0x0000000b00097213 */ /* 0x000fc40000000000 */
[----:B------:R-:W-:Y:S01]  /*0e10*/  IADD3 R12, PT, PT, RZ, -R12, RZ ;  /* 0x8000000cff0c7210 */ /* 0x000fe20007ffe0ff */
[----:B------:R-:W4:Y:S02]  /*0e20*/  LDG.E R13, desc[UR14][R6.64+-0x4] ;  /* 0xfffffc0e060d7981 */ /* 0x000f24000c1e1900 */
[----:B------:R-:W-:Y:S02]  /*0e30*/  IMAD.HI.U32 R0, R0, R9, RZ ;  /* 0x0000000900007227 */ /* 0x000fe400078e00ff */
[----:B------:R-:W4:Y:S02]  /*0e40*/  LDG.E R17, desc[UR14][R6.64+0x4] ;  /* 0x0000040e06117981 */ /* 0x000f24000c1e1900 */
[----:B------:R-:W-:-:S05]  /*0e50*/  IMAD R9, R0, R12, R9 ;  /* 0x0000000c00097224 */ /* 0x000fca00078e0209 */
[----:B------:R-:W-:-:S13]  /*0e60*/  ISETP.GT.U32.AND P2, PT, R16, R9, PT ;  /* 0x000000091000720c */ /* 0x000fda0003f44070 */
[----:B------:R-:W-:-:S05]  /*0e70*/  @!P2 IMAD.IADD R9, R9, 0x1, -R16 ;  /* 0x000000010909a824 */ /* 0x000fca00078e0a10 */
[----:B------:R-:W-:Y:S02]  /*0e80*/  ISETP.GE.U32.AND P0, PT, R9, R16, PT ;  /* 0x000000100900720c */ /* 0x000fe40003f06070 */
[----:B------:R-:W-:Y:S01]  /*0e90*/  LOP3.LUT R9, R11, R28, RZ, 0x3c, !PT ;  /* 0x0000001c0b097212 */ /* 0x000fe200078e3cff */
[----:B------:R-:W-:Y:S01]  /*0ea0*/  @!P2 VIADD R0, R0, 0x1 ;  /* 0x000000010000a836 */ /* 0x000fe20000000000 */
[----:B------:R-:W-:Y:S02]  /*0eb0*/  ISETP.NE.AND P2, PT, R28, RZ, PT ;  /* 0x000000ff1c00720c */ /* 0x000fe40003f45270 */
[----:B------:R-:W-:-:S07]  /*0ec0*/  ISETP.GE.AND P1, PT, R9, RZ, PT ;  /* 0x000000ff0900720c */ /* 0x000fce0003f26270 */
[----:B------:R-:W-:-:S06]  /*0ed0*/  @P0 IADD3 R0, PT, PT, R0, 0x1, RZ ;  /* 0x0000000100000810 */ /* 0x000fcc0007ffe0ff */
[----:B------:R-:W-:Y:S01]  /*0ee0*/  @!P1 IMAD.MOV R0, RZ, RZ, -R0 ;  /* 0x000000ffff009224 */ /* 0x000fe200078e0a00 */
[----:B------:R-:W-:Y:S02]  /*0ef0*/  @!P2 LOP3.LUT R0, RZ, R28, RZ, 0x33, !PT ;  /* 0x0000001cff00a212 */ /* 0x000fe400078e33ff */
[----:B-----5:R-:W-:-:S04]  /*0f00*/  IABS R27, R22 ;  /* 0x00000016001b7213 */ /* 0x020fc80000000000 */
[----:B------:R-:W0:Y:S08]  /*0f10*/  I2F.RP R12, R27 ;  /* 0x0000001b000c7306 */ /* 0x000e300000209400 */
[----:B0-----:R-:W0:Y:S02]  /*0f20*/  MUFU.RCP R12, R12 ;  /* 0x0000000c000c7308 */ /* 0x001e240000001000 */
[----:B0-----:R-:W-:-:S06]  /*0f30*/  VIADD R9, R12, 0xffffffe ;  /* 0x0ffffffe0c097836 */ /* 0x001fcc0000000000 */
[----:B------:R-:W0:Y:S01]  /*0f40*/  F2I.FTZ.U32.TRUNC.NTZ R9, R9 ;  /* 0x0000000900097305 */ /* 0x000e22000021f000 */
[----:B---3--:R-:W-:Y:S01]  /*0f50*/  IMAD R29, R29, R10, R14 ;  /* 0x0000000a1d1d7224 */ /* 0x008fe200078e020e */
[----:B------:R-:W-:-:S05]  /*0f60*/  IADD3 R10, PT, PT, -R0, RZ, RZ ;  /* 0x000000ff000a7210 */ /* 0x000fca0007ffe1ff */
[----:B------:R-:W-:Y:S02]  /*0f70*/  IMAD R28, R28, R10, R11 ;  /* 0x0000000a1c1c7224 */ /* 0x000fe400078e020b */
[----:B--2---:R-:W-:-:S04]  /*0f80*/  IMAD.WIDE R10, R8, 0x4, R2 ;  /* 0x00000004080a7825 */ /* 0x004fc800078e0202 */
[----:B0-----:R-:W-:Y:S02]  /*0f90*/  IMAD.MOV R8, RZ, RZ, -R9 ;  /* 0x000000ffff087224 */ /* 0x001fe400078e0a09 */
[----:B------:R0:W2:Y:S02]  /*0fa0*/  LDG.E R10, desc[UR14][R10.64] ;  /* 0x0000000e0a0a7981 */ /* 0x0000a4000c1e1900 */
[----:B0-----:R-:W-:Y:S02]  /*0fb0*/  IMAD R11, R8, R27, RZ ;  /* 0x0000001b080b7224 */ /* 0x001fe400078e02ff */
[----:B------:R-:W-:-:S04]  /*0fc0*/  IMAD.MOV.U32 R8, RZ, RZ, RZ ;  /* 0x000000ffff087224 */ /* 0x000fc800078e00ff */
[----:B------:R-:W-:Y:S02]  /*0fd0*/  IMAD.HI.U32 R8, R9, R11, R8 ;  /* 0x0000000b09087227 */ /* 0x000fe400078e0008 */
[----:B------:R-:W3:Y:S02]  /*0fe0*/  LDG.E R9, desc[UR14][R6.64+0xc] ;  /* 0x00000c0e06097981 */ /* 0x000ee4000c1e1900 */
[----:B----4-:R-:W-:-:S04]  /*0ff0*/  IMAD.WIDE R12, R13, 0x4, R2 ;  /* 0x000000040d0c7825 */ /* 0x010fc800078e0202 */
[--C-:B------:R-:W-:Y:S02]  /*1000*/  IMAD.WIDE R14, R15, 0x4, R2.reuse ;  /* 0x000000040f0e7825 */ /* 0x100fe400078e0202 */
[----:B------:R0:W4:Y:S02]  /*1010*/  LDG.E R12, desc[UR14][R12.64] ;  /* 0x0000000e0c0c7981 */ /* 0x000124000c1e1900 */
[--C-:B------:R-:W-:Y:S01]  /*1020*/  IMAD.WIDE R16, R17, 0x4, R2.reuse ;  /* 0x0000000411107825 */ /* 0x100fe200078e0202 */
[----:B------:R-:W-:Y:S01]  /*1030*/  IABS R11, R22 ;  /* 0x00000016000b7213 */ /* 0x000fe20000000000 */
[----:B------:R1:W5:Y:S02]  /*1040*/  LDG.E R15, desc[UR14][R14.64] ;  /* 0x0000000e0e0f7981 */ /* 0x000364000c1e1900 */
[----:B------:R-:W-:Y:S02]  /*1050*/  IMAD.WIDE R18, R19, 0x4, R2 ;  /* 0x0000000413127825 */ /* 0x000fe400078e0202 */
[----:B------:R-:W5:Y:S01]  /*1060*/  LDG.E R16, desc[UR14][R16.64] ;  /* 0x0000000e10107981 */ /* 0x000f62000c1e1900 */
[----:B0-----:R-:W-:-:S03]  /*1070*/  IADD3 R13, PT, PT, RZ, -R11, RZ ;  /* 0x8000000bff0d7210 */ /* 0x001fc60007ffe0ff */
[----:B------:R-:W5:Y:S01]  /*1080*/  LDG.E R19, desc[UR14][R18.64] ;  /* 0x0000000e12137981 */ /* 0x000f62000c1e1900 */
[----:B-1----:R-:W-:-:S05]  /*1090*/  IABS R14, R28 ;  /* 0x0000001c000e7213 */ /* 0x002fca0000000000 */
[----:B------:R-:W-:-:S04]  /*10a0*/  IMAD.HI.U32 R11, R8, R14, RZ ;  /* 0x0000000e080b7227 */ /* 0x000fc800078e00ff */
[----:B------:R-:W-:-:S05]  /*10b0*/  IMAD R14, R11, R13, R14 ;  /* 0x0000000d0b0e7224 */ /* 0x000fca00078e020e */
[----:B------:R-:W-:Y:S01]  /*10c0*/  ISETP.GT.U32.AND P2, PT, R27, R14, PT ;  /* 0x0000000e1b00720c */ /* 0x000fe20003f44070 */
[----:B---3--:R-:W-:-:S06]  /*10d0*/  IMAD.WIDE R8, R9, 0x4, R2 ;  /* 0x0000000409087825 */ /* 0x008fcc00078e0202 */
[----:B------:R0:W3:Y:S06]  /*10e0*/  LDG.E R8, desc[UR14][R8.64] ;  /* 0x0000000e08087981 */ /* 0x0000ec000c1e1900 */
[----:B------:R-:W-:Y:S01]  /*10f0*/  @!P2 IMAD.IADD R14, R14, 0x1, -R27 ;  /* 0x000000010e0ea824 */ /* 0x000fe200078e0a1b */
[----:B------:R-:W-:-:S04]  /*1100*/  LOP3.LUT R13, R28, R22, RZ, 0x3c, !PT ;  /* 0x000000161c0d7212 */ /* 0x000fc800078e3cff */
[----:B------:R-:W-:Y:S01]  /*1110*/  ISETP.GE.U32.AND P0, PT, R14, R27, PT ;  /* 0x0000001b0e00720c */ /* 0x000fe20003f06070 */
[----:B------:R-:W-:Y:S01]  /*1120*/  @!P2 VIADD R11, R11, 0x1 ;  /* 0x000000010b0ba836 */ /* 0x000fe20000000000 */
[----:B------:R-:W-:Y:S02]  /*1130*/  ISETP.GE.AND P1, PT, R13, RZ, PT ;  /* 0x000000ff0d00720c */ /* 0x000fe40003f26270 */
[----:B------:R-:W-:Y:S01]  /*1140*/  ISETP.NE.AND P2, PT, R22, RZ, PT ;  /* 0x000000ff1600720c */ /* 0x000fe20003f45270 */
[----:B--2---:R-:W-:Y:S01]  /*1150*/  IMAD R10, R26, R10, R29 ;  /* 0x0000000a1a0a7224 */ /* 0x004fe200078e021d */
[----:B------:R-:W-:-:S03]  /*1160*/  UIADD3 UR9, UPT, UPT, UR9, 0x8, URZ ;  /* 0x0000000809097890 */ /* 0x000fc6000fffe0ff */
[----:B----4-:R-:W-:-:S04]  /*1170*/  IMAD R10, R25, R12, R10 ;  /* 0x0000000c190a7224 */ /* 0x010fc800078e020a */
[----:B------:R-:W-:Y:S01]  /*1180*/  @P0 IADD3 R11, PT, PT, R11, 0x1, RZ ;  /* 0x000000010b0b0810 */ /* 0x000fe20007ffe0ff */
[----:B-----5:R-:W-:Y:S01]  /*1190*/  IMAD R10, R24, R15, R10 ;  /* 0x0000000f180a7224 */ /* 0x020fe200078e020a */
[----:B------:R-:W-:-:S03]  /*11a0*/  UISETP.NE.AND UP1, UPT, UR9, URZ, UPT ;  /* 0x000000ff0900728c */ /* 0x000fc6000bf25270 */
[----:B------:R-:W-:Y:S01]  /*11b0*/  @!P1 IMAD.MOV R11, RZ, RZ, -R11 ;  /* 0x000000ffff0b9224 */ /* 0x000fe200078e0a0b */
[----:B------:R-:W-:Y:S01]  /*11c0*/  @!P2 LOP3.LUT R11, RZ, R22, RZ, 0x33, !PT ;  /* 0x00000016ff0ba212 */ /* 0x000fe200078e33ff */
[----:B------:R-:W-:Y:S01]  /*11d0*/  IMAD R10, R23, R16, R10 ;  /* 0x00000010170a7224 */ /* 0x000fe200078e020a */
[----:B------:R-:W-:Y:S02]  /*11e0*/  IADD3 R4, P0, PT, R4, 0x20, RZ ;  /* 0x0000002004047810 */ /* 0x000fe40007f1e0ff */
[C---:B0-----:R-:W-:Y:S01]  /*11f0*/  IADD3 R9, PT, PT, -R11.reuse, RZ, RZ ;  /* 0x000000ff0b097210 */ /* 0x041fe20007ffe1ff */
[----:B------:R-:W-:Y:S01]  /*1200*/  IMAD R10, R0, R19, R10 ;  /* 0x00000013000a7224 */ /* 0x000fe200078e020a */
[----:B------:R-:W-:Y:S01]  /*1210*/  IADD3 R6, P1, PT, R6, 0x20, RZ ;  /* 0x0000002006067810 */ /* 0x000fe20007f3e0ff */
[----:B------:R-:W-:Y:S02]  /*1220*/  IMAD.X R5, RZ, RZ, R5, P0 ;  /* 0x000000ffff057224 */ /* 0x000fe400000e0605 */
[----:B------:R-:W-:Y:S01]  /*1230*/  IMAD R22, R22, R9, R28 ;  /* 0x0000000916167224 */ /* 0x000fe200078e021c */
[----:B------:R-:W-:Y:S01]  /*1240*/  IADD3.X R7, PT, PT, RZ, R7, RZ, P1, !PT ;  /* 0x00000007ff077210 */ /* 0x000fe20000ffe4ff */
[----:B---3--:R-:W-:Y:S01]  /*1250*/  IMAD R13, R11, R8, R10 ;  /* 0x000000080b0d7224 */ /* 0x008fe200078e020a */
[----:B------:R-:W-:Y:S07]  /*1260*/  BRA.U UP1, `(.L_x_97) ;  /* 0xfffffff101007547 */ /* 0x000fee000b83ffff */
.L_x_96:
[----:B------:R-:W-:Y:S05]  /*1270*/  BRA.U !UP0, `(.L_x_98) ;  /* 0x0000000d08f87547 */ /* 0x000fea000b800000 */
[----:B------:R-:W0:Y:S01]  /*1280*/  LDCU UR4, c[0x0][0x3b0] ;  /* 0x00007600ff0477ac */ /* 0x000e220008000800 */
[----:B------:R-:W-:Y:S02]  /*1290*/  UISETP.GE.U32.AND UP0, UPT, UR12, 0x4, UPT ;  /* 0x000000040c00788c */ /* 0x000fe4000bf06070 */
[----:B0-----:R-:W-:-:S04]  /*12a0*/  ULOP3.LUT UR5, UR4, 0x3, URZ, 0xc0, !UPT ;  /* 0x0000000304057892 */ /* 0x001fc8000f8ec0ff */
[----:B------:R-:W-:-:S03]  /*12b0*/  UISETP.NE.AND UP1, UPT, UR5, URZ, UPT ;  /* 0x000000ff0500728c */ /* 0x000fc6000bf25270 */
[----:B------:R-:W-:Y:S08]  /*12c0*/  BRA.U !UP0, `(.L_x_99) ;  /* 0x0000000908247547 */ /* 0x000ff0000b800000 */
[----:B------:R-:W0:Y:S02]  /*12d0*/  LDC.64 R2, c[0x0][0x3a8] ;  /* 0x0000ea00ff027b82 */ /* 0x000e240000000a00 */
[----:B0-----:R-:W-:-:S06]  /*12e0*/  IMAD.WIDE.U32 R24, R21, 0x4, R2 ;  /* 0x0000000415187825 */ /* 0x001fcc00078e0002 */
[----:B------:R-:W0:Y:S01]  /*12f0*/  LDC.64 R2, c[0x0][0x398] ;  /* 0x0000e600ff027b82 */ /* 0x000e220000000a00 */
[----:B------:R-:W2:Y:S04]  /*1300*/  LDG.E R17, desc[UR14][R24.64] ;  /* 0x0000000e18117981 */ /* 0x000ea8000c1e1900 */
[----:B------:R-:W3:Y:S04]  /*1310*/  LDG.E R11, desc[UR14][R24.64+0x4] ;  /* 0x0000040e180b7981 */ /* 0x000ee8000c1e1900 */
[----:B------:R-:W4:Y:S04]  /*1320*/  LDG.E R0, desc[UR14][R24.64+0x8] ;  /* 0x0000080e18007981 */ /* 0x000f28000c1e1900 */
[----:B------:R-:W5:Y:S01]  /*1330*/  LDG.E R10, desc[UR14][R24.64+0xc] ;  /* 0x00000c0e180a7981 */ /* 0x000f62000c1e1900 */
[----:B0-----:R-:W-:-:S02]  /*1340*/  IMAD.WIDE.U32 R4, R21, 0x4, R2 ;  /* 0x0000000415047825 */ /* 0x001fc400078e0002 */
[----:B------:R-:W0:Y:S03]  /*1350*/  LDC.64 R2, c[0x0][0x3a0] ;  /* 0x0000e800ff027b82 */ /* 0x000e260000000a00 */
[----:B------:R-:W0:Y:S04]  /*1360*/  LDG.E R15, desc[UR14][R4.64] ;  /* 0x0000000e040f7981 */ /* 0x000e28000c1e1900 */
[----:B------:R-:W3:Y:S04]  /*1370*/  LDG.E R7, desc[UR14][R4.64+0x4] ;  /* 0x0000040e04077981 */ /* 0x000ee8000c1e1900 */
[----:B------:R-:W4:Y:S04]  /*1380*/  LDG.E R9, desc[UR14][R4.64+0x8] ;  /* 0x0000080e04097981 */ /* 0x000f28000c1e1900 */
[----:B------:R1:W5:Y:S02]  /*1390*/  LDG.E R19, desc[UR14][R4.64+0xc] ;  /* 0x00000c0e04137981 */ /* 0x000364000c1e1900 */
[----:B-1----:R-:W-:Y:S01]  /*13a0*/  IMAD.MOV.U32 R4, RZ, RZ, RZ ;  /* 0x000000ffff047224 */ /* 0x002fe200078e00ff */
[----:B--2---:R-:W-:-:S04]  /*13b0*/  IABS R18, R17 ;  /* 0x0000001100127213 */ /* 0x004fc80000000000 */
[----:B------:R-:W1:Y:S08]  /*13c0*/  I2F.RP R16, R18 ;  /* 0x0000001200107306 */ /* 0x000e700000209400 */
[----:B-1----:R-:W1:Y:S01]  /*13d0*/  MUFU.RCP R16, R16 ;  /* 0x0000001000107308 */ /* 0x002e620000001000 */
[----:B0-----:R-:W-:-:S04]  /*13e0*/  IMAD.WIDE R14, R15, 0x4, R2 ;  /* 0x000000040f0e7825 */ /* 0x001fc800078e0202 */
[--C-:B---3--:R-:W-:Y:S01]  /*13f0*/  IMAD.WIDE R6, R7, 0x4, R2.reuse ;  /* 0x0000000407067825 */ /* 0x108fe200078e0202 */
[----:B------:R0:W2:Y:S03]  /*1400*/  LDG.E R12, desc[UR14][R14.64] ;  /* 0x0000000e0e0c7981 */ /* 0x0000a6000c1e1900 */
[--C-:B----4-:R-:W-:Y:S02]  /*1410*/  IMAD.WIDE R8, R9, 0x4, R2.reuse ;  /* 0x0000000409087825 */ /* 0x110fe400078e0202 */
[----:B------:R-:W3:Y:S02]  /*1420*/  LDG.E R6, desc[UR14][R6.64] ;  /* 0x0000000e06067981 */ /* 0x000ee4000c1e1900 */
[----:B-1----:R-:W-:Y:S02]  /*1430*/  VIADD R23, R16, 0xffffffe ;  /* 0x0ffffffe10177836 */ /* 0x002fe40000000000 */
[----:B-----5:R-:W-:Y:S01]  /*1440*/  IMAD.WIDE R2, R19, 0x4, R2 ;  /* 0x0000000413027825 */ /* 0x020fe200078e0202 */
[----:B------:R-:W4:Y:S01]  /*1450*/  LDG.E R8, desc[UR14][R8.64] ;  /* 0x0000000e08087981 */ /* 0x000f22000c1e1900 */
[----:B------:R-:W1:Y:S03]  /*1460*/  F2I.FTZ.U32.TRUNC.NTZ R5, R23 ;  /* 0x0000001700057305 */ /* 0x000e66000021f000 */
[----:B------:R5:W4:Y:S01]  /*1470*/  LDG.E R16, desc[UR14][R2.64] ;  /* 0x0000000e02107981 */ /* 0x000b22000c1e1900 */
[----:B0-----:R-:W-:-:S02]  /*1480*/  IABS R15, R22 ;  /* 0x00000016000f7213 */ /* 0x001fc40000000000 */
[----:B-1----:R-:W-:-:S05]  /*1490*/  IADD3 R19, PT, PT, RZ, -R5, RZ ;  /* 0x80000005ff137210 */ /* 0x002fca0007ffe0ff */
[----:B------:R-:W-:Y:S01]  /*14a0*/  IMAD R19, R19, R18, RZ ;  /* 0x0000001213137224 */ /* 0x000fe200078e02ff */
[----:B------:R-:W-:-:S03]  /*14b0*/  IABS R23, R17 ;  /* 0x0000001100177213 */ /* 0x000fc60000000000 */
[----:B------:R-:W-:Y:S01]  /*14c0*/  IMAD.HI.U32 R4, R5, R19, R4 ;  /* 0x0000001305047227 */ /* 0x000fe200078e0004 */
[----:B------:R-:W-:Y:S02]  /*14d0*/  IABS R5, R11 ;  /* 0x0000000b00057213 */ /* 0x000fe40000000000 */
[----:B-----5:R-:W-:-:S03]  /*14e0*/  IADD3 R3, PT, PT, RZ, -R23, RZ ;  /* 0x80000017ff037210 */ /* 0x020fc60007ffe0ff */
[----:B------:R-:W-:Y:S01]  /*14f0*/  IMAD.HI.U32 R4, R4, R15, RZ ;  /* 0x0000000f04047227 */ /* 0x000fe200078e00ff */
[----:B------:R-:W0:Y:S03]  /*1500*/  I2F.RP R7, R5 ;  /* 0x0000000500077306 */ /* 0x000e260000209400 */
[----:B------:R-:W-:-:S05]  /*1510*/  IMAD R3, R4, R3, R15 ;  /* 0x0000000304037224 */ /* 0x000fca00078e020f */
[----:B------:R-:W-:Y:S01]  /*1520*/  ISETP.GT.U32.AND P2, PT, R18, R3, PT ;  /* 0x000000031200720c */ /* 0x000fe20003f44070 */
[----:B0-----:R-:W0:-:S12]  /*1530*/  MUFU.RCP R7, R7 ;  /* 0x0000000700077308 */ /* 0x001e180000001000 */
[----:B------:R-:W-:Y:S01]  /*1540*/  @!P2 IMAD.IADD R3, R3, 0x1, -R18 ;  /* 0x000000010303a824 */ /* 0x000fe200078e0a12 */
[----:B------:R-:W-:-:S04]  /*1550*/  LOP3.LUT R2, R22, R17, RZ, 0x3c, !PT ;  /* 0x0000001116027212 */ /* 0x000fc800078e3cff */
[----:B------:R-:W-:Y:S01]  /*1560*/  ISETP.GE.U32.AND P0, PT, R3, R18, PT ;  /* 0x000000120300720c */ /* 0x000fe20003f06070 */
[----:B------:R-:W-:Y:S01]  /*1570*/  @!P2 VIADD R4, R4, 0x1 ;  /* 0x000000010404a836 */ /* 0x000fe20000000000 */
[----:B------:R-:W-:Y:S02]  /*1580*/  ISETP.GE.AND P1, PT, R2, RZ, PT ;  /* 0x000000ff0200720c */ /* 0x000fe40003f26270 */
[----:B------:R-:W-:Y:S02]  /*1590*/  ISETP.NE.AND P2, PT, R17, RZ, PT ;  /* 0x000000ff1100720c */ /* 0x000fe40003f45270 */
[----:B0-----:R-:W-:-:S04]  /*15a0*/  IADD3 R2, PT, PT, R7, 0xffffffe, RZ ;  /* 0x0ffffffe07027810 */ /* 0x001fc80007ffe0ff */
[----:B------:R0:W1:Y:S03]  /*15b0*/  F2I.FTZ.U32.TRUNC.NTZ R3, R2 ;  /* 0x0000000200037305 */ /* 0x000066000021f000 */
[----:B------:R-:W-:-:S05]  /*15c0*/  @P0 IADD3 R4, PT, PT, R4, 0x1, RZ ;  /* 0x0000000104040810 */ /* 0x000fca0007ffe0ff */
[----:B------:R-:W-:Y:S01]  /*15d0*/  @!P1 IMAD.MOV R4, RZ, RZ, -R4 ;  /* 0x000000ffff049224 */ /* 0x000fe200078e0a04 */
[----:B------:R-:W-:Y:S01]  /*15e0*/  @!P2 LOP3.LUT R4, RZ, R17, RZ, 0x33, !PT ;  /* 0x00000011ff04a212 */ /* 0x000fe200078e33ff */
[----:B0-----:R-:W-:-:S04]  /*15f0*/  HFMA2 R2, -RZ, RZ, 0, 0 ;  /* 0x00000000ff027431 */ /* 0x001fc800000001ff */
[----:B------:R-:W-:Y:S01]  /*1600*/  IMAD.MOV R14, RZ, RZ, -R4 ;  /* 0x000000ffff0e7224 */ /* 0x000fe200078e0a04 */
[----:B-1----:R-:W-:-:S03]  /*1610*/  IADD3 R18, PT, PT, RZ, -R3, RZ ;  /* 0x80000003ff127210 */ /* 0x002fc60007ffe0ff */
[----:B------:R-:W-:Y:S02]  /*1620*/  IMAD R14, R17, R14, R22 ;  /* 0x0000000e110e7224 */ /* 0x000fe400078e0216 */
[----:B------:R-:W-:-:S03]  /*1630*/  IMAD R7, R18, R5, RZ ;  /* 0x0000000512077224 */ /* 0x000fc600078e02ff */
[----:B------:R-:W-:Y:S01]  /*1640*/  IABS R9, R14 ;  /* 0x0000000e00097213 */ /* 0x000fe20000000000 */
[----:B------:R-:W-:Y:S01]  /*1650*/  IMAD.HI.U32 R2, R3, R7, R2 ;  /* 0x0000000703027227 */ /* 0x000fe200078e0002 */
[----:B------:R-:W-:Y:S02]  /*1660*/  IABS R15, R11 ;  /* 0x0000000b000f7213 */ /* 0x000fe40000000000 */
[----:B------:R-:W-:-:S03]  /*1670*/  MOV R3, R9 ;  /* 0x0000000900037202 */ /* 0x000fc60000000f00 */
[----:B------:R-:W-:Y:S02]  /*1680*/  IMAD.MOV R18, RZ, RZ, -R15 ;  /* 0x000000ffff127224 */ /* 0x000fe400078e0a0f */
[----:B------:R-:W-:Y:S01]  /*1690*/  IMAD.HI.U32 R2, R2, R3, RZ ;  /* 0x0000000302027227 */ /* 0x000fe200078e00ff */
[----:B------:R-:W-:-:S03]  /*16a0*/  IABS R7, R0 ;  /* 0x0000000000077213 */ /* 0x000fc60000000000 */
[----:B------:R-:W-:Y:S01]  /*16b0*/  IMAD R18, R2, R18, R3 ;  /* 0x0000001202127224 */ /* 0x000fe200078e0203 */
[----:B------:R-:W0:Y:S04]  /*16c0*/  I2F.RP R9, R7 ;  /* 0x0000000700097306 */ /* 0x000e280000209400 */
[----:B------:R-:W-:-:S04]  /*16d0*/  ISETP.GT.U32.AND P2, PT, R5, R18, PT ;  /* 0x000000120500720c */ /* 0x000fc80003f44070 */
[----:B0-----:R-:W0:Y:S09]  /*16e0*/  MUFU.RCP R9, R9 ;  /* 0x0000000900097308 */ /* 0x001e320000001000 */
[----:B------:R-:W-:-:S05]  /*16f0*/  @!P2 IMAD.IADD R18, R18, 0x1, -R5 ;  /* 0x000000011212a824 */ /* 0x000fca00078e0a05 */
[----:B------:R-:W-:Y:S02]  /*1700*/  ISETP.GE.U32.AND P0, PT, R18, R5, PT ;  /* 0x000000051200720c */ /* 0x000fe40003f06070 */
[----:B------:R-:W-:Y:S01]  /*1710*/  LOP3.LUT R3, R14, R11, RZ, 0x3c, !PT ;  /* 0x0000000b0e037212 */ /* 0x000fe200078e3cff */
[----:B------:R-:W-:Y:S01]  /*1720*/  @!P2 VIADD R2, R2, 0x1 ;  /* 0x000000010202a836 */ /* 0x000fe20000000000 */
[----:B------:R-:W-:Y:S02]  /*1730*/  ISETP.NE.AND P2, PT, R11, RZ, PT ;  /* 0x000000ff0b00720c */ /* 0x000fe40003f45270 */
[----:B------:R-:W-:Y:S02]  /*1740*/  ISETP.GE.AND P1, PT, R3, RZ, PT ;  /* 0x000000ff0300720c */ /* 0x000fe40003f26270 */
[----:B0-----:R-:W-:-:S05]  /*1750*/  IADD3 R3, PT, PT, R9, 0xffffffe, RZ ;  /* 0x0ffffffe09037810 */ /* 0x001fca0007ffe0ff */
[----:B------:R-:W-:Y:S01]  /*1760*/  @P0 IADD3 R2, PT, PT, R2, 0x1, RZ ;  /* 0x0000000102020810 */ /* 0x000fe20007ffe0ff */
[----:B------:R-:W0:Y:S04]  /*1770*/  F2I.FTZ.U32.TRUNC.NTZ R3, R3 ;  /* 0x0000000300037305 */ /* 0x000e28000021f000 */
[----:B------:R-:W-:-:S05]  /*1780*/  IMAD.MOV.U32 R5, RZ, RZ, R2 ;  /* 0x000000ffff057224 */ /* 0x000fca00078e0002 */
[----:B------:R-:W-:Y:S02]  /*1790*/  @!P1 IADD3 R5, PT, PT, -R5, RZ, RZ ;  /* 0x000000ff05059210 */ /* 0x000fe40007ffe1ff */
[----:B------:R-:W-:-:S04]  /*17a0*/  @!P2 LOP3.LUT R5, RZ, R11, RZ, 0x33, !PT ;  /* 0x0000000bff05a212 */ /* 0x000fc800078e33ff */
[----:B------:R-:W-:Y:S01]  /*17b0*/  IADD3 R2, PT, PT, -R5, RZ, RZ ;  /* 0x000000ff05027210 */ /* 0x000fe20007ffe1ff */
[----:B0-----:R-:W-:-:S04]  /*17c0*/  IMAD.MOV R18, RZ, RZ, -R3 ;  /* 0x000000ffff127224 */ /* 0x001fc800078e0a03 */
[----:B------:R-:W-:Y:S01]  /*17d0*/  IMAD R11, R11, R2, R14 ;  /* 0x000000020b0b7224 */ /* 0x000fe200078e020e */
[----:B------:R-:W-:Y:S01]  /*17e0*/  IABS R15, R0 ;  /* 0x00000000000f7213 */ /* 0x000fe20000000000 */
[----:B------:R-:W-:Y:S02]  /*17f0*/  IMAD R9, R18, R7, RZ ;  /* 0x0000000712097224 */ /* 0x000fe400078e02ff */
[----:B------:R-:W-:Y:S01]  /*1800*/  IMAD.MOV.U32 R2, RZ, RZ, RZ ;  /* 0x000000ffff027224 */ /* 0x000fe200078e00ff */
[----:B------:R-:W-:Y:S02]  /*1810*/  IABS R14, R11 ;  /* 0x0000000b000e7213 */ /* 0x000fe40000000000 */
[----:B------:R-:W-:Y:S01]  /*1820*/  IADD3 R15, PT, PT, RZ, -R15, RZ ;  /* 0x8000000fff0f7210 */ /* 0x000fe20007ffe0ff */
[----:B------:R-:W-:-:S04]  /*1830*/  IMAD.HI.U32 R2, R3, R9, R2 ;  /* 0x0000000903027227 */ /* 0x000fc800078e0002 */
[----:B------:R-:W-:Y:S01]  /*1840*/  IMAD.MOV.U32 R3, RZ, RZ, R14 ;  /* 0x000000ffff037224 */ /* 0x000fe200078e000e */
[----:B------:R-:W-:-:S03]  /*1850*/  MOV R14, R15 ;  /* 0x0000000f000e7202 */ /* 0x000fc60000000f00 */
        /* <DEDUP_REMOVED lines=20> */
[----:B------:R-:W-:Y:S02]  /*19a0*/  IMAD R11, R0, R2, R11 ;  /* 0x00000002000b7224 */ /* 0x000fe400078e020b */
[----:B------:R-:W-:Y:S01]  /*19b0*/  IMAD R15, R14, R9, RZ ;  /* 0x000000090e0f7224 */ /* 0x000fe200078e02ff */
[----:B------:R-:W-:Y:S01]  /*19c0*/  IABS R14, R10 ;  /* 0x0000000a000e7213 */ /* 0x000fe20000000000 */
[----:B------:R-:W-:Y:S01]  /*19d0*/  IMAD.MOV.U32 R2, RZ, RZ, RZ ;  /* 0x000000ffff027224 */ /* 0x000fe200078e00ff */
[----:B------:R-:W-:Y:S02]  /*19e0*/  IABS R0, R11 ;  /* 0x0000000b00007213 */ /* 0x000fe40000000000 */
[----:B------:R-:W-:Y:S01]  /*19f0*/  IADD3 R14, PT, PT, RZ, -R14, RZ ;  /* 0x8000000eff0e7210 */ /* 0x000fe20007ffe0ff */
[----:B------:R-:W-:-:S04]  /*1a00*/  IMAD.HI.U32 R2, R3, R15, R2 ;  /* 0x0000000f03027227 */ /* 0x000fc800078e0002 */
[----:B------:R-:W-:Y:S01]  /*1a10*/  IMAD.MOV.U32 R3, RZ, RZ, R0 ;  /* 0x000000ffff037224 */ /* 0x000fe200078e0000 */
[----:B------:R-:W-:-:S03]  /*1a20*/  MOV R0, R14 ;  /* 0x0000000e00007202 */ /* 0x000fc60000000f00 */
[----:B------:R-:W-:-:S04]  /*1a30*/  IMAD.HI.U32 R2, R2, R3, RZ ;  /* 0x0000000302027227 */ /* 0x000fc800078e00ff */
[----:B------:R-:W-:-:S05]  /*1a40*/  IMAD R0, R2, R0, R3 ;  /* 0x0000000002007224 */ /* 0x000fca00078e0203 */
[----:B------:R-:W-:-:S13]  /*1a50*/  ISETP.GT.U32.AND P2, PT, R9, R0, PT ;  /* 0x000000000900720c */ /* 0x000fda0003f44070 */
[----:B------:R-:W-:-:S05]  /*1a60*/  @!P2 IMAD.IADD R0, R0, 0x1, -R9 ;  /* 0x000000010000a824 */ /* 0x000fca00078e0a09 */
[----:B------:R-:W-:Y:S02]  /*1a70*/  ISETP.GE.U32.AND P0, PT, R0, R9, PT ;  /* 0x000000090000720c */ /* 0x000fe40003f06070 */
[----:B------:R-:W-:Y:S02]  /*1a80*/  LOP3.LUT R0, R11, R10, RZ, 0x3c, !PT ;  /* 0x0000000a0b007212 */ /* 0x000fe400078e3cff */
[----:B------:R-:W-:Y:S02]  /*1a90*/  @!P2 IADD3 R2, PT, PT, R2, 0x1, RZ ;  /* 0x000000010202a810 */ /* 0x000fe40007ffe0ff */
[----:B------:R-:W-:Y:S02]  /*1aa0*/  ISETP.GE.AND P1, PT, R0, RZ, PT ;  /* 0x000000ff0000720c */ /* 0x000fe40003f26270 */
[----:B------:R-:W-:Y:S01]  /*1ab0*/  ISETP.NE.AND P2, PT, R10, RZ, PT ;  /* 0x000000ff0a00720c */ /* 0x000fe20003f45270 */
[----:B--2---:R-:W-:-:S04]  /*1ac0*/  IMAD R12, R4, R12, R13 ;  /* 0x0000000c040c7224 */ /* 0x004fc800078e020d */
[----:B------:R-:W-:Y:S02]  /*1ad0*/  @P0 VIADD R2, R2, 0x1 ;  /* 0x0000000102020836 */ /* 0x000fe40000000000 */
[----:B---3--:R-:W-:-:S04]  /*1ae0*/  IMAD R6, R5, R6, R12 ;  /* 0x0000000605067224 */ /* 0x008fc800078e020c */
[----:B------:R-:W-:Y:S02]  /*1af0*/  @!P1 IADD3 R2, PT, PT, -R2, RZ, RZ ;  /* 0x000000ff02029210 */ /* 0x000fe40007ffe1ff */
[----:B------:R-:W-:Y:S01]  /*1b00*/  @!P2 LOP3.LUT R2, RZ, R10, RZ, 0x33, !PT ;  /* 0x0000000aff02a212 */ /* 0x000fe200078e33ff */
[----:B----4-:R-:W-:-:S04]  /*1b10*/  IMAD R7, R7, R8, R6 ;  /* 0x0000000807077224 */ /* 0x010fc800078e0206 */
[----:B------:R-:W-:Y:S01]  /*1b20*/  IMAD.MOV R22, RZ, RZ, -R2 ;  /* 0x000000ffff167224 */ /* 0x000fe200078e0a02 */
[----:B------:R-:W-:Y:S01]  /*1b30*/  IADD3 R21, PT, PT, R21, 0x4, RZ ;  /* 0x0000000415157810 */ /* 0x000fe20007ffe0ff */
[----:B------:R-:W-:Y:S02]  /*1b40*/  IMAD R13, R2, R16, R7 ;  /* 0x00000010020d7224 */ /* 0x000fe400078e0207 */
[----:B------:R-:W-:-:S07]  /*1b50*/  IMAD R22, R10, R22, R11 ;  /* 0x000000160a167224 */ /* 0x000fce00078e020b */
.L_x_99:
[----:B------:R-:W-:Y:S05]  /*1b60*/  BRA.U !UP1, `(.L_x_98) ;  /* 0x0000000509bc7547 */ /* 0x000fea000b800000 */
[----:B------:R-:W-:Y:S02]  /*1b70*/  UISETP.NE.AND UP0, UPT, UR5, 0x1, UPT ;  /* 0x000000010500788c */ /* 0x000fe4000bf05270 */
[----:B------:R-:W-:-:S04]  /*1b80*/  ULOP3.LUT UR4, UR4, 0x1, URZ, 0xc0, !UPT ;  /* 0x0000000104047892 */ /* 0x000fc8000f8ec0ff */
[----:B------:R-:W-:-:S03]  /*1b90*/  UISETP.NE.U32.AND UP1, UPT, UR4, 0x1, UPT ;  /* 0x000000010400788c */ /* 0x000fc6000bf25070 */
[----:B------:R-:W-:Y:S08]  /*1ba0*/  BRA.U !UP0, `(.L_x_100) ;  /* 0x0000000508207547 */ /* 0x000ff0000b800000 */
[----:B------:R-:W0:Y:S08]  /*1bb0*/  LDC.64 R6, c[0x0][0x398] ;  /* 0x0000e600ff067b82 */ /* 0x000e300000000a00 */
[----:B------:R-:W1:Y:S08]  /*1bc0*/  LDC.64 R2, c[0x0][0x3a8] ;  /* 0x0000ea00ff027b82 */ /* 0x000e700000000a00 */
[----:B------:R-:W2:Y:S01]  /*1bd0*/  LDC.64 R4, c[0x0][0x3a0] ;  /* 0x0000e800ff047b82 */ /* 0x000ea20000000a00 */
[----:B0-----:R-:W-:-:S05]  /*1be0*/  IMAD.WIDE.U32 R6, R21, 0x4, R6 ;  /* 0x0000000415067825 */ /* 0x001fca00078e0006 */
[----:B------:R-:W2:Y:S04]  /*1bf0*/  LDG.E R9, desc[UR14][R6.64] ;  /* 0x0000000e06097981 */ /* 0x000ea8000c1e1900 */
[----:B------:R-:W3:Y:S01]  /*1c00*/  LDG.E R15, desc[UR14][R6.64+0x4] ;  /* 0x0000040e060f7981 */ /* 0x000ee2000c1e1900 */
[----:B-1----:R-:W-:-:S05]  /*1c10*/  IMAD.WIDE.U32 R10, R21, 0x4, R2 ;  /* 0x00000004150a7825 */ /* 0x002fca00078e0002 */
[----:B------:R-:W4:Y:S04]  /*1c20*/  LDG.E R3, desc[UR14][R10.64] ;  /* 0x0000000e0a037981 */ /* 0x000f28000c1e1900 */
[----:B------:R-:W5:Y:S01]  /*1c30*/  LDG.E R0, desc[UR14][R10.64+0x4] ;  /* 0x0000040e0a007981 */ /* 0x000f62000c1e1900 */
[----:B--2---:R-:W-:-:S04]  /*1c40*/  IMAD.WIDE R8, R9, 0x4, R4 ;  /* 0x0000000409087825 */ /* 0x004fc800078e0204 */
[----:B---3--:R-:W-:Y:S01]  /*1c50*/  IMAD.WIDE R4, R15, 0x4, R4 ;  /* 0x000000040f047825 */ /* 0x008fe200078e0204 */
[----:B------:R0:W2:Y:S05]  /*1c60*/  LDG.E R2, desc[UR14][R8.64] ;  /* 0x0000000e08027981 */ /* 0x0000aa000c1e1900 */
[----:B------:R1:W3:Y:S01]  /*1c70*/  LDG.E R4, desc[UR14][R4.64] ;  /* 0x0000000e04047981 */ /* 0x0002e2000c1e1900 */
[----:B----4-:R-:W-:Y:S01]  /*1c80*/  IABS R14, R3 ;  /* 0x00000003000e7213 */ /* 0x010fe20000000000 */
[----:B------:R-:W-:-:S03]  /*1c90*/  VIADD R21, R21, 0x2 ;  /* 0x0000000215157836 */ /* 0x000fc60000000000 */
[----:B------:R-:W4:Y:S01]  /*1ca0*/  I2F.RP R12, R14 ;  /* 0x0000000e000c7306 */ /* 0x000f220000209400 */
[----:B0-----:R-:W-:Y:S02]  /*1cb0*/  IABS R8, R22 ;  /* 0x0000001600087213 */ /* 0x001fe40000000000 */
[----:B-1----:R-:W-:-:S05]  /*1cc0*/  IABS R5, R3 ;  /* 0x0000000300057213 */ /* 0x002fca0000000000 */
[----:B----4-:R-:W0:Y:S02]  /*1cd0*/  MUFU.RCP R12, R12 ;  /* 0x0000000c000c7308 */ /* 0x010e240000001000 */
[----:B0-----:R-:W-:-:S06]  /*1ce0*/  VIADD R6, R12, 0xffffffe ;  /* 0x0ffffffe0c067836 */ /* 0x001fcc0000000000 */
[----:B------:R0:W1:Y:S02]  /*1cf0*/  F2I.FTZ.U32.TRUNC.NTZ R7, R6 ;  /* 0x0000000600077305 */ /* 0x000064000021f000 */
[----:B0-----:R-:W-:Y:S01]  /*1d00*/  IMAD.MOV.U32 R6, RZ, RZ, RZ ;  /* 0x000000ffff067224 */ /* 0x001fe200078e00ff */
[----:B-1----:R-:W-:-:S05]  /*1d10*/  IADD3 R11, PT, PT, RZ, -R7, RZ ;  /* 0x80000007ff0b7210 */ /* 0x002fca0007ffe0ff */
[----:B------:R-:W-:Y:S01]  /*1d20*/  IMAD R9, R11, R14, RZ ;  /* 0x0000000e0b097224 */ /* 0x000fe200078e02ff */
[----:B------:R-:W-:-:S03]  /*1d30*/  IADD3 R11, PT, PT, RZ, -R5, RZ ;  /* 0x80000005ff0b7210 */ /* 0x000fc60007ffe0ff */
[----:B------:R-:W-:Y:S01]  /*1d40*/  IMAD.HI.U32 R7, R7, R9, R6 ;  /* 0x0000000907077227 */ /* 0x000fe200078e0006 */
[----:B-----5:R-:W-:-:S05]  /*1d50*/  IABS R9, R0 ;  /* 0x0000000000097213 */ /* 0x020fca0000000000 */
[----:B------:R-:W-:-:S04]  /*1d60*/  IMAD.HI.U32 R6, R7, R8, RZ ;  /* 0x0000000807067227 */ /* 0x000fc800078e00ff */
[----:B------:R-:W-:Y:S02]  /*1d70*/  IMAD.MOV.U32 R5, RZ, RZ, R9 ;  /* 0x000000ffff057224 */ /* 0x000fe400078e0009 */
[----:B------:R-:W-:Y:S01]  /*1d80*/  IMAD R7, R6, R11, R8 ;  /* 0x0000000b06077224 */ /* 0x000fe200078e0208 */
[----:B------:R-:W-:Y:S01]  /*1d90*/  IABS R11, R0 ;  /* 0x00000000000b7213 */ /* 0x000fe20000000000 */
[----:B------:R-:W0:Y:S03]  /*1da0*/  I2F.RP R9, R5 ;  /* 0x0000000500097306 */ /* 0x000e260000209400 */
[----:B------:R-:W-:Y:S01]  /*1db0*/  ISETP.GT.U32.AND P2, PT, R14, R7, PT ;  /* 0x000000070e00720c */ /* 0x000fe20003f44070 */
[----:B------:R-:W-:-:S04]  /*1dc0*/  IMAD.MOV R11, RZ, RZ, -R11 ;  /* 0x000000ffff0b7224 */ /* 0x000fc800078e0a0b */
[----:B0-----:R-:W0:Y:S08]  /*1dd0*/  MUFU.RCP R9, R9 ;  /* 0x0000000900097308 */ /* 0x001e300000001000 */
[----:B------:R-:W-:Y:S02]  /*1de0*/  @!P2 IADD3 R7, PT, PT, R7, -R14, RZ ;  /* 0x8000000e0707a210 */ /* 0x000fe40007ffe0ff */
[----:B------:R-:W-:-:S02]  /*1df0*/  @!P2 IADD3 R6, PT, PT, R6, 0x1, RZ ;  /* 0x000000010606a810 */ /* 0x000fc40007ffe0ff */
[----:B------:R-:W-:Y:S02]  /*1e00*/  ISETP.GE.U32.AND P0, PT, R7, R14, PT ;  /* 0x0000000e0700720c */ /* 0x000fe40003f06070 */
[----:B------:R-:W-:Y:S02]  /*1e10*/  LOP3.LUT R7, R22, R3, RZ, 0x3c, !PT ;  /* 0x0000000316077212 */ /* 0x000fe400078e3cff */
[----:B------:R-:W-:Y:S02]  /*1e20*/  ISETP.NE.AND P2, PT, R3, RZ, PT ;  /* 0x000000ff0300720c */ /* 0x000fe40003f45270 */
[----:B------:R-:W-:Y:S01]  /*1e30*/  ISETP.GE.AND P1, PT, R7, RZ, PT ;  /* 0x000000ff0700720c */ /* 0x000fe20003f26270 */
[----:B0-----:R-:W-:-:S06]  /*1e40*/  VIADD R7, R9, 0xffffffe ;  /* 0x0ffffffe09077836 */ /* 0x001fcc0000000000 */
[----:B------:R-:W-:Y:S01]  /*1e50*/  @P0 VIADD R6, R6, 0x1 ;  /* 0x0000000106060836 */ /* 0x000fe20000000000 */
[----:B------:R-:W0:Y:S04]  /*1e60*/  F2I.FTZ.U32.TRUNC.NTZ R7, R7 ;  /* 0x0000000700077305 */ /* 0x000e28000021f000 */
[----:B------:R-:W-:-:S05]  /*1e70*/  MOV R8, R6 ;  /* 0x0000000600087202 */ /* 0x000fca0000000f00 */
[----:B------:R-:W-:Y:S01]  /*1e80*/  @!P1 IMAD.MOV R8, RZ, RZ, -R8 ;  /* 0x000000ffff089224 */ /* 0x000fe200078e0a08 */
[----:B------:R-:W-:-:S05]  /*1e90*/  @!P2 LOP3.LUT R8, RZ, R3, RZ, 0x33, !PT ;  /* 0x00000003ff08a212 */ /* 0x000fca00078e33ff */
[----:B------:R-:W-:Y:S01]  /*1ea0*/  IMAD.MOV R6, RZ, RZ, -R8 ;  /* 0x000000ffff067224 */ /* 0x000fe200078e0a08 */
[----:B0-----:R-:W-:-:S03]  /*1eb0*/  IADD3 R10, PT, PT, RZ, -R7, RZ ;  /* 0x80000007ff0a7210 */ /* 0x001fc60007ffe0ff */
[----:B------:R-:W-:Y:S02]  /*1ec0*/  IMAD R9, R3, R6, R22 ;  /* 0x0000000603097224 */ /* 0x000fe400078e0216 */
[----:B------:R-:W-:Y:S02]  /*1ed0*/  HFMA2 R6, -RZ, RZ, 0, 0 ;  /* 0x00000000ff067431 */ /* 0x000fe400000001ff */
[----:B------:R-:W-:Y:S01]  /*1ee0*/  IMAD R3, R10, R5, RZ ;  /* 0x000000050a037224 */ /* 0x000fe200078e02ff */
[----:B------:R-:W-:-:S03]  /*1ef0*/  IABS R10, R9 ;  /* 0x00000009000a7213 */ /* 0x000fc60000000000 */
[----:B------:R-:W-:Y:S01]  /*1f00*/  IMAD.HI.U32 R6, R7, R3, R6 ;  /* 0x0000000307067227 */ /* 0x000fe200078e0006 */
[----:B------:R-:W-:-:S03]  /*1f10*/  MOV R3, R10 ;  /* 0x0000000a00037202 */ /* 0x000fc60000000f00 */
[----:B------:R-:W-:Y:S02]  /*1f20*/  IMAD.MOV.U32 R10, RZ, RZ, R11 ;  /* 0x000000ffff0a7224 */ /* 0x000fe400078e000b */
[----:B------:R-:W-:-:S04]  /*1f30*/  IMAD.HI.U32 R6, R6, R3, RZ ;  /* 0x0000000306067227 */ /* 0x000fc800078e00ff */
[----:B------:R-:W-:Y:S01]  /*1f40*/  IMAD R10, R6, R10, R3 ;  /* 0x0000000a060a7224 */ /* 0x000fe200078e0203 */
[----:B------:R-:W-:-:S04]  /*1f50*/  LOP3.LUT R3, R9, R0, RZ, 0x3c, !PT ;  /* 0x0000000009037212 */ /* 0x000fc800078e3cff */
[----:B------:R-:W-:Y:S02]  /*1f60*/  ISETP.GT.U32.AND P2, PT, R5, R10, PT ;  /* 0x0000000a0500720c */ /* 0x000fe40003f44070 */
[----:B------:R-:W-:-:S11]  /*1f70*/  ISETP.GE.AND P1, PT, R3, RZ, PT ;  /* 0x000000ff0300720c */ /* 0x000fd60003f26270 */
[-C--:B------:R-:W-:Y:S01]  /*1f80*/  @!P2 IADD3 R10, PT, PT, R10, -R5.reuse, RZ ;  /* 0x800000050a0aa210 */ /* 0x080fe20007ffe0ff */
[----:B------:R-:W-:Y:S01]  /*1f90*/  @!P2 VIADD R6, R6, 0x1 ;  /* 0x000000010606a836 */ /* 0x000fe20000000000 */
[----:B------:R-:W-:Y:S02]  /*1fa0*/  ISETP.NE.AND P2, PT, R0, RZ, PT ;  /* 0x000000ff0000720c */ /* 0x000fe40003f45270 */
[----:B------:R-:W-:-:S13]  /*1fb0*/  ISETP.GE.U32.AND P0, PT, R10, R5, PT ;  /* 0x000000050a00720c */ /* 0x000fda0003f06070 */
[----:B------:R-:W-:-:S05]  /*1fc0*/  @P0 IADD3 R6, PT, PT, R6, 0x1, RZ ;  /* 0x0000000106060810 */ /* 0x000fca0007ffe0ff */
[----:B------:R-:W-:Y:S01]  /*1fd0*/  @!P1 IMAD.MOV R6, RZ, RZ, -R6 ;  /* 0x000000ffff069224 */ /* 0x000fe200078e0a06 */
[----:B------:R-:W-:-:S04]  /*1fe0*/  @!P2 LOP3.LUT R6, RZ, R0, RZ, 0x33, !PT ;  /* 0x00000000ff06a212 */ /* 0x000fc800078e33ff */
[----:B------:R-:W-:-:S05]  /*1ff0*/  IADD3 R3, PT, PT, -R6, RZ, RZ ;  /* 0x000000ff06037210 */ /* 0x000fca0007ffe1ff */
[----:B------:R-:W-:Y:S02]  /*2000*/  IMAD R22, R0, R3, R9 ;  /* 0x0000000300167224 */ /* 0x000fe400078e0209 */
[----:B--2---:R-:W-:-:S04]  /*2010*/  IMAD R13, R8, R2, R13 ;  /* 0x00000002080d7224 */ /* 0x004fc800078e020d */
[----:B---3--:R-:W-:-:S07]  /*2020*/  IMAD R13, R6, R4, R13 ;  /* 0x00000004060d7224 */ /* 0x008fce00078e020d */
.L_x_100:
[----:B------:R-:W-:Y:S05]  /*2030*/  BRA.U UP1, `(.L_x_98) ;  /* 0x0000000101887547 */ /* 0x000fea000b800000 */
[----:B------:R-:W0:Y:S08]  /*2040*/  LDC.64 R4, c[0x0][0x398] ;  /* 0x0000e600ff047b82 */ /* 0x000e300000000a00 */
[----:B------:R-:W1:Y:S08]  /*2050*/  LDC.64 R2, c[0x0][0x3a8] ;  /* 0x0000ea00ff027b82 */ /* 0x000e700000000a00 */
[----:B------:R-:W2:Y:S01]  /*2060*/  LDC.64 R6, c[0x0][0x3a0] ;  /* 0x0000e800ff067b82 */ /* 0x000ea20000000a00 */
[----:B0-----:R-:W-:-:S06]  /*2070*/  IMAD.WIDE.U32 R4, R21, 0x4, R4 ;  /* 0x0000000415047825 */ /* 0x001fcc00078e0004 */
[----:B------:R-:W2:Y:S01]  /*2080*/  LDG.E R5, desc[UR14][R4.64] ;  /* 0x0000000e04057981 */ /* 0x000ea2000c1e1900 */
[----:B-1----:R-:W-:-:S06]  /*2090*/  IMAD.WIDE.U32 R2, R21, 0x4, R2 ;  /* 0x0000000415027825 */ /* 0x002fcc00078e0002 */
[----:B------:R-:W3:Y:S01]  /*20a0*/  LDG.E R3, desc[UR14][R2.64] ;  /* 0x0000000e02037981 */ /* 0x000ee2000c1e1900 */
[----:B--2---:R-:W-:-:S06]  /*20b0*/  IMAD.WIDE R6, R5, 0x4, R6 ;  /* 0x0000000405067825 */ /* 0x004fcc00078e0206 */
[----:B------:R0:W2:Y:S01]  /*20c0*/  LDG.E R6, desc[UR14][R6.64] ;  /* 0x0000000e06067981 */ /* 0x0000a2000c1e1900 */
[----:B---3--:R-:W-:-:S04]  /*20d0*/  IABS R9, R3 ;  /* 0x0000000300097213 */ /* 0x008fc80000000000 */
[----:B------:R-:W1:Y:S01]  /*20e0*/  I2F.RP R0, R9 ;  /* 0x0000000900007306 */ /* 0x000e620000209400 */
[----:B0-----:R-:W-:-:S07]  /*20f0*/  IABS R7, R3 ;  /* 0x0000000300077213 */ /* 0x001fce0000000000 */
[----:B-1----:R-:W0:Y:S02]  /*2100*/  MUFU.RCP R0, R0 ;  /* 0x0000000000007308 */ /* 0x002e240000001000 */
[----:B0-----:R-:W-:Y:S01]  /*2110*/  IADD3 R4, PT, PT, R0, 0xffffffe, RZ ;  /* 0x0ffffffe00047810 */ /* 0x001fe20007ffe0ff */
[----:B------:R-:W-:-:S05]  /*2120*/  IMAD.MOV R0, RZ, RZ, -R7 ;  /* 0x000000ffff007224 */ /* 0x000fca00078e0a07 */
[----:B------:R0:W1:Y:S02]  /*2130*/  F2I.FTZ.U32.TRUNC.NTZ R5, R4 ;  /* 0x0000000400057305 */ /* 0x000064000021f000 */
[----:B0-----:R-:W-:Y:S02]  /*2140*/  HFMA2 R4, -RZ, RZ, 0, 0 ;  /* 0x00000000ff047431 */ /* 0x001fe400000001ff */
[----:B-1----:R-:W-:-:S04]  /*2150*/  IMAD.MOV R2, RZ, RZ, -R5 ;  /* 0x000000ffff027224 */ /* 0x002fc800078e0a05 */
[----:B------:R-:W-:Y:S01]  /*2160*/  IMAD R11, R2, R9, RZ ;  /* 0x00000009020b7224 */ /* 0x000fe200078e02ff */
[----:B------:R-:W-:-:S03]  /*2170*/  IABS R2, R22 ;  /* 0x0000001600027213 */ /* 0x000fc60000000000 */
[----:B------:R-:W-:-:S06]  /*2180*/  IMAD.HI.U32 R5, R5, R11, R4 ;  /* 0x0000000b05057227 */ /* 0x000fcc00078e0004 */
[----:B------:R-:W-:-:S04]  /*2190*/  IMAD.HI.U32 R5, R5, R2, RZ ;  /* 0x0000000205057227 */ /* 0x000fc800078e00ff */
[----:B------:R-:W-:-:S05]  /*21a0*/  IMAD R0, R5, R0, R2 ;  /* 0x0000000005007224 */ /* 0x000fca00078e0202 */
[----:B------:R-:W-:-:S13]  /*21b0*/  ISETP.GT.U32.AND P2, PT, R9, R0, PT ;  /* 0x000000000900720c */ /* 0x000fda0003f44070 */
[-C--:B------:R-:W-:Y:S01]  /*21c0*/  @!P2 IADD3 R0, PT, PT, R0, -R9.reuse, RZ ;  /* 0x800000090000a210 */ /* 0x080fe20007ffe0ff */
[----:B------:R-:W-:Y:S01]  /*21d0*/  @!P2 VIADD R5, R5, 0x1 ;  /* 0x000000010505a836 */ /* 0x000fe20000000000 */
[----:B------:R-:W-:Y:S02]  /*21e0*/  ISETP.NE.AND P2, PT, R3, RZ, PT ;  /* 0x000000ff0300720c */ /* 0x000fe40003f45270 */
[----:B------:R-:W-:Y:S02]  /*21f0*/  ISETP.GE.U32.AND P0, PT, R0, R9, PT ;  /* 0x000000090000720c */ /* 0x000fe40003f06070 */
[----:B------:R-:W-:-:S04]  /*2200*/  LOP3.LUT R0, R22, R3, RZ, 0x3c, !PT ;  /* 0x0000000316007212 */ /* 0x000fc800078e3cff */
[----:B------:R-:W-:-:S07]  /*2210*/  ISETP.GE.AND P1, PT, R0, RZ, PT ;  /* 0x000000ff0000720c */ /* 0x000fce0003f26270 */
[----:B------:R-:W-:-:S06]  /*2220*/  @P0 IADD3 R5, PT, PT, R5, 0x1, RZ ;  /* 0x0000000105050810 */ /* 0x000fcc0007ffe0ff */
[----:B------:R-:W-:Y:S01]  /*2230*/  @!P1 IMAD.MOV R5, RZ, RZ, -R5 ;  /* 0x000000ffff059224 */ /* 0x000fe200078e0a05 */
[----:B------:R-:W-:-:S05]  /*2240*/  @!P2 LOP3.LUT R5, RZ, R3, RZ, 0x33, !PT ;  /* 0x00000003ff05a212 */ /* 0x000fca00078e33ff */
[----:B--2---:R-:W-:-:S07]  /*2250*/  IMAD R13, R5, R6, R13 ;  /* 0x00000006050d7224 */ /* 0x004fce00078e020d */
.L_x_98:
[----:B------:R-:W-:Y:S02]  /*2260*/  SHF.R.S32.HI R3, RZ, 0x1f, R13 ;  /* 0x0000001fff037819 */ /* 0x000fe4000001140d */
[----:B------:R-:W-:-:S07]  /*2270*/  MOV R2, R13 ;  /* 0x0000000d00027202 */ /* 0x000fce0000000f00 */
.L_x_95:
[----:B------:R-:W0:Y:S01]  /*2280*/  LDC.64 R6, c[0x0][0x390] ;  /* 0x0000e400ff067b82 */ /* 0x000e220000000a00 */
[----:B------:R-:W1:Y:S02]  /*2290*/  LDCU.64 UR4, c[0x0][0x388] ;  /* 0x00007100ff0477ac */ /* 0x000e640008000a00 */
[----:B-1----:R-:W-:-:S04]  /*22a0*/  LEA R4, P0, R2, UR4, 0x2 ;  /* 0x0000000402047c11 */ /* 0x002fc8000f8010ff */
[----:B------:R-:W-:Y:S01]  /*22b0*/  LEA.HI.X R5, R2, UR5, R3, 0x2, P0 ;  /* 0x0000000502057c11 */ /* 0x000fe200080f1403 */
[----:B0-----:R-:W-:-:S04]  /*22c0*/  IMAD.WIDE R20, R20, 0x4, R6 ;  /* 0x0000000414147825 */ /* 0x001fc800078e0206 */
[----:B------:R-:W2:Y:S04]  /*22d0*/  LDG.E R4, desc[UR14][R4.64] ;  /* 0x0000000e04047981 */ /* 0x000ea8000c1e1900 */
[----:B------:R-:W2:Y:S02]  /*22e0*/  LDG.E R3, desc[UR14][R20.64] ;  /* 0x0000000e14037981 */ /* 0x000ea4000c1e1900 */
[----:B--2---:R-:W-:-:S05]  /*22f0*/  FADD R3, R4, R3 ;  /* 0x0000000304037221 */ /* 0x004fca0000000000 */
[----:B------:R-:W-:Y:S01]  /*2300*/  STG.E desc[UR14][R20.64], R3 ;  /* 0x0000000314007986 */ /* 0x000fe2000c10190e */
[----:B------:R-:W-:Y:S05]  /*2310*/  EXIT ;  /* 0x000000000000794d */ /* 0x000fea0003800000 */
.L_x_101:
        /* <DEDUP_REMOVED lines=14> */
.L_x_476:


//--------------------- .text.permute_kernel      --------------------------
	.section	.text.permute_kernel,"ax",@progbits
	.align	128
        .global         permute_kernel
        .type           permute_kernel,@function
        .size           permute_kernel,(.L_x_477 - permute_kernel)
        .other          permute_kernel,@"STO_CUDA_ENTRY STV_DEFAULT"
permute_kernel:
.text.permute_kernel:
        /* <DEDUP_REMOVED lines=39> */
.L_x_104:
        /* <DEDUP_REMOVED lines=256> */
.L_x_103:
        /* <DEDUP_REMOVED lines=143> */
.L_x_106:
        /* <DEDUP_REMOVED lines=77> */
.L_x_107:
        /* <DEDUP_REMOVED lines=35> */
.L_x_105:
[----:B------:R-:W-:Y:S02]  /*2260*/  SHF.R.S32.HI R3, RZ, 0x1f, R13 ;  /* 0x0000001fff037819 */ /* 0x000fe4000001140d */
[----:B------:R-:W-:-:S07]  /*2270*/  MOV R2, R13 ;  /* 0x0000000d00027202 */ /* 0x000fce0000000f00 */
.L_x_102:
[----:B------:R-:W0:Y:S02]  /*2280*/  LDCU.64 UR4, c[0x0][0x388] ;  /* 0x00007100ff0477ac */ /* 0x000e240008000a00 */
[----:B0-----:R-:W-:-:S04]  /*2290*/  LEA R4, P0, R2, UR4, 0x2 ;  /* 0x0000000402047c11 */ /* 0x001fc8000f8010ff */
[----:B------:R-:W-:Y:S02]  /*22a0*/  LEA.HI.X R5, R2, UR5, R3, 0x2, P0 ;  /* 0x0000000502057c11 */ /* 0x000fe400080f1403 */
[----:B------:R-:W0:Y:S04]  /*22b0*/  LDC.64 R2, c[0x0][0x390] ;  /* 0x0000e400ff027b82 */ /* 0x000e280000000a00 */
[----:B------:R-:W2:Y:S01]  /*22c0*/  LDG.E R5, desc[UR14][R4.64] ;  /* 0x0000000e04057981 */ /* 0x000ea2000c1e1900 */
[----:B0-----:R-:W-:-:S05]  /*22d0*/  IMAD.WIDE R20, R20, 0x4, R2 ;  /* 0x0000000414147825 */ /* 0x001fca00078e0202 */
[----:B--2---:R-:W-:Y:S01]  /*22e0*/  STG.E desc[UR14][R20.64], R5 ;  /* 0x0000000514007986 */ /* 0x004fe2000c10190e */
[----:B------:R-:W-:Y:S05]  /*22f0*/  EXIT ;  /* 0x000000000000794d */ /* 0x000fea0003800000 */
.L_x_108:
        /* <DEDUP_REMOVED lines=16> */
.L_x_477:


//--------------------- .text.transpose_kernel    --------------------------
	.section	.text.transpose_kernel,"ax",@progbits
	.align	128
        .global         transpose_kernel
        .type           transpose_kernel,@function
        .size           transpose_kernel,(.L_x_478 - transpose_kernel)
        .other          transpose_kernel,@"STO_CUDA_ENTRY STV_DEFAULT"
transpose_kernel:
.text.transpose_kernel:
        /* <DEDUP_REMOVED lines=11> */
[----:B------:R-:W0:Y:S01]  /*00b0*/  LDC.64 R2, c[0x0][0x388] ;  /* 0x0000e200ff027b82 */ /* 0x000e220000000a00 */
[----:B------:R-:W1:Y:S01]  /*00c0*/  LDCU.64 UR4, c[0x0][0x358] ;  /* 0x00006b00ff0477ac */ /* 0x000e620008000a00 */
[----:B------:R-:W2:Y:S06]  /*00d0*/  LDCU UR6, c[0x0][0x398] ;  /* 0x00007300ff0677ac */ /* 0x000eac0008000800 */
[----:B------:R-:W3:Y:S01]  /*00e0*/  LDC R6, c[0x0][0x39c] ;  /* 0x0000e700ff067b82 */ /* 0x000ee20000000800 */
[----:B0-----:R-:W-:-:S05]  /*00f0*/  IMAD.WIDE R2, R7, 0x4, R2 ;  /* 0x0000000407027825 */ /* 0x001fca00078e0202 */
[----:B-1----:R0:W4:Y:S01]  /*0100*/  LDG.E R9, desc[UR4][R2.64] ;  /* 0x0000000402097981 */ /* 0x002122000c1e1900 */
[----:B---3--:R-:W-:-:S04]  /*0110*/  IABS R11, R6 ;  /* 0x00000006000b7213 */ /* 0x008fc80000000000 */
[----:B------:R-:W1:Y:S01]  /*0120*/  I2F.RP R0, R11 ;  /* 0x0000000b00007306 */ /* 0x000e620000209400 */
[----:B0-----:R-:W-:-:S07]  /*0130*/  IABS R2, R7 ;  /* 0x0000000700027213 */ /* 0x001fce0000000000 */
[----:B-1----:R-:W0:Y:S02]  /*0140*/  MUFU.RCP R0, R0 ;  /* 0x0000000000007308 */ /* 0x002e240000001000 */
[----:B0-----:R-:W-:-:S06]  /*0150*/  IADD3 R4, PT, PT, R0, 0xffffffe, RZ ;  /* 0x0ffffffe00047810 */ /* 0x001fcc0007ffe0ff */
[----:B------:R0:W1:Y:S02]  /*0160*/  F2I.FTZ.U32.TRUNC.NTZ R5, R4 ;  /* 0x0000000400057305 */ /* 0x000064000021f000 */
[----:B0-----:R-:W-:Y:S01]  /*0170*/  IMAD.MOV.U32 R4, RZ, RZ, RZ ;  /* 0x000000ffff047224 */ /* 0x001fe200078e00ff */
[----:B-1----:R-:W-:-:S05]  /*0180*/  IADD3 R8, PT, PT, RZ, -R5, RZ ;  /* 0x80000005ff087210 */ /* 0x002fca0007ffe0ff */
[----:B------:R-:W-:-:S04]  /*0190*/  IMAD R13, R8, R11, RZ ;  /* 0x0000000b080d7224 */ /* 0x000fc800078e02ff */
[----:B------:R-:W-:-:S06]  /*01a0*/  IMAD.HI.U32 R5, R5, R13, R4 ;  /* 0x0000000d05057227 */ /* 0x000fcc00078e0004 */
[----:B------:R-:W-:-:S05]  /*01b0*/  IMAD.HI.U32 R5, R5, R2, RZ ;  /* 0x0000000205057227 */ /* 0x000fca00078e00ff */
[----:B------:R-:W-:-:S05]  /*01c0*/  IADD3 R0, PT, PT, -R5, RZ, RZ ;  /* 0x000000ff05007210 */ /* 0x000fca0007ffe1ff */
[C---:B------:R-:W-:Y:S02]  /*01d0*/  IMAD R0, R11.reuse, R0, R2 ;  /* 0x000000000b007224 */ /* 0x040fe400078e0202 */
[----:B------:R-:W0:Y:S03]  /*01e0*/  LDC.64 R2, c[0x0][0x390] ;  /* 0x0000e400ff027b82 */ /* 0x000e260000000a00 */
[----:B------:R-:W-:-:S13]  /*01f0*/  ISETP.GT.U32.AND P2, PT, R11, R0, PT ;  /* 0x000000000b00720c */ /* 0x000fda0003f44070 */
[----:B------:R-:W-:Y:S01]  /*0200*/  @!P2 IMAD.IADD R0, R0, 0x1, -R11 ;  /* 0x000000010000a824 */ /* 0x000fe200078e0a0b */
[----:B------:R-:W-:Y:S02]  /*0210*/  @!P2 IADD3 R5, PT, PT, R5, 0x1, RZ ;  /* 0x000000010505a810 */ /* 0x000fe40007ffe0ff */
[----:B------:R-:W-:Y:S02]  /*0220*/  ISETP.NE.AND P2, PT, R6, RZ, PT ;  /* 0x000000ff0600720c */ /* 0x000fe40003f45270 */
[----:B------:R-:W-:Y:S02]  /*0230*/  ISETP.GE.U32.AND P0, PT, R0, R11, PT ;  /* 0x0000000b0000720c */ /* 0x000fe40003f06070 */
[----:B------:R-:W-:-:S04]  /*0240*/  LOP3.LUT R0, R7, R6, RZ, 0x3c, !PT ;  /* 0x0000000607007212 */ /* 0x000fc800078e3cff */
[----:B------:R-:W-:-:S07]  /*0250*/  ISETP.GE.AND P1, PT, R0, RZ, PT ;  /* 0x000000ff0000720c */ /* 0x000fce0003f26270 */
[----:B------:R-:W-:-:S06]  /*0260*/  @P0 VIADD R5, R5, 0x1 ;  /* 0x0000000105050836 */ /* 0x000fcc0000000000 */
[----:B------:R-:W-:Y:S02]  /*0270*/  @!P1 IADD3 R5, PT, PT, -R5, RZ, RZ ;  /* 0x000000ff05059210 */ /* 0x000fe40007ffe1ff */
[----:B------:R-:W-:-:S05]  /*0280*/  @!P2 LOP3.LUT R5, RZ, R6, RZ, 0x33, !PT ;  /* 0x00000006ff05a212 */ /* 0x000fca00078e33ff */
[----:B------:R-:W-:-:S04]  /*0290*/  IMAD.MOV R0, RZ, RZ, -R5 ;  /* 0x000000ffff007224 */ /* 0x000fc800078e0a05 */
[----:B------:R-:W-:-:S04]  /*02a0*/  IMAD R0, R6, R0, R7 ;  /* 0x0000000006007224 */ /* 0x000fc800078e0207 */
[----:B--2---:R-:W-:-:S04]  /*02b0*/  IMAD R5, R0, UR6, R5 ;  /* 0x0000000600057c24 */ /* 0x004fc8000f8e0205 */
[----:B0-----:R-:W-:-:S05]  /*02c0*/  IMAD.WIDE R2, R5, 0x4, R2 ;  /* 0x0000000405027825 */ /* 0x001fca00078e0202 */
[----:B----4-:R-:W-:Y:S01]  /*02d0*/  STG.E desc[UR4][R2.64], R9 ;  /* 0x0000000902007986 */ /* 0x010fe2000c101904 */
[----:B------:R-:W-:Y:S05]  /*02e0*/  EXIT ;  /* 0x000000000000794d */ /* 0x000fea0003800000 */
.L_x_109:
        /* <DEDUP_REMOVED lines=9> */
.L_x_478:


//--------------------- .text.minimum_back_kernel --------------------------
	.section	.text.minimum_back_kernel,"ax",@progbits
	.align	128
        .global         minimum_back_kernel
        .type           minimum_back_kernel,@function
        .size           minimum_back_kernel,(.L_x_479 - minimum_back_kernel)
        .other          minimum_back_kernel,@"STO_CUDA_ENTRY STV_DEFAULT"
minimum_back_kernel:
.text.minimum_back_kernel:
        /* <DEDUP_REMOVED lines=12> */
[----:B------:R-:W1:Y:S07]  /*00c0*/  LDCU.64 UR4, c[0x0][0x358] ;  /* 0x00006b00ff0477ac */ /* 0x000e6e0008000a00 */
[----:B------:R-:W2:Y:S01]  /*00d0*/  LDC.64 R4, c[0x0][0x390] ;  /* 0x0000e400ff047b82 */ /* 0x000ea20000000a00 */
[----:B0-----:R-:W-:-:S06]  /*00e0*/  IMAD.WIDE R2, R9, 0x4, R2 ;  /* 0x0000000409027825 */ /* 0x001fcc00078e0202 */
[----:B-1----:R-:W3:Y:S01]  /*00f0*/  LDG.E R2, desc[UR4][R2.64] ;  /* 0x0000000402027981 */ /* 0x002ee2000c1e1900 */
[----:B--2---:R-:W-:-:S06]  /*0100*/  IMAD.WIDE R4, R9, 0x4, R4 ;  /* 0x0000000409047825 */ /* 0x004fcc00078e0204 */
[----:B------:R-:W3:Y:S02]  /*0110*/  LDG.E R5, desc[UR4][R4.64] ;  /* 0x0000000404057981 */ /* 0x000ee4000c1e1900 */
[----:B---3--:R-:W-:-:S13]  /*0120*/  FSETP.GEU.AND P0, PT, R2, R5, PT ;  /* 0x000000050200720b */ /* 0x008fda0003f0e000 */
[----:B------:R-:W0:Y:S01]  /*0130*/  @!P0 LDC.64 R6, c[0x0][0x398] ;  /* 0x0000e600ff068b82 */ /* 0x000e220000000a00 */
[----:B------:R-:W-:Y:S01]  /*0140*/  @!P0 MOV R11, 0x3f800000 ;  /* 0x3f800000000b8802 */ /* 0x000fe20000000f00 */
[----:B0-----:R-:W-:-:S05]  /*0150*/  @!P0 IMAD.WIDE R6, R9, 0x4, R6 ;  /* 0x0000000409068825 */ /* 0x001fca00078e0206 */
[----:B------:R0:W-:Y:S01]  /*0160*/  @!P0 STG.E desc[UR4][R6.64], R11 ;  /* 0x0000000b06008986 */ /* 0x0001e2000c101904 */
[----:B------:R-:W-:Y:S05]  /*0170*/  @!P0 EXIT ;  /* 0x000000000000894d */ /* 0x000fea0003800000 */
[----:B------:R-:W1:Y:S02]  /*0180*/  LDC.64 R2, c[0x0][0x398] ;  /* 0x0000e600ff027b82 */ /* 0x000e640000000a00 */
[----:B-1----:R-:W-:-:S05]  /*0190*/  IMAD.WIDE R2, R9, 0x4, R2 ;  /* 0x0000000409027825 */ /* 0x002fca00078e0202 */
[----:B------:R-:W-:Y:S01]  /*01a0*/  STG.E desc[UR4][R2.64], RZ ;  /* 0x000000ff02007986 */ /* 0x000fe2000c101904 */
[----:B------:R-:W-:Y:S05]  /*01b0*/  EXIT ;  /* 0x000000000000794d */ /* 0x000fea0003800000 */
.L_x_110:
        /* <DEDUP_REMOVED lines=12> */
.L_x_479:


//--------------------- .text.maximum_back_kernel --------------------------
	.section	.text.maximum_back_kernel,"ax",@progbits
	.align	128
        .global         maximum_back_kernel
        .type           maximum_back_kernel,@function
        .size           maximum_back_kernel,(.L_x_480 - maximum_back_kernel)
        .other          maximum_back_kernel,@"STO_CUDA_ENTRY STV_DEFAULT"
maximum_back_kernel:
.text.maximum_back_kernel:
        /* <DEDUP_REMOVED lines=18> */
[----:B---3--:R-:W-:-:S13]  /*0120*/  FSETP.GE.AND P0, PT, R2, R5, PT ;  /* 0x000000050200720b */ /* 0x008fda0003f06000 */
[----:B------:R-:W0:Y:S01]  /*0130*/  @P0 LDC.64 R6, c[0x0][0x398] ;  /* 0x0000e600ff060b82 */ /* 0x000e220000000a00 */
[----:B------:R-:W-:Y:S01]  /*0140*/  @P0 MOV R11, 0x3f800000 ;  /* 0x3f800000000b0802 */ /* 0x000fe20000000f00 */
[----:B0-----:R-:W-:-:S05]  /*0150*/  @P0 IMAD.WIDE R6, R9, 0x4, R6 ;  /* 0x0000000409060825 */ /* 0x001fca00078e0206 */
[----:B------:R0:W-:Y:S01]  /*0160*/  @P0 STG.E desc[UR4][R6.64], R11 ;  /* 0x0000000b06000986 */ /* 0x0001e2000c101904 */
[----:B------:R-:W-:Y:S05]  /*0170*/  @P0 EXIT ;  /* 0x000000000000094d */ /* 0x000fea0003800000 */
[----:B------:R-:W1:Y:S02]  /*0180*/  LDC.64 R2, c[0x0][0x398] ;  /* 0x0000e600ff027b82 */ /* 0x000e640000000a00 */
[----:B-1----:R-:W-:-:S05]  /*0190*/  IMAD.WIDE R2, R9, 0x4, R2 ;  /* 0x0000000409027825 */ /* 0x002fca00078e0202 */
[----:B------:R-:W-:Y:S01]  /*01a0*/  STG.E desc[UR4][R2.64], RZ ;  /* 0x000000ff02007986 */ /* 0x000fe2000c101904 */
[----:B------:R-:W-:Y:S05]  /*01b0*/  EXIT ;  /* 0x000000000000794d */ /* 0x000fea0003800000 */
.L_x_111:
        /* <DEDUP_REMOVED lines=12> */
.L_x_480:


//--------------------- .text.minimum_kernel      --------------------------
	.section	.text.minimum_kernel,"ax",@progbits
	.align	128
        .global         minimum_kernel
        .type           minimum_kernel,@function
        .size           minimum_kernel,(.L_x_481 - minimum_kernel)
        .other          minimum_kernel,@"STO_CUDA_ENTRY STV_DEFAULT"
minimum_kernel:
.text.minimum_kernel:
        /* <DEDUP_REMOVED lines=19> */
[----:B------:R-:W0:Y:S02]  /*0130*/  @!P0 LDC.64 R6, c[0x0][0x398] ;  /* 0x0000e600ff068b82 */ /* 0x000e240000000a00 */
[----:B0-----:R-:W-:-:S05]  /*0140*/  @!P0 IMAD.WIDE R6, R9, 0x4, R6 ;  /* 0x0000000409068825 */ /* 0x001fca00078e0206 */
[----:B------:R0:W-:Y:S01]  /*0150*/  @!P0 STG.E desc[UR4][R6.64], R3 ;  /* 0x0000000306008986 */ /* 0x0001e2000c101904 */
[----:B------:R-:W-:Y:S05]  /*0160*/  @!P0 EXIT ;  /* 0x000000000000894d */ /* 0x000fea0003800000 */
[----:B0-----:R-:W0:Y:S02]  /*0170*/  LDC.64 R2, c[0x0][0x398] ;  /* 0x0000e600ff027b82 */ /* 0x001e240000000a00 */
[----:B0-----:R-:W-:-:S05]  /*0180*/  IMAD.WIDE R2, R9, 0x4, R2 ;  /* 0x0000000409027825 */ /* 0x001fca00078e0202 */
[----:B------:R-:W-:Y:S01]  /*0190*/  STG.E desc[UR4][R2.64], R4 ;  /* 0x0000000402007986 */ /* 0x000fe2000c101904 */
[----:B------:R-:W-:Y:S05]  /*01a0*/  EXIT ;  /* 0x000000000000794d */ /* 0x000fea0003800000 */
.L_x_112:
        /* <DEDUP_REMOVED lines=13> */
.L_x_481:


//--------------------- .text.maximum_kernel      --------------------------
	.section	.text.maximum_kernel,"ax",@progbits
	.align	128
        .global         maximum_kernel
        .type           maximum_kernel,@function
        .size           maximum_kernel,(.L_x_482 - maximum_kernel)
        .other          maximum_kernel,@"STO_CUDA_ENTRY STV_DEFAULT"
maximum_kernel:
.text.maximum_kernel:
        /* <DEDUP_REMOVED lines=19> */
[----:B------:R-:W0:Y:S02]  /*0130*/  @P0 LDC.64 R6, c[0x0][0x398] ;  /* 0x0000e600ff060b82 */ /* 0x000e240000000a00 */
[----:B0-----:R-:W-:-:S05]  /*0140*/  @P0 IMAD.WIDE R6, R9, 0x4, R6 ;  /* 0x0000000409060825 */ /* 0x001fca00078e0206 */
[----:B------:R0:W-:Y:S01]  /*0150*/  @P0 STG.E desc[UR4][R6.64], R3 ;  /* 0x0000000306000986 */ /* 0x0001e2000c101904 */
[----:B------:R-:W-:Y:S05]  /*0160*/  @P0 EXIT ;  /* 0x000000000000094d */ /* 0x000fea0003800000 */
[----:B0-----:R-:W0:Y:S02]  /*0170*/  LDC.64 R2, c[0x0][0x398] ;  /* 0x0000e600ff027b82 */ /* 0x001e240000000a00 */
[----:B0-----:R-:W-:-:S05]  /*0180*/  IMAD.WIDE R2, R9, 0x4, R2 ;  /* 0x0000000409027825 */ /* 0x001fca00078e0202 */
[----:B------:R-:W-:Y:S01]  /*0190*/  STG.E desc[UR4][R2.64], R4 ;  /* 0x0000000402007986 */ /* 0x000fe2000c101904 */
[----:B------:R-:W-:Y:S05]  /*01a0*/  EXIT ;  /* 0x000000000000794d */ /* 0x000fea0003800000 */
.L_x_113:
        /* <DEDUP_REMOVED lines=13> */
.L_x_482:


//--------------------- .text.clamp_back_kernel   --------------------------
	.section	.text.clamp_back_kernel,"ax",@progbits
	.align	128
        .global         clamp_back_kernel
        .type           clamp_back_kernel,@function
        .size           clamp_back_kernel,(.L_x_483 - clamp_back_kernel)
        .other          clamp_back_kernel,@"STO_CUDA_ENTRY STV_DEFAULT"
clamp_back_kernel:
.text.clamp_back_kernel:
        /* <DEDUP_REMOVED lines=13> */
[----:B------:R-:W2:Y:S01]  /*00d0*/  LDCU.64 UR6, c[0x0][0x390] ;  /* 0x00007200ff0677ac */ /* 0x000ea20008000a00 */
[----:B0-----:R-:W-:-:S06]  /*00e0*/  IMAD.WIDE R2, R7, 0x4, R2 ;  /* 0x0000000407027825 */ /* 0x001fcc00078e0202 */
[----:B-1----:R-:W2:Y:S02]  /*00f0*/  LDG.E R2, desc[UR4][R2.64] ;  /* 0x0000000402027981 */ /* 0x002ea4000c1e1900 */
[----:B--2---:R-:W-:-:S04]  /*0100*/  FSETP.GT.AND P0, PT, R2, UR7, PT ;  /* 0x0000000702007c0b */ /* 0x004fc8000bf04000 */
[----:B------:R-:W-:-:S13]  /*0110*/  FSETP.GEU.AND P0, PT, R2, UR6, !P0 ;  /* 0x0000000602007c0b */ /* 0x000fda000c70e000 */
[----:B------:R-:W0:Y:S02]  /*0120*/  @!P0 LDC.64 R4, c[0x0][0x398] ;  /* 0x0000e600ff048b82 */ /* 0x000e240000000a00 */
[----:B0-----:R-:W-:-:S05]  /*0130*/  @!P0 IMAD.WIDE R4, R7, 0x4, R4 ;  /* 0x0000000407048825 */ /* 0x001fca00078e0204 */
[----:B------:R0:W-:Y:S01]  /*0140*/  @!P0 STG.E desc[UR4][R4.64], RZ ;  /* 0x000000ff04008986 */ /* 0x0001e2000c101904 */
[----:B------:R-:W-:Y:S05]  /*0150*/  @!P0 EXIT ;  /* 0x000000000000894d */ /* 0x000fea0003800000 */
[----:B------:R-:W1:Y:S01]  /*0160*/  LDC.64 R2, c[0x0][0x398] ;  /* 0x0000e600ff027b82 */ /* 0x000e620000000a00 */
[----:B0-----:R-:W-:Y:S02]  /*0170*/  HFMA2 R5, -RZ, RZ, 1.875, 0 ;  /* 0x3f800000ff057431 */ /* 0x001fe400000001ff */
[----:B-1----:R-:W-:-:S05]  /*0180*/  IMAD.WIDE R2, R7, 0x4, R2 ;  /* 0x0000000407027825 */ /* 0x002fca00078e0202 */
[----:B------:R-:W-:Y:S01]  /*0190*/  STG.E desc[UR4][R2.64], R5 ;  /* 0x0000000502007986 */ /* 0x000fe2000c101904 */
[----:B------:R-:W-:Y:S05]  /*01a0*/  EXIT ;  /* 0x000000000000794d */ /* 0x000fea0003800000 */
.L_x_114:
        /* <DEDUP_REMOVED lines=13> */
.L_x_483:


//--------------------- .text.clamp_kernel        --------------------------
	.section	.text.clamp_kernel,"ax",@progbits
	.align	128
        .global         clamp_kernel
        .type           clamp_kernel,@function
        .size           clamp_kernel,(.L_x_484 - clamp_kernel)
        .other          clamp_kernel,@"STO_CUDA_ENTRY STV_DEFAULT"
clamp_kernel:
.text.clamp_kernel:
        /* <DEDUP_REMOVED lines=13> */
[----:B------:R-:W2:Y:S01]  /*00d0*/  LDC R0, c[0x0][0x390] ;  /* 0x0000e400ff007b82 */ /* 0x000ea20000000800 */
[----:B0-----:R-:W-:-:S05]  /*00e0*/  IMAD.WIDE R2, R7, 0x4, R2 ;  /* 0x0000000407027825 */ /* 0x001fca00078e0202 */
[----:B-1----:R-:W2:Y:S02]  /*00f0*/  LDG.E R9, desc[UR4][R2.64] ;  /* 0x0000000402097981 */ /* 0x002ea4000c1e1900 */
[----:B--2---:R-:W-:-:S13]  /*0100*/  FSETP.GEU.AND P0, PT, R9, R0, PT ;  /* 0x000000000900720b */ /* 0x004fda0003f0e000 */
[----:B------:R-:W0:Y:S02]  /*0110*/  @!P0 LDC.64 R4, c[0x0][0x398] ;  /* 0x0000e600ff048b82 */ /* 0x000e240000000a00 */
[----:B0-----:R-:W-:-:S05]  /*0120*/  @!P0 IMAD.WIDE R4, R7, 0x4, R4 ;  /* 0x0000000407048825 */ /* 0x001fca00078e0204 */
[----:B------:R0:W-:Y:S01]  /*0130*/  @!P0 STG.E desc[UR4][R4.64], R0 ;  /* 0x0000000004008986 */ /* 0x0001e2000c101904 */
[----:B------:R-:W-:Y:S05]  /*0140*/  @!P0 EXIT ;  /* 0x000000000000894d */ /* 0x000fea0003800000 */
[----:B0-----:R-:W0:Y:S02]  /*0150*/  LDC R0, c[0x0][0x394] ;  /* 0x0000e500ff007b82 */ /* 0x001e240000000800 */
[----:B0-----:R-:W-:-:S13]  /*0160*/  FSETP.GT.AND P0, PT, R9, R0, PT ;  /* 0x000000000900720b */ /* 0x001fda0003f04000 */
        /* <DEDUP_REMOVED lines=8> */
.L_x_115:
        /* <DEDUP_REMOVED lines=9> */
.L_x_484:


//--------------------- .text.atan_back_kernel    --------------------------
	.section	.text.atan_back_kernel,"ax",@progbits
	.align	128
        .global         atan_back_kernel
        .type           atan_back_kernel,@function
        .size           atan_back_kernel,(.L_x_460 - atan_back_kernel)
        .other          atan_back_kernel,@"STO_CUDA_ENTRY STV_DEFAULT"
atan_back_kernel:
.text.atan_back_kernel:
        /* <DEDUP_REMOVED lines=13> */
[----:B0-----:R-:W-:-:S06]  /*00d0*/  IMAD.WIDE R4, R3, 0x4, R4 ;  /* 0x0000000403047825 */ /* 0x001fcc00078e0204 */
[----:B-1----:R-:W2:Y:S01]  /*00e0*/  LDG.E R4, desc[UR4][R4.64] ;  /* 0x0000000404047981 */ /* 0x002ea2000c1e1900 */
[----:B------:R-:W-:Y:S01]  /*00f0*/  BSSY.RECONVERGENT B0, `(.L_x_116) ;  /* 0x000000d000007945 */ /* 0x000fe20003800200 */
[----:B--2---:R-:W-:-:S04]  /*0100*/  FFMA R0, R4, R4, 1 ;  /* 0x3f80000004007423 */ /* 0x004fc80000000004 */
[----:B------:R-:W-:-:S05]  /*0110*/  VIADD R2, R0, 0x1800000 ;  /* 0x0180000000027836 */ /* 0x000fca0000000000 */
[----:B------:R-:W-:-:S04]  /*0120*/  LOP3.LUT R2, R2, 0x7f800000, RZ, 0xc0, !PT ;  /* 0x7f80000002027812 */ /* 0x000fc800078ec0ff */
[----:B------:R-:W-:-:S13]  /*0130*/  ISETP.GT.U32.AND P0, PT, R2, 0x1ffffff, PT ;  /* 0x01ffffff0200780c */ /* 0x000fda0003f04070 */
[----:B------:R-:W-:Y:S05]  /*0140*/  @P0 BRA `(.L_x_117) ;  /* 0x00000000000c0947 */ /* 0x000fea0003800000 */
[----:B------:R-:W-:-:S07]  /*0150*/  MOV R4, 0x170 ;  /* 0x0000017000047802 */ /* 0x000fce0000000f00 */
[----:B------:R-:W-:Y:S05]  /*0160*/  CALL.REL.NOINC `($__internal_2_$__cuda_sm20_rcp_rn_f32_slowpath) ;  /* 0x0000000000287944 */ /* 0x000fea0003c00000 */
[----:B------:R-:W-:Y:S05]  /*0170*/  BRA `(.L_x_118) ;  /* 0x0000000000107947 */ /* 0x000fea0003800000 */
.L_x_117:
[----:B------:R-:W0:Y:S02]  /*0180*/  MUFU.RCP R7, R0 ;  /* 0x0000000000077308 */ /* 0x000e240000001000 */
[----:B0-----:R-:W-:-:S04]  /*0190*/  FFMA R2, R0, R7, -1 ;  /* 0xbf80000000027423 */ /* 0x001fc80000000007 */
[----:B------:R-:W-:-:S04]  /*01a0*/  FADD.FTZ R2, -R2, -RZ ;  /* 0x800000ff02027221 */ /* 0x000fc80000010100 */
[----:B------:R-:W-:-:S07]  /*01b0*/  FFMA R7, R7, R2, R7 ;  /* 0x0000000207077223 */ /* 0x000fce0000000007 */
.L_x_118:
[----:B------:R-:W-:Y:S05]  /*01c0*/  BSYNC.RECONVERGENT B0 ;  /* 0x0000000000007941 */ /* 0x000fea0003800200 */
.L_x_116:
[----:B------:R-:W0:Y:S02]  /*01d0*/  LDC.64 R4, c[0x0][0x390] ;  /* 0x0000e400ff047b82 */ /* 0x000e240000000a00 */
[----:B0-----:R-:W-:-:S05]  /*01e0*/  IMAD.WIDE R2, R3, 0x4, R4 ;  /* 0x0000000403027825 */ /* 0x001fca00078e0204 */
[----:B------:R-:W-:Y:S01]  /*01f0*/  STG.E desc[UR4][R2.64], R7 ;  /* 0x0000000702007986 */ /* 0x000fe2000c101904 */
[----:B------:R-:W-:Y:S05]  /*0200*/  EXIT ;  /* 0x000000000000794d */ /* 0x000fea0003800000 */
        .weak           $__internal_2_$__cuda_sm20_rcp_rn_f32_slowpath
        .type           $__internal_2_$__cuda_sm20_rcp_rn_f32_slowpath,@function
        .size           $__internal_2_$__cuda_sm20_rcp_rn_f32_slowpath,(.L_x_460 - $__internal_2_$__cuda_sm20_rcp_rn_f32_slowpath)
$__internal_2_$__cuda_sm20_rcp_rn_f32_slowpath:
[----:B------:R-:W-:Y:S01]  /*0210*/  IMAD.SHL.U32 R2, R0, 0x2, RZ ;  /* 0x0000000200027824 */ /* 0x000fe200078e00ff */
[----:B------:R-:W-:Y:S04]  /*0220*/  BSSY.RECONVERGENT B1, `(.L_x_119) ;  /* 0x0000030000017945 */ /* 0x000fe80003800200 */
[----:B------:R-:W-:-:S04]  /*0230*/  SHF.R.U32.HI R2, RZ, 0x18, R2 ;  /* 0x00000018ff027819 */ /* 0x000fc80000011602 */
[----:B------:R-:W-:-:S13]  /*0240*/  ISETP.NE.U32.AND P0, PT, R2, RZ, PT ;  /* 0x000000ff0200720c */ /* 0x000fda0003f05070 */
[----:B------:R-:W-:Y:S05]  /*0250*/  @P0 BRA `(.L_x_120) ;  /* 0x0000000000280947 */ /* 0x000fea0003800000 */
[----:B------:R-:W-:-:S05]  /*0260*/  IMAD.SHL.U32 R2, R0, 0x2, RZ ;  /* 0x0000000200027824 */ /* 0x000fca00078e00ff */
[----:B------:R-:W-:-:S13]  /*0270*/  ISETP.NE.AND P0, PT, R2, RZ, PT ;  /* 0x000000ff0200720c */ /* 0x000fda0003f05270 */
[----:B------:R-:W-:Y:S01]  /*0280*/  @P0 FFMA R6, R0, 1.84467440737095516160e+19, RZ ;  /* 0x5f80000000060823 */ /* 0x000fe200000000ff */
[----:B------:R-:W-:Y:S08]  /*0290*/  @!P0 MUFU.RCP R5, R0 ;  /* 0x0000000000058308 */ /* 0x000ff00000001000 */
[----:B------:R-:W0:Y:S02]  /*02a0*/  @P0 MUFU.RCP R7, R6 ;  /* 0x0000000600070308 */ /* 0x000e240000001000 */
[----:B0-----:R-:W-:-:S04]  /*02b0*/  @P0 FFMA R2, R6, R7, -1 ;  /* 0xbf80000006020423 */ /* 0x001fc80000000007 */
[----:B------:R-:W-:-:S04]  /*02c0*/  @P0 FADD.FTZ R2, -R2, -RZ ;  /* 0x800000ff02020221 */ /* 0x000fc80000010100 */
[----:B------:R-:W-:-:S04]  /*02d0*/  @P0 FFMA R2, R7, R2, R7 ;  /* 0x0000000207020223 */ /* 0x000fc80000000007 */
[----:B------:R-:W-:Y:S01]  /*02e0*/  @P0 FFMA R5, R2, 1.84467440737095516160e+19, RZ ;  /* 0x5f80000002050823 */ /* 0x000fe200000000ff */
[----:B------:R-:W-:Y:S06]  /*02f0*/  BRA `(.L_x_121) ;  /* 0x0000000000887947 */ /* 0x000fec0003800000 */
.L_x_120:
[----:B------:R-:W-:-:S05]  /*0300*/  VIADD R5, R2, 0xffffff03 ;  /* 0xffffff0302057836 */ /* 0x000fca0000000000 */
[----:B------:R-:W-:-:S13]  /*0310*/  ISETP.GT.U32.AND P0, PT, R5, 0x1, PT ;  /* 0x000000010500780c */ /* 0x000fda0003f04070 */
[----:B------:R-:W-:Y:S05]  /*0320*/  @P0 BRA `(.L_x_122) ;  /* 0x0000000000780947 */ /* 0x000fea0003800000 */
[----:B------:R-:W-:Y:S01]  /*0330*/  LOP3.LUT R6, R0, 0x7fffff, RZ, 0xc0, !PT ;  /* 0x007fffff00067812 */ /* 0x000fe200078ec0ff */
[----:B------:R-:W-:-:S03]  /*0340*/  IMAD.MOV.U32 R10, RZ, RZ, 0x3 ;  /* 0x00000003ff0a7424 */ /* 0x000fc600078e00ff */
[----:B------:R-:W-:Y:S02]  /*0350*/  LOP3.LUT R6, R6, 0x3f800000, RZ, 0xfc, !PT ;  /* 0x3f80000006067812 */ /* 0x000fe400078efcff */
[----:B------:R-:W-:Y:S02]  /*0360*/  SHF.L.U32 R11, R10, R5, RZ ;  /* 0x000000050a0b7219 */ /* 0x000fe400000006ff */
[----:B------:R-:W0:Y:S02]  /*0370*/  MUFU.RCP R7, R6 ;  /* 0x0000000600077308 */ /* 0x000e240000001000 */
[----:B0-----:R-:W-:-:S04]  /*0380*/  FFMA R8, R6, R7, -1 ;  /* 0xbf80000006087423 */ /* 0x001fc80000000007 */
[----:B------:R-:W-:-:S04]  /*0390*/  FADD.FTZ R8, -R8, -RZ ;  /* 0x800000ff08087221 */ /* 0x000fc80000010100 */
[CCC-:B------:R-:W-:Y:S01]  /*03a0*/  FFMA.RM R9, R7.reuse, R8.reuse, R7.reuse ;  /* 0x0000000807097223 */ /* 0x1c0fe20000004007 */
[----:B------:R-:W-:-:S04]  /*03b0*/  FFMA.RP R8, R7, R8, R7 ;  /* 0x0000000807087223 */ /* 0x000fc80000008007 */
[C---:B------:R-:W-:Y:S02]  /*03c0*/  LOP3.LUT R7, R9.reuse, 0x7fffff, RZ, 0xc0, !PT ;  /* 0x007fffff09077812 */ /* 0x040fe400078ec0ff */
[----:B------:R-:W-:Y:S02]  /*03d0*/  FSETP.NEU.FTZ.AND P0, PT, R9, R8, PT ;  /* 0x000000080900720b */ /* 0x000fe40003f1d000 */
[----:B------:R-:W-:Y:S02]  /*03e0*/  LOP3.LUT R8, R7, 0x800000, RZ, 0xfc, !PT ;  /* 0x0080000007087812 */ /* 0x000fe400078efcff */
[----:B------:R-:W-:Y:S02]  /*03f0*/  SEL R7, RZ, 0xffffffff, !P0 ;  /* 0xffffffffff077807 */ /* 0x000fe40004000000 */
[----:B------:R-:W-:-:S03]  /*0400*/  LOP3.LUT R6, R11, R8, RZ, 0xc0, !PT ;  /* 0x000000080b067212 */ /* 0x000fc600078ec0ff */
[----:B------:R-:W-:Y:S01]  /*0410*/  IMAD.MOV R7, RZ, RZ, -R7 ;  /* 0x000000ffff077224 */ /* 0x000fe200078e0a07 */
[----:B------:R-:W-:-:S04]  /*0420*/  SHF.R.U32.HI R6, RZ, R5, R6 ;  /* 0x00000005ff067219 */ /* 0x000fc80000011606 */
[----:B------:R-:W-:Y:S02]  /*0430*/  LOP3.LUT P1, RZ, R7, R5, R8, 0xf8, !PT ;  /* 0x0000000507ff7212 */ /* 0x000fe4000782f808 */
[C---:B------:R-:W-:Y:S02]  /*0440*/  LOP3.LUT P0, RZ, R6.reuse, 0x1, RZ, 0xc0, !PT ;  /* 0x0000000106ff7812 */ /* 0x040fe4000780c0ff */
[----:B------:R-:W-:-:S04]  /*0450*/  LOP3.LUT P2, RZ, R6, 0x2, RZ, 0xc0, !PT ;  /* 0x0000000206ff7812 */ /* 0x000fc8000784c0ff */
[----:B------:R-:W-:Y:S02]  /*0460*/  PLOP3.LUT P0, PT, P0, P1, P2, 0xe0, 0x0 ;  /* 0x000000000000781c */ /* 0x000fe40000703c20 */
[----:B------:R-:W-:Y:S02]  /*0470*/  LOP3.LUT P1, RZ, R0, 0x7fffff, RZ, 0xc0, !PT ;  /* 0x007fffff00ff7812 */ /* 0x000fe4000782c0ff */
[----:B------:R-:W-:-:S04]  /*0480*/  SEL R5, RZ, 0x1, !P0 ;  /* 0x00000001ff057807 */ /* 0x000fc80004000000 */
[----:B------:R-:W-:-:S04]  /*0490*/  IADD3 R5, PT, PT, -R5, RZ, RZ ;  /* 0x000000ff05057210 */ /* 0x000fc80007ffe1ff */
[----:B------:R-:W-:Y:S01]  /*04a0*/  ISETP.GE.AND P0, PT, R5, RZ, PT ;  /* 0x000000ff0500720c */ /* 0x000fe20003f06270 */
[----:B------:R-:W-:-:S05]  /*04b0*/  VIADD R5, R2, 0xffffff04 ;  /* 0xffffff0402057836 */ /* 0x000fca0000000000 */
[----:B------:R-:W-:-:S07]  /*04c0*/  SHF.R.U32.HI R5, RZ, R5, R8 ;  /* 0x00000005ff057219 */ /* 0x000fce0000011608 */
[----:B------:R-:W-:-:S04]  /*04d0*/  @!P0 VIADD R5, R5, 0x1 ;  /* 0x0000000105058836 */ /* 0x000fc80000000000 */
[----:B------:R-:W-:-:S05]  /*04e0*/  @!P1 IMAD.SHL.U32 R5, R5, 0x2, RZ ;  /* 0x0000000205059824 */ /* 0x000fca00078e00ff */
[----:B------:R-:W-:Y:S01]  /*04f0*/  LOP3.LUT R5, R5, 0x80000000, R0, 0xf8, !PT ;  /* 0x8000000005057812 */ /* 0x000fe200078ef800 */
[----:B------:R-:W-:Y:S06]  /*0500*/  BRA `(.L_x_121) ;  /* 0x0000000000047947 */ /* 0x000fec0003800000 */
.L_x_122:
[----:B------:R0:W1:Y:S02]  /*0510*/  MUFU.RCP R5, R0 ;  /* 0x0000000000057308 */ /* 0x0000640000001000 */
.L_x_121:
[----:B------:R-:W-:Y:S05]  /*0520*/  BSYNC.RECONVERGENT B1 ;  /* 0x0000000000017941 */ /* 0x000fea0003800200 */
.L_x_119:
[----:B-1----:R-:W-:Y:S01]  /*0530*/  MOV R7, R5 ;  /* 0x0000000500077202 */ /* 0x002fe20000000f00 */
[----:B------:R-:W-:-:S04]  /*0540*/  IMAD.MOV.U32 R5, RZ, RZ, 0x0 ;  /* 0x00000000ff057424 */ /* 0x000fc800078e00ff */
[----:B0-----:R-:W-:Y:S05]  /*0550*/  RET.REL.NODEC R4 `(atan_back_kernel) ;  /* 0xfffffff804a87950 */ /* 0x001fea0003c3ffff */
.L_x_123:
        /* <DEDUP_REMOVED lines=10> */
.L_x_460:


//--------------------- .text.atan_kernel         --------------------------
	.section	.text.atan_kernel,"ax",@progbits
	.align	128
        .global         atan_kernel
        .type           atan_kernel,@function
        .size           atan_kernel,(.L_x_486 - atan_kernel)
        .other          atan_kernel,@"STO_CUDA_ENTRY STV_DEFAULT"
atan_kernel:
.text.atan_kernel:
        /* <DEDUP_REMOVED lines=13> */
[----:B0-----:R-:W-:-:S05]  /*00d0*/  IMAD.WIDE R2, R5, 0x4, R2 ;  /* 0x0000000405027825 */ /* 0x001fca00078e0202 */
[----:B-1----:R0:W2:Y:S01]  /*00e0*/  LDG.E R0, desc[UR4][R2.64] ;  /* 0x0000000402007981 */ /* 0x0020a2000c1e1900 */
[----:B------:R-:W-:Y:S01]  /*00f0*/  HFMA2 R9, -RZ, RZ, 0.890625, -0.00056934356689453125 ;  /* 0x3b2090aaff097431 */ /* 0x000fe200000001ff */
[----:B------:R-:W-:Y:S01]  /*0100*/  MOV R6, 0x3f6ee581 ;  /* 0x3f6ee58100067802 */ /* 0x000fe20000000f00 */
[----:B0-----:R-:W0:Y:S02]  /*0110*/  LDC.64 R2, c[0x0][0x390] ;  /* 0x0000e400ff027b82 */ /* 0x001e240000000a00 */
[----:B0-----:R-:W-:Y:S01]  /*0120*/  IMAD.WIDE R2, R5, 0x4, R2 ;  /* 0x0000000405027825 */ /* 0x001fe200078e0202 */
[----:B--2---:R-:W0:Y:S01]  /*0130*/  MUFU.RCP R7, |R0| ;  /* 0x4000000000077308 */ /* 0x004e220000001000 */
[----:B------:R-:W-:-:S04]  /*0140*/  FSETP.GT.AND P0, PT, |R0|, 1, PT ;  /* 0x3f8000000000780b */ /* 0x000fc80003f04200 */
[----:B0-----:R-:W-:-:S05]  /*0150*/  FSEL R7, R7, |R0|, P0 ;  /* 0x4000000007077208 */ /* 0x001fca0000000000 */
[----:B------:R-:W-:-:S04]  /*0160*/  FMUL R4, R7, R7 ;  /* 0x0000000707047220 */ /* 0x000fc80000400000 */
[----:B------:R-:W-:-:S04]  /*0170*/  FFMA R9, R4, R9, -0.014396979473531246185 ;  /* 0xbc6be14f04097423 */ /* 0x000fc80000000009 */
[----:B------:R-:W-:-:S04]  /*0180*/  FFMA R9, R4, R9, 0.039849750697612762451 ;  /* 0x3d23397e04097423 */ /* 0x000fc80000000009 */
[----:B------:R-:W-:-:S04]  /*0190*/  FFMA R9, R4, R9, -0.072529748082160949707 ;  /* 0xbd948a7a04097423 */ /* 0x000fc80000000009 */
[----:B------:R-:W-:-:S04]  /*01a0*/  FFMA R9, R4, R9, 0.10518480092287063599 ;  /* 0x3dd76b2104097423 */ /* 0x000fc80000000009 */
[----:B------:R-:W-:-:S04]  /*01b0*/  FFMA R9, R4, R9, -0.14171802997589111328 ;  /* 0xbe111e8804097423 */ /* 0x000fc80000000009 */
[----:B------:R-:W-:-:S04]  /*01c0*/  FFMA R9, R4, R9, 0.19988775253295898438 ;  /* 0x3e4caf6004097423 */ /* 0x000fc80000000009 */
[----:B------:R-:W-:-:S04]  /*01d0*/  FFMA R9, R4, R9, -0.33332940936088562012 ;  /* 0xbeaaaa2704097423 */ /* 0x000fc80000000009 */
[----:B------:R-:W-:-:S04]  /*01e0*/  FMUL R4, R4, R9 ;  /* 0x0000000904047220 */ /* 0x000fc80000400000 */
[----:B------:R-:W-:-:S04]  /*01f0*/  FFMA R7, R7, R4, R7 ;  /* 0x0000000407077223 */ /* 0x000fc80000000007 */
[----:B------:R-:W-:Y:S01]  /*0200*/  @P0 FFMA R7, R6, 1.6832555532455444336, -R7 ;  /* 0x3fd774eb06070823 */ /* 0x000fe20000000807 */
[----:B------:R-:W-:-:S04]  /*0210*/  FSETP.NAN.AND P0, PT, |R0|, |R0|, PT ;  /* 0x400000000000720b */ /* 0x000fc80003f08200 */
[----:B------:R-:W-:-:S04]  /*0220*/  LOP3.LUT R0, R7, 0x80000000, R0, 0xb8, !PT ;  /* 0x8000000007007812 */ /* 0x000fc800078eb800 */
[----:B------:R-:W-:-:S05]  /*0230*/  FSEL R7, R0, R7, !P0 ;  /* 0x0000000700077208 */ /* 0x000fca0004000000 */
[----:B------:R-:W-:Y:S01]  /*0240*/  STG.E desc[UR4][R2.64], R7 ;  /* 0x0000000702007986 */ /* 0x000fe2000c101904 */
[----:B------:R-:W-:Y:S05]  /*0250*/  EXIT ;  /* 0x000000000000794d */ /* 0x000fea0003800000 */
.L_x_124:
        /* <DEDUP_REMOVED lines=10> */
.L_x_486:


//--------------------- .text.tan_back_kernel     --------------------------
	.section	.text.tan_back_kernel,"ax",@progbits
	.align	128
        .global         tan_back_kernel
        .type           tan_back_kernel,@function
        .size           tan_back_kernel,(.L_x_461 - tan_back_kernel)
        .other          tan_back_kernel,@"STO_CUDA_ENTRY STV_DEFAULT"
tan_back_kernel:
.text.tan_back_kernel:
        /* <DEDUP_REMOVED lines=14> */
[----:B-1----:R-:W2:Y:S01]  /*00e0*/  LDG.E R0, desc[UR6][R4.64] ;  /* 0x0000000604007981 */ /* 0x002ea2000c1e1900 */
[----:B------:R-:W-:Y:S01]  /*00f0*/  BSSY.RECONVERGENT B0, `(.L_x_125) ;  /* 0x0000069000007945 */ /* 0x000fe20003800200 */
[C---:B--2---:R-:W-:Y:S01]  /*0100*/  FMUL R2, R0.reuse, 0.63661974668502807617 ;  /* 0x3f22f98300027820 */ /* 0x044fe20000400000 */
[----:B------:R-:W-:-:S05]  /*0110*/  FSETP.GE.AND P0, PT, |R0|, 105615, PT ;  /* 0x47ce47800000780b */ /* 0x000fca0003f06200 */
[----:B------:R-:W0:Y:S02]  /*0120*/  F2I.NTZ R2, R2 ;  /* 0x0000000200027305 */ /* 0x000e240000203100 */
[----:B0-----:R-:W-:-:S05]  /*0130*/  I2FP.F32.S32 R7, R2 ;  /* 0x0000000200077245 */ /* 0x001fca0000201400 */
[----:B------:R-:W-:-:S04]  /*0140*/  FFMA R6, R7, -1.5707962512969970703, R0 ;  /* 0xbfc90fda07067823 */ /* 0x000fc80000000000 */
[----:B------:R-:W-:-:S04]  /*0150*/  FFMA R6, R7, -7.5497894158615963534e-08, R6 ;  /* 0xb3a2216807067823 */ /* 0x000fc80000000006 */
[----:B------:R-:W-:Y:S01]  /*0160*/  FFMA R6, R7, -5.3903029534742383927e-15, R6 ;  /* 0xa7c234c507067823 */ /* 0x000fe20000000006 */
[----:B------:R-:W-:Y:S06]  /*0170*/  @!P0 BRA `(.L_x_126) ;  /* 0x0000000400808947 */ /* 0x000fec0003800000 */
[----:B------:R-:W-:-:S13]  /*0180*/  FSETP.NEU.AND P0, PT, |R0|, +INF , PT ;  /* 0x7f8000000000780b */ /* 0x000fda0003f0d200 */
[----:B------:R-:W-:Y:S01]  /*0190*/  @!P0 FMUL R6, RZ, R0 ;  /* 0x00000000ff068220 */ /* 0x000fe20000400000 */
[----:B------:R-:W-:Y:S01]  /*01a0*/  @!P0 IMAD.MOV.U32 R2, RZ, RZ, RZ ;  /* 0x000000ffff028224 */ /* 0x000fe200078e00ff */
[----:B------:R-:W-:Y:S06]  /*01b0*/  @!P0 BRA `(.L_x_126) ;  /* 0x0000000400708947 */ /* 0x000fec0003800000 */
[----:B------:R-:W-:Y:S02]  /*01c0*/  IMAD.SHL.U32 R2, R0, 0x100, RZ ;  /* 0x0000010000027824 */ /* 0x000fe400078e00ff */
[----:B------:R-:W-:Y:S02]  /*01d0*/  HFMA2 R11, -RZ, RZ, 0, 0 ;  /* 0x00000000ff0b7431 */ /* 0x000fe400000001ff */
[----:B------:R-:W-:Y:S01]  /*01e0*/  IMAD.MOV.U32 R9, RZ, RZ, RZ ;  /* 0x000000ffff097224 */ /* 0x000fe200078e00ff */
[----:B------:R-:W0:Y:S01]  /*01f0*/  LDCU.64 UR8, c[0x4][URZ] ;  /* 0x01000000ff0877ac */ /* 0x000e220008000a00 */
[----:B------:R-:W-:Y:S01]  /*0200*/  LOP3.LUT R2, R2, 0x80000000, RZ, 0xfc, !PT ;  /* 0x8000000002027812 */ /* 0x000fe200078efcff */
[----:B------:R-:W-:Y:S01]  /*0210*/  UMOV UR5, URZ ;  /* 0x000000ff00057c82 */ /* 0x000fe20008000000 */
[----:B------:R-:W-:-:S05]  /*0220*/  UMOV UR4, URZ ;  /* 0x000000ff00047c82 */ /* 0x000fca0008000000 */
.L_x_127:
[----:B0-----:R-:W-:Y:S01]  /*0230*/  IMAD.U32 R6, RZ, RZ, UR8 ;  /* 0x00000008ff067e24 */ /* 0x001fe2000f8e00ff */
[----:B------:R-:W-:-:S05]  /*0240*/  MOV R7, UR9 ;  /* 0x0000000900077c02 */ /* 0x000fca0008000f00 */
[----:B------:R-:W2:Y:S01]  /*0250*/  LDG.E.CONSTANT R5, desc[UR6][R6.64] ;  /* 0x0000000606057981 */ /* 0x000ea2000c1e9900 */
[----:B------:R-:W-:Y:S01]  /*0260*/  UIADD3 UR4, UPT, UPT, UR4, 0x1, URZ ;  /* 0x0000000104047890 */ /* 0x000fe2000fffe0ff */
[C---:B------:R-:W-:Y:S01]  /*0270*/  ISETP.EQ.AND P0, PT, R9.reuse, RZ, PT ;  /* 0x000000ff0900720c */ /* 0x040fe20003f02270 */
[----:B------:R-:W-:Y:S01]  /*0280*/  UIADD3 UR8, UP1, UPT, UR8, 0x4, URZ ;  /* 0x0000000408087890 */ /* 0x000fe2000ff3e0ff */
[C---:B------:R-:W-:Y:S01]  /*0290*/  ISETP.EQ.AND P1, PT, R9.reuse, 0x4, PT ;  /* 0x000000040900780c */ /* 0x040fe20003f22270 */
[----:B------:R-:W-:Y:S01]  /*02a0*/  UISETP.NE.AND UP0, UPT, UR4, 0x6, UPT ;  /* 0x000000060400788c */ /* 0x000fe2000bf05270 */
[C---:B------:R-:W-:Y:S01]  /*02b0*/  ISETP.EQ.AND P2, PT, R9.reuse, 0x8, PT ;  /* 0x000000080900780c */ /* 0x040fe20003f42270 */
[----:B------:R-:W-:Y:S01]  /*02c0*/  UIADD3.X UR9, UPT, UPT, URZ, UR9, URZ, UP1, !UPT ;  /* 0x00000009ff097290 */ /* 0x000fe20008ffe4ff */
[C---:B------:R-:W-:Y:S02]  /*02d0*/  ISETP.EQ.AND P3, PT, R9.reuse, 0xc, PT ;  /* 0x0000000c0900780c */ /* 0x040fe40003f62270 */
[----:B------:R-:W-:-:S02]  /*02e0*/  ISETP.EQ.AND P4, PT, R9, 0x10, PT ;  /* 0x000000100900780c */ /* 0x000fc40003f82270 */
[C---:B------:R-:W-:Y:S01]  /*02f0*/  ISETP.EQ.AND P5, PT, R9.reuse, 0x14, PT ;  /* 0x000000140900780c */ /* 0x040fe20003fa2270 */
[----:B------:R-:W-:Y:S02]  /*0300*/  VIADD R9, R9, 0x4 ;  /* 0x0000000409097836 */ /* 0x000fe40000000000 */
[----:B--2---:R-:W-:-:S03]  /*0310*/  IMAD.WIDE.U32 R4, R5, R2, RZ ;  /* 0x0000000205047225 */ /* 0x004fc600078e00ff */
[----:B------:R-:W-:-:S04]  /*0320*/  IADD3 R4, P6, PT, R4, R11, RZ ;  /* 0x0000000b04047210 */ /* 0x000fc80007fde0ff */
[----:B------:R-:W-:Y:S01]  /*0330*/  IADD3.X R11, PT, PT, R5, UR5, RZ, P6, !PT ;  /* 0x00000005050b7c10 */ /* 0x000fe2000b7fe4ff */
[--C-:B------:R-:W-:Y:S01]  /*0340*/  @P0 IMAD.MOV.U32 R8, RZ, RZ, R4.reuse ;  /* 0x000000ffff080224 */ /* 0x100fe200078e0004 */
[-C--:B------:R-:W-:Y:S01]  /*0350*/  @P2 MOV R12, R4.reuse ;  /* 0x00000004000c2202 */ /* 0x080fe20000000f00 */
[--C-:B------:R-:W-:Y:S01]  /*0360*/  @P1 IMAD.MOV.U32 R10, RZ, RZ, R4.reuse ;  /* 0x000000ffff0a1224 */ /* 0x100fe200078e0004 */
[----:B------:R-:W-:Y:S01]  /*0370*/  @P5 MOV R15, R4 ;  /* 0x00000004000f5202 */ /* 0x000fe20000000f00 */
[--C-:B------:R-:W-:Y:S02]  /*0380*/  @P3 IMAD.MOV.U32 R13, RZ, RZ, R4.reuse ;  /* 0x000000ffff0d3224 */ /* 0x100fe400078e0004 */
[----:B------:R-:W-:Y:S01]  /*0390*/  @P4 IMAD.MOV.U32 R14, RZ, RZ, R4 ;  /* 0x000000ffff0e4224 */ /* 0x000fe200078e0004 */
[----:B------:R-:W-:Y:S06]  /*03a0*/  BRA.U UP0, `(.L_x_127) ;  /* 0xfffffffd00a07547 */ /* 0x000fec000b83ffff */
[----:B------:R-:W-:Y:S01]  /*03b0*/  SHF.R.U32.HI R2, RZ, 0x17, R0 ;  /* 0x00000017ff027819 */ /* 0x000fe20000011600 */
[----:B------:R-:W-:Y:S03]  /*03c0*/  BSSY.RECONVERGENT B1, `(.L_x_128) ;  /* 0x0000029000017945 */ /* 0x000fe60003800200 */
[C---:B------:R-:W-:Y:S02]  /*03d0*/  LOP3.LUT R4, R2.reuse, 0xe0, RZ, 0xc0, !PT ;  /* 0x000000e002047812 */ /* 0x040fe400078ec0ff */
[----:B------:R-:W-:-:S03]  /*03e0*/  LOP3.LUT P6, RZ, R2, 0x1f, RZ, 0xc0, !PT ;  /* 0x0000001f02ff7812 */ /* 0x000fc600078cc0ff */
[----:B------:R-:W-:-:S05]  /*03f0*/  VIADD R4, R4, 0xffffff80 ;  /* 0xffffff8004047836 */ /* 0x000fca0000000000 */
[----:B------:R-:W-:-:S04]  /*0400*/  SHF.R.U32.HI R4, RZ, 0x5, R4 ;  /* 0x00000005ff047819 */ /* 0x000fc80000011604 */
[----:B------:R-:W-:-:S04]  /*0410*/  LEA R6, -R4, RZ, 0x2 ;  /* 0x000000ff04067211 */ /* 0x000fc800078e11ff */
[C---:B------:R-:W-:Y:S02]  /*0420*/  ISETP.EQ.AND P3, PT, R6.reuse, -0x18, PT ;  /* 0xffffffe80600780c */ /* 0x040fe40003f62270 */
[C---:B------:R-:W-:Y:S02]  /*0430*/  ISETP.EQ.AND P4, PT, R6.reuse, -0x14, PT ;  /* 0xffffffec0600780c */ /* 0x040fe40003f82270 */
[C---:B------:R-:W-:Y:S02]  /*0440*/  ISETP.EQ.AND P2, PT, R6.reuse, -0x10, PT ;  /* 0xfffffff00600780c */ /* 0x040fe40003f42270 */
[C---:B------:R-:W-:Y:S02]  /*0450*/  ISETP.EQ.AND P1, PT, R6.reuse, -0xc, PT ;  /* 0xfffffff40600780c */ /* 0x040fe40003f22270 */
[C---:B------:R-:W-:Y:S02]  /*0460*/  ISETP.EQ.AND P0, PT, R6.reuse, -0x8, PT ;  /* 0xfffffff80600780c */ /* 0x040fe40003f02270 */
[----:B------:R-:W-:-:S03]  /*0470*/  ISETP.EQ.AND P5, PT, R6, RZ, PT ;  /* 0x000000ff0600720c */ /* 0x000fc60003fa2270 */
[--C-:B------:R-:W-:Y:S01]  /*0480*/  @P3 IMAD.MOV.U32 R4, RZ, RZ, R8.reuse ;  /* 0x000000ffff043224 */ /* 0x100fe200078e0008 */
[C---:B------:R-:W-:Y:S01]  /*0490*/  ISETP.EQ.AND P3, PT, R6.reuse, -0x4, PT ;  /* 0xfffffffc0600780c */ /* 0x040fe20003f62270 */
[----:B------:R-:W-:Y:S01]  /*04a0*/  @P4 IMAD.MOV.U32 R5, RZ, RZ, R8 ;  /* 0x000000ffff054224 */ /* 0x000fe200078e0008 */
[----:B------:R-:W-:Y:S01]  /*04b0*/  @P4 MOV R4, R10 ;  /* 0x0000000a00044202 */ /* 0x000fe20000000f00 */
[----:B------:R-:W-:Y:S01]  /*04c0*/  @P2 IMAD.MOV.U32 R4, RZ, RZ, R12 ;  /* 0x000000ffff042224 */ /* 0x000fe200078e000c */
[----:B------:R-:W-:Y:S01]  /*04d0*/  ISETP.EQ.AND P4, PT, R6, 0x4, PT ;  /* 0x000000040600780c */ /* 0x000fe20003f82270 */
[--C-:B------:R-:W-:Y:S02]  /*04e0*/  @P1 IMAD.MOV.U32 R4, RZ, RZ, R13.reuse ;  /* 0x000000ffff041224 */ /* 0x100fe400078e000d */
[----:B------:R-:W-:Y:S01]  /*04f0*/  @P0 MOV R4, R14 ;  /* 0x0000000e00040202 */ /* 0x000fe20000000f00 */
[----:B------:R-:W-:Y:S01]  /*0500*/  @P2 IMAD.MOV.U32 R5, RZ, RZ, R10 ;  /* 0x000000ffff052224 */ /* 0x000fe200078e000a */
[----:B------:R-:W-:Y:S01]  /*0510*/  @P1 MOV R5, R12 ;  /* 0x0000000c00051202 */ /* 0x000fe20000000f00 */
[----:B------:R-:W-:-:S03]  /*0520*/  @P0 IMAD.MOV.U32 R5, RZ, RZ, R13 ;  /* 0x000000ffff050224 */ /* 0x000fc600078e000d */
[----:B------:R-:W-:Y:S02]  /*0530*/  @P3 IMAD.MOV.U32 R4, RZ, RZ, R15 ;  /* 0x000000ffff043224 */ /* 0x000fe400078e000f */
[--C-:B------:R-:W-:Y:S02]  /*0540*/  @P5 IMAD.MOV.U32 R4, RZ, RZ, R11.reuse ;  /* 0x000000ffff045224 */ /* 0x100fe400078e000b */
[----:B------:R-:W-:Y:S01]  /*0550*/  @P3 IMAD.MOV.U32 R5, RZ, RZ, R14 ;  /* 0x000000ffff053224 */ /* 0x000fe200078e000e */
[----:B------:R-:W-:Y:S01]  /*0560*/  @P5 MOV R5, R15 ;  /* 0x0000000f00055202 */ /* 0x000fe20000000f00 */
[----:B------:R-:W-:Y:S01]  /*0570*/  @P4 IMAD.MOV.U32 R5, RZ, RZ, R11 ;  /* 0x000000ffff054224 */ /* 0x000fe200078e000b */
[----:B------:R-:W-:Y:S01]  /*0580*/  MOV R9, R4 ;  /* 0x0000000400097202 */ /* 0x000fe20000000f00 */
[----:B------:R-:W-:Y:S06]  /*0590*/  @!P6 BRA `(.L_x_129) ;  /* 0x00000000002ce947 */ /* 0x000fec0003800000 */
[----:B------:R-:W-:Y:S01]  /*05a0*/  @P2 IMAD.MOV.U32 R4, RZ, RZ, R8 ;  /* 0x000000ffff042224 */ /* 0x000fe200078e0008 */
[----:B------:R-:W-:Y:S01]  /*05b0*/  LOP3.LUT R2, R2, 0x1f, RZ, 0xc0, !PT ;  /* 0x0000001f02027812 */ /* 0x000fe200078ec0ff */
[----:B------:R-:W-:Y:S01]  /*05c0*/  @P1 IMAD.MOV.U32 R4, RZ, RZ, R10 ;  /* 0x000000ffff041224 */ /* 0x000fe200078e000a */
[----:B------:R-:W-:Y:S01]  /*05d0*/  @P0 MOV R4, R12 ;  /* 0x0000000c00040202 */ /* 0x000fe20000000f00 */
[----:B------:R-:W-:Y:S01]  /*05e0*/  @P3 IMAD.MOV.U32 R4, RZ, RZ, R13 ;  /* 0x000000ffff043224 */ /* 0x000fe200078e000d */
[----:B------:R-:W-:Y:S01]  /*05f0*/  ISETP.EQ.AND P0, PT, R6, 0x8, PT ;  /* 0x000000080600780c */ /* 0x000fe20003f02270 */
[----:B------:R-:W-:Y:S01]  /*0600*/  @P5 IMAD.MOV.U32 R4, RZ, RZ, R14 ;  /* 0x000000ffff045224 */ /* 0x000fe200078e000e */
[----:B------:R-:W-:Y:S02]  /*0610*/  @P4 MOV R4, R15 ;  /* 0x0000000f00044202 */ /* 0x000fe40000000f00 */
[----:B------:R-:W-:-:S09]  /*0620*/  SHF.L.W.U32.HI R9, R5, R2, R9 ;  /* 0x0000000205097219 */ /* 0x000fd20000010e09 */
[----:B------:R-:W-:-:S05]  /*0630*/  @P0 IMAD.MOV.U32 R4, RZ, RZ, R11 ;  /* 0x000000ffff040224 */ /* 0x000fca00078e000b */
[----:B------:R-:W-:-:S07]  /*0640*/  SHF.L.W.U32.HI R5, R4, R2, R5 ;  /* 0x0000000204057219 */ /* 0x000fce0000010e05 */
.L_x_129:
[----:B------:R-:W-:Y:S05]  /*0650*/  BSYNC.RECONVERGENT B1 ;  /* 0x0000000000017941 */ /* 0x000fea0003800200 */
.L_x_128:
[C---:B------:R-:W-:Y:S01]  /*0660*/  SHF.L.W.U32.HI R11, R5.reuse, 0x2, R9 ;  /* 0x00000002050b7819 */ /* 0x040fe20000010e09 */
[----:B------:R-:W-:Y:S01]  /*0670*/  IMAD.SHL.U32 R5, R5, 0x4, RZ ;  /* 0x0000000405057824 */ /* 0x000fe200078e00ff */
[----:B------:R-:W-:Y:S01]  /*0680*/  UMOV UR4, 0x54442d19 ;  /* 0x54442d1900047882 */ /* 0x000fe20000000000 */
[----:B------:R-:W-:Y:S01]  /*0690*/  UMOV UR5, 0x3bf921fb ;  /* 0x3bf921fb00057882 */ /* 0x000fe20000000000 */
[----:B------:R-:W-:Y:S02]  /*06a0*/  SHF.R.S32.HI R2, RZ, 0x1f, R11 ;  /* 0x0000001fff027819 */ /* 0x000fe4000001140b */
[----:B------:R-:W-:Y:S02]  /*06b0*/  ISETP.GE.AND P0, PT, R0, RZ, PT ;  /* 0x000000ff0000720c */ /* 0x000fe40003f06270 */
[C---:B------:R-:W-:Y:S02]  /*06c0*/  LOP3.LUT R6, R2.reuse, R5, RZ, 0x3c, !PT ;  /* 0x0000000502067212 */ /* 0x040fe400078e3cff */
[----:B------:R-:W-:-:S02]  /*06d0*/  LOP3.LUT R7, R2, R11, RZ, 0x3c, !PT ;  /* 0x0000000b02077212 */ /* 0x000fc400078e3cff */
[----:B------:R-:W-:Y:S02]  /*06e0*/  SHF.R.U32.HI R2, RZ, 0x1e, R9 ;  /* 0x0000001eff027819 */ /* 0x000fe40000011609 */
[----:B------:R-:W0:Y:S01]  /*06f0*/  I2F.F64.S64 R4, R6 ;  /* 0x0000000600047312 */ /* 0x000e220000301c00 */
[C---:B------:R-:W-:Y:S02]  /*0700*/  LOP3.LUT R0, R11.reuse, R0, RZ, 0x3c, !PT ;  /* 0x000000000b007212 */ /* 0x040fe400078e3cff */
[----:B------:R-:W-:Y:S02]  /*0710*/  LEA.HI R2, R11, R2, RZ, 0x1 ;  /* 0x000000020b027211 */ /* 0x000fe400078f08ff */
[----:B------:R-:W-:Y:S02]  /*0720*/  ISETP.GE.AND P1, PT, R0, RZ, PT ;  /* 0x000000ff0000720c */ /* 0x000fe40003f26270 */
[----:B------:R-:W-:-:S05]  /*0730*/  IADD3 R0, PT, PT, -R2, RZ, RZ ;  /* 0x000000ff02007210 */ /* 0x000fca0007ffe1ff */
[----:B------:R-:W-:Y:S01]  /*0740*/  @!P0 IMAD.MOV.U32 R2, RZ, RZ, R0 ;  /* 0x000000ffff028224 */ /* 0x000fe200078e0000 */
[----:B0-----:R-:W-:-:S10]  /*0750*/  DMUL R4, R4, UR4 ;  /* 0x0000000404047c28 */ /* 0x001fd40008000000 */
[----:B------:R-:W0:Y:S02]  /*0760*/  F2F.F32.F64 R4, R4 ;  /* 0x0000000400047310 */ /* 0x000e240000301000 */
[----:B0-----:R-:W-:-:S07]  /*0770*/  FSEL R6, -R4, R4, !P1 ;  /* 0x0000000404067208 */ /* 0x001fce0004800100 */
.L_x_126:
[----:B------:R-:W-:Y:S05]  /*0780*/  BSYNC.RECONVERGENT B0 ;  /* 0x0000000000007941 */ /* 0x000fea0003800200 */
.L_x_125:
[----:B------:R-:W-:Y:S02]  /*0790*/  IMAD.MOV.U32 R0, RZ, RZ, 0x37cbac00 ;  /* 0x37cbac00ff007424 */ /* 0x000fe400078e00ff */
[----:B------:R-:W-:Y:S01]  /*07a0*/  FMUL R5, R6, R6 ;  /* 0x0000000606057220 */ /* 0x000fe20000400000 */
[C---:B------:R-:W-:Y:S01]  /*07b0*/  LOP3.LUT R4, R2.reuse, 0x1, RZ, 0xc0, !PT ;  /* 0x0000000102047812 */ /* 0x040fe200078ec0ff */
[----:B------:R-:W-:Y:S01]  /*07c0*/  VIADD R2, R2, 0x1 ;  /* 0x0000000102027836 */ /* 0x000fe20000000000 */
[----:B------:R-:W-:Y:S01]  /*07d0*/  MOV R8, 0x3c0885e4 ;  /* 0x3c0885e400087802 */ /* 0x000fe20000000f00 */
[----:B------:R-:W-:Y:S01]  /*07e0*/  FFMA R0, R5, R0, -0.0013887860113754868507 ;  /* 0xbab607ed05007423 */ /* 0x000fe20000000000 */
[----:B------:R-:W-:Y:S01]  /*07f0*/  ISETP.NE.U32.AND P0, PT, R4, 0x1, PT ;  /* 0x000000010400780c */ /* 0x000fe20003f05070 */
[----:B------:R-:W-:Y:S01]  /*0800*/  IMAD.MOV.U32 R9, RZ, RZ, 0x3e2aaaa8 ;  /* 0x3e2aaaa8ff097424 */ /* 0x000fe200078e00ff */
[----:B------:R-:W-:Y:S01]  /*0810*/  LOP3.LUT P1, RZ, R2, 0x2, RZ, 0xc0, !PT ;  /* 0x0000000202ff7812 */ /* 0x000fe2000782c0ff */
[----:B------:R-:W-:Y:S01]  /*0820*/  BSSY.RECONVERGENT B0, `(.L_x_130) ;  /* 0x000004e000007945 */ /* 0x000fe20003800200 */
[----:B------:R-:W-:Y:S01]  /*0830*/  FSEL R4, R0, -0.00019574658654164522886, P0 ;  /* 0xb94d415300047808 */ /* 0x000fe20000000000 */
[----:B------:R-:W-:Y:S01]  /*0840*/  HFMA2 R2, -RZ, RZ, 1.875, 0 ;  /* 0x3f800000ff027431 */ /* 0x000fe200000001ff */
[----:B------:R-:W-:-:S02]  /*0850*/  FSEL R8, R8, 0.041666727513074874878, !P0 ;  /* 0x3d2aaabb08087808 */ /* 0x000fc40004000000 */
[----:B------:R-:W-:Y:S02]  /*0860*/  FSEL R0, R6, 1, !P0 ;  /* 0x3f80000006007808 */ /* 0x000fe40004000000 */
[----:B------:R-:W-:Y:S01]  /*0870*/  FSEL R9, -R9, -0.4999999701976776123, !P0 ;  /* 0xbeffffff09097808 */ /* 0x000fe20004000100 */
[C---:B------:R-:W-:Y:S02]  /*0880*/  FFMA R4, R5.reuse, R4, R8 ;  /* 0x0000000405047223 */ /* 0x040fe40000000008 */
[C---:B------:R-:W-:Y:S02]  /*0890*/  FFMA R7, R5.reuse, R0, RZ ;  /* 0x0000000005077223 */ /* 0x040fe400000000ff */
[----:B------:R-:W-:-:S04]  /*08a0*/  FFMA R4, R5, R4, R9 ;  /* 0x0000000405047223 */ /* 0x000fc80000000009 */
[----:B------:R-:W-:-:S04]  /*08b0*/  FFMA R0, R7, R4, R0 ;  /* 0x0000000407007223 */ /* 0x000fc80000000000 */
[----:B------:R-:W-:-:S05]  /*08c0*/  @P1 FADD R0, RZ, -R0 ;  /* 0x80000000ff001221 */ /* 0x000fca0000000000 */
[----:B------:R-:W-:-:S13]  /*08d0*/  FSETP.NEU.AND P0, PT, R0, 1, PT ;  /* 0x3f8000000000780b */ /* 0x000fda0003f0d000 */
[----:B------:R-:W-:Y:S05]  /*08e0*/  @!P0 BRA `(.L_x_131) ;  /* 0x0000000400048947 */ /* 0x000fea0003800000 */
[----:B------:R-:W-:-:S13]  /*08f0*/  FSETP.NAN.AND P0, PT, |R0|, |R0|, PT ;  /* 0x400000000000720b */ /* 0x000fda0003f08200 */
[----:B------:R-:W-:Y:S01]  /*0900*/  @P0 FADD R2, R0, 2 ;  /* 0x4000000000020421 */ /* 0x000fe20000000000 */
[----:B------:R-:W-:Y:S06]  /*0910*/  @P0 BRA `(.L_x_131) ;  /* 0x0000000000f80947 */ /* 0x000fec0003800000 */
[C---:B------:R-:W-:Y:S01]  /*0920*/  FMUL R5, |R0|.reuse, 16777216 ;  /* 0x4b80000000057820 */ /* 0x040fe20000400200 */
[----:B------:R-:W-:Y:S01]  /*0930*/  FSETP.GEU.AND P0, PT, |R0|, 1.175494350822287508e-38, PT ;  /* 0x008000000000780b */ /* 0x000fe20003f0e200 */
[----:B------:R-:W-:-:S03]  /*0940*/  IMAD.MOV.U32 R10, RZ, RZ, 0x3a2c32e4 ;  /* 0x3a2c32e4ff0a7424 */ /* 0x000fc600078e00ff */
[----:B------:R-:W-:-:S05]  /*0950*/  FSEL R5, R5, |R0|, !P0 ;  /* 0x4000000005057208 */ /* 0x000fca0004000000 */
[----:B------:R-:W-:-:S05]  /*0960*/  VIADD R2, R5, 0xc0cafb0d ;  /* 0xc0cafb0d05027836 */ /* 0x000fca0000000000 */
[----:B------:R-:W-:-:S04]  /*0970*/  LOP3.LUT R2, R2, 0xff800000, RZ, 0xc0, !PT ;  /* 0xff80000002027812 */ /* 0x000fc800078ec0ff */
[-C--:B------:R-:W-:Y:S02]  /*0980*/  IADD3 R5, PT, PT, R5, -R2.reuse, RZ ;  /* 0x8000000205057210 */ /* 0x080fe40007ffe0ff */
[----:B------:R-:W-:-:S03]  /*0990*/  I2FP.F32.S32 R2, R2 ;  /* 0x0000000200027245 */ /* 0x000fc60000201400 */
[C---:B------:R-:W-:Y:S01]  /*09a0*/  FADD R6, R5.reuse, 1 ;  /* 0x3f80000005067421 */ /* 0x040fe20000000000 */
[----:B------:R-:W-:Y:S01]  /*09b0*/  FADD R4, R5, -1 ;  /* 0xbf80000005047421 */ /* 0x000fe20000000000 */
[----:B------:R-:W-:Y:S02]  /*09c0*/  FSEL R5, RZ, -24, P0 ;  /* 0xc1c00000ff057808 */ /* 0x000fe40000000000 */
[----:B------:R-:W-:Y:S01]  /*09d0*/  FSETP.NEU.AND P0, PT, |R0|, +INF , PT ;  /* 0x7f8000000000780b */ /* 0x000fe20003f0d200 */
[----:B------:R-:W-:Y:S01]  /*09e0*/  FADD R7, R4, R4 ;  /* 0x0000000404077221 */ /* 0x000fe20000000000 */
[----:B------:R-:W0:Y:S01]  /*09f0*/  MUFU.RCP R6, R6 ;  /* 0x0000000600067308 */ /* 0x000e220000001000 */
[----:B------:R-:W-:Y:S01]  /*0a00*/  FFMA R2, R2, 1.1920928955078125e-07, R5 ;  /* 0x3400000002027823 */ /* 0x000fe20000000005 */
[----:B------:R-:W-:-:S13]  /*0a10*/  FSETP.NEU.AND P0, PT, R0, RZ, P0 ;  /* 0x000000ff0000720b */ /* 0x000fda000070d000 */
[----:B------:R-:W-:Y:S01]  /*0a20*/  @!P0 FADD R0, R0, R0 ;  /* 0x0000000000008221 */ /* 0x000fe20000000000 */
[----:B0-----:R-:W-:-:S04]  /*0a30*/  FMUL R7, R6, R7 ;  /* 0x0000000706077220 */ /* 0x001fc80000400000 */
[----:B------:R-:W-:Y:S01]  /*0a40*/  FADD R8, R4, -R7 ;  /* 0x8000000704087221 */ /* 0x000fe20000000000 */
[CC--:B------:R-:W-:Y:S01]  /*0a50*/  FMUL R5, R7.reuse, R7.reuse ;  /* 0x0000000707057220 */ /* 0x0c0fe20000400000 */
[----:B------:R-:W-:Y:S02]  /*0a60*/  FFMA R11, R7, 1.4426950216293334961, R2 ;  /* 0x3fb8aa3b070b7823 */ /* 0x000fe40000000002 */
[----:B------:R-:W-:Y:S01]  /*0a70*/  FADD R9, R8, R8 ;  /* 0x0000000808097221 */ /* 0x000fe20000000000 */
[C---:B------:R-:W-:Y:S01]  /*0a80*/  FFMA R8, R5.reuse, R10, 0.0032181653659790754318 ;  /* 0x3b52e7db05087423 */ /* 0x040fe2000000000a */
[----:B------:R-:W-:Y:S02]  /*0a90*/  FADD R2, R2, -R11 ;  /* 0x8000000b02027221 */ /* 0x000fe40000000000 */
[----:B------:R-:W-:Y:S01]  /*0aa0*/  FFMA R9, R4, -R7, R9 ;  /* 0x8000000704097223 */ /* 0x000fe20000000009 */
[----:B------:R-:W-:Y:S01]  /*0ab0*/  FFMA R8, R5, R8, 0.018033718690276145935 ;  /* 0x3c93bb7305087423 */ /* 0x000fe20000000008 */
[----:B------:R-:W-:-:S02]  /*0ac0*/  FFMA R2, R7, 1.4426950216293334961, R2 ;  /* 0x3fb8aa3b07027823 */ /* 0x000fc40000000002 */
[----:B------:R-:W-:Y:S01]  /*0ad0*/  FMUL R9, R6, R9 ;  /* 0x0000000906097220 */ /* 0x000fe20000400000 */
[----:B------:R-:W-:-:S03]  /*0ae0*/  FFMA R8, R5, R8, 0.12022458761930465698 ;  /* 0x3df6384f05087423 */ /* 0x000fc60000000008 */
[----:B------:R-:W-:Y:S01]  /*0af0*/  FFMA R2, R9, 1.4426950216293334961, R2 ;  /* 0x3fb8aa3b09027823 */ /* 0x000fe20000000002 */
[----:B------:R-:W-:-:S03]  /*0b00*/  FMUL R8, R5, R8 ;  /* 0x0000000805087220 */ /* 0x000fc60000400000 */
[----:B------:R-:W-:Y:S01]  /*0b10*/  FFMA R4, R7, 1.9251366722983220825e-08, R2 ;  /* 0x32a55e3407047823 */ /* 0x000fe20000000002 */
[----:B------:R-:W-:-:S04]  /*0b20*/  FMUL R2, R8, 3 ;  /* 0x4040000008027820 */ /* 0x000fc80000400000 */
[----:B------:R-:W-:-:S04]  /*0b30*/  FFMA R9, R9, R2, R4 ;  /* 0x0000000209097223 */ /* 0x000fc80000000004 */
[----:B------:R-:W-:Y:S01]  /*0b40*/  FFMA R8, R7, R8, R9 ;  /* 0x0000000807087223 */ /* 0x000fe20000000009 */
[----:B------:R-:W-:-:S03]  /*0b50*/  MOV R7, 0x391fcb8e ;  /* 0x391fcb8e00077802 */ /* 0x000fc60000000f00 */
[----:B------:R-:W-:-:S04]  /*0b60*/  FADD R2, R11, R8 ;  /* 0x000000080b027221 */ /* 0x000fc80000000000 */
[----:B------:R-:W-:Y:S01]  /*0b70*/  FMUL R5, R2, 2 ;  /* 0x4000000002057820 */ /* 0x000fe20000400000 */
[----:B------:R-:W-:-:S03]  /*0b80*/  FADD R11, -R11, R2 ;  /* 0x000000020b0b7221 */ /* 0x000fc60000000100 */
[----:B------:R-:W0:Y:S01]  /*0b90*/  FRND R4, R5 ;  /* 0x0000000500047307 */ /* 0x000e220000201000 */
[----:B------:R-:W-:Y:S01]  /*0ba0*/  FADD R11, R8, -R11 ;  /* 0x8000000b080b7221 */ /* 0x000fe20000000000 */
[----:B------:R-:W-:Y:S01]  /*0bb0*/  FFMA R2, R2, 2, -R5 ;  /* 0x4000000002027823 */ /* 0x000fe20000000805 */
[----:B------:R-:W-:-:S03]  /*0bc0*/  FSETP.GT.AND P2, PT, |R5|, 152, PT ;  /* 0x431800000500780b */ /* 0x000fc60003f44200 */
[----:B------:R-:W-:Y:S01]  /*0bd0*/  FFMA R11, R11, 2, R2 ;  /* 0x400000000b0b7823 */ /* 0x000fe20000000002 */
[----:B0-----:R-:W-:Y:S01]  /*0be0*/  FADD R2, R5, -R4 ;  /* 0x8000000405027221 */ /* 0x001fe20000000000 */
[----:B------:R-:W-:-:S03]  /*0bf0*/  FSETP.GT.AND P1, PT, R4, RZ, PT ;  /* 0x000000ff0400720b */ /* 0x000fc60003f24000 */
[----:B------:R-:W-:Y:S01]  /*0c00*/  FADD R2, R2, R11 ;  /* 0x0000000b02027221 */ /* 0x000fe20000000000 */
[----:B------:R-:W-:Y:S02]  /*0c10*/  SEL R4, RZ, 0x83000000, P1 ;  /* 0x83000000ff047807 */ /* 0x000fe40000800000 */
[----:B------:R-:W-:Y:S01]  /*0c20*/  FSETP.GEU.AND P1, PT, R5, RZ, PT ;  /* 0x000000ff0500720b */ /* 0x000fe20003f2e000 */
[----:B------:R-:W-:Y:S02]  /*0c30*/  FFMA R7, R2, R7, 0.0013391353422775864601 ;  /* 0x3aaf85ed02077423 */ /* 0x000fe40000000007 */
[----:B------:R-:W-:Y:S02]  /*0c40*/  VIADD R6, R4, 0x7f000000 ;  /* 0x7f00000004067836 */ /* 0x000fe40000000000 */
[C---:B------:R-:W-:Y:S02]  /*0c50*/  FFMA R9, R2.reuse, R7, 0.0096188392490148544312 ;  /* 0x3c1d985602097423 */ /* 0x040fe40000000007 */
[----:B------:R-:W0:Y:S02]  /*0c60*/  F2I.NTZ R7, R5 ;  /* 0x0000000500077305 */ /* 0x000e240000203100 */
[----:B------:R-:W-:-:S04]  /*0c70*/  FFMA R9, R2, R9, 0.055503588169813156128 ;  /* 0x3d6357bb02097423 */ /* 0x000fc80000000009 */
[----:B------:R-:W-:-:S04]  /*0c80*/  FFMA R9, R2, R9, 0.24022644758224487305 ;  /* 0x3e75fdec02097423 */ /* 0x000fc80000000009 */
[----:B------:R-:W-:-:S04]  /*0c90*/  FFMA R9, R2, R9, 0.69314718246459960938 ;  /* 0x3f31721802097423 */ /* 0x000fc80000000009 */
[----:B------:R-:W-:Y:S01]  /*0ca0*/  FFMA R9, R2, R9, 1 ;  /* 0x3f80000002097423 */ /* 0x000fe20000000009 */
[----:B0-----:R-:W-:Y:S02]  /*0cb0*/  LEA R7, R7, -R4, 0x17 ;  /* 0x8000000407077211 */ /* 0x001fe400078eb8ff */
[----:B------:R-:W-:Y:S01]  /*0cc0*/  FSEL R2, RZ, +INF , !P1 ;  /* 0x7f800000ff027808 */ /* 0x000fe20004800000 */
[----:B------:R-:W-:-:S04]  /*0cd0*/  FMUL R6, R6, R9 ;  /* 0x0000000906067220 */ /* 0x000fc80000400000 */
[----:B------:R-:W-:Y:S01]  /*0ce0*/  @!P2 FMUL R2, R7, R6 ;  /* 0x000000060702a220 */ /* 0x000fe20000400000 */
[----:B------:R-:W-:-:S07]  /*0cf0*/  @!P0 LOP3.LUT R2, R0, 0x7fffffff, RZ, 0xc0, !PT ;  /* 0x7fffffff00028812 */ /* 0x000fce00078ec0ff */
.L_x_131:
[----:B------:R-:W-:Y:S05]  /*0d00*/  BSYNC.RECONVERGENT B0 ;  /* 0x0000000000007941 */ /* 0x000fea0003800200 */
.L_x_130:
[----:B------:R-:W-:Y:S01]  /*0d10*/  VIADD R0, R2, 0x1800000 ;  /* 0x0180000002007836 */ /* 0x000fe20000000000 */
[----:B------:R-:W-:Y:S04]  /*0d20*/  BSSY.RECONVERGENT B0, `(.L_x_132) ;  /* 0x000000b000007945 */ /* 0x000fe80003800200 */
[----:B------:R-:W-:-:S04]  /*0d30*/  LOP3.LUT R0, R0, 0x7f800000, RZ, 0xc0, !PT ;  /* 0x7f80000000007812 */ /* 0x000fc800078ec0ff */
[----:B------:R-:W-:-:S13]  /*0d40*/  ISETP.GT.U32.AND P0, PT, R0, 0x1ffffff, PT ;  /* 0x01ffffff0000780c */ /* 0x000fda0003f04070 */
[----:B------:R-:W-:Y:S05]  /*0d50*/  @P0 BRA `(.L_x_133) ;  /* 0x00000000000c0947 */ /* 0x000fea0003800000 */
[----:B------:R-:W-:-:S07]  /*0d60*/  MOV R4, 0xd80 ;  /* 0x00000d8000047802 */ /* 0x000fce0000000f00 */
[----:B------:R-:W-:Y:S05]  /*0d70*/  CALL.REL.NOINC `($__internal_3_$__cuda_sm20_rcp_rn_f32_slowpath) ;  /* 0x0000000000287944 */ /* 0x000fea0003c00000 */
[----:B------:R-:W-:Y:S05]  /*0d80*/  BRA `(.L_x_134) ;  /* 0x0000000000107947 */ /* 0x000fea0003800000 */
.L_x_133:
[----:B------:R-:W0:Y:S02]  /*0d90*/  MUFU.RCP R7, R2 ;  /* 0x0000000200077308 */ /* 0x000e240000001000 */
[----:B0-----:R-:W-:-:S04]  /*0da0*/  FFMA R0, R7, R2, -1 ;  /* 0xbf80000007007423 */ /* 0x001fc80000000002 */
[----:B------:R-:W-:-:S04]  /*0db0*/  FADD.FTZ R0, -R0, -RZ ;  /* 0x800000ff00007221 */ /* 0x000fc80000010100 */
[----:B------:R-:W-:-:S07]  /*0dc0*/  FFMA R7, R7, R0, R7 ;  /* 0x0000000007077223 */ /* 0x000fce0000000007 */
.L_x_134:
[----:B------:R-:W-:Y:S05]  /*0dd0*/  BSYNC.RECONVERGENT B0 ;  /* 0x0000000000007941 */ /* 0x000fea0003800200 */
.L_x_132:
[----:B------:R-:W0:Y:S02]  /*0de0*/  LDC.64 R4, c[0x0][0x390] ;  /* 0x0000e400ff047b82 */ /* 0x000e240000000a00 */
[----:B0-----:R-:W-:-:S05]  /*0df0*/  IMAD.WIDE R2, R3, 0x4, R4 ;  /* 0x0000000403027825 */ /* 0x001fca00078e0204 */
[----:B------:R-:W-:Y:S01]  /*0e00*/  STG.E desc[UR6][R2.64], R7 ;  /* 0x0000000702007986 */ /* 0x000fe2000c101906 */
[----:B------:R-:W-:Y:S05]  /*0e10*/  EXIT ;  /* 0x000000000000794d */ /* 0x000fea0003800000 */
        .weak           $__internal_3_$__cuda_sm20_rcp_rn_f32_slowpath
        .type           $__internal_3_$__cuda_sm20_rcp_rn_f32_slowpath,@function
        .size           $__internal_3_$__cuda_sm20_rcp_rn_f32_slowpath,(.L_x_461 - $__internal_3_$__cuda_sm20_rcp_rn_f32_slowpath)
$__internal_3_$__cuda_sm20_rcp_rn_f32_slowpath:
[----:B------:R-:W-:Y:S01]  /*0e20*/  SHF.L.U32 R0, R2, 0x1, RZ ;  /* 0x0000000102007819 */ /* 0x000fe200000006ff */
[----:B------:R-:W-:Y:S03]  /*0e30*/  BSSY.RECONVERGENT B1, `(.L_x_135) ;  /* 0x0000030000017945 */ /* 0x000fe60003800200 */
        /* <DEDUP_REMOVED lines=13> */
.L_x_136:
[----:B------:R-:W-:-:S04]  /*0f10*/  IADD3 R11, PT, PT, R9, -0xfd, RZ ;  /* 0xffffff03090b7810 */ /* 0x000fc80007ffe0ff */
        /* <DEDUP_REMOVED lines=15> */
[----:B------:R-:W-:Y:S02]  /*1010*/  LOP3.LUT R8, R8, R5, RZ, 0xc0, !PT ;  /* 0x0000000508087212 */ /* 0x000fe400078ec0ff */
[----:B------:R-:W-:-:S02]  /*1020*/  IADD3 R6, PT, PT, -R6, RZ, RZ ;  /* 0x000000ff06067210 */ /* 0x000fc40007ffe1ff */
[-C--:B------:R-:W-:Y:S02]  /*1030*/  SHF.R.U32.HI R8, RZ, R11.reuse, R8 ;  /* 0x0000000bff087219 */ /* 0x080fe40000011608 */
[----:B------:R-:W-:Y:S02]  /*1040*/  LOP3.LUT P1, RZ, R6, R11, R5, 0xf8, !PT ;  /* 0x0000000b06ff7212 */ /* 0x000fe4000782f805 */
[C---:B------:R-:W-:Y:S02]  /*1050*/  LOP3.LUT P0, RZ, R8.reuse, 0x1, RZ, 0xc0, !PT ;  /* 0x0000000108ff7812 */ /* 0x040fe4000780c0ff */
[----:B------:R-:W-:-:S04]  /*1060*/  LOP3.LUT P2, RZ, R8, 0x2, RZ, 0xc0, !PT ;  /* 0x0000000208ff7812 */ /* 0x000fc8000784c0ff */
[----:B------:R-:W-:Y:S02]  /*1070*/  PLOP3.LUT P0, PT, P0, P1, P2, 0xe0, 0x0 ;  /* 0x000000000000781c */ /* 0x000fe40000703c20 */
[----:B------:R-:W-:Y:S02]  /*1080*/  LOP3.LUT P1, RZ, R2, 0x7fffff, RZ, 0xc0, !PT ;  /* 0x007fffff02ff7812 */ /* 0x000fe4000782c0ff */
[----:B------:R-:W-:-:S05]  /*1090*/  SEL R0, RZ, 0x1, !P0 ;  /* 0x00000001ff007807 */ /* 0x000fca0004000000 */
[----:B------:R-:W-:-:S05]  /*10a0*/  IMAD.MOV R0, RZ, RZ, -R0 ;  /* 0x000000ffff007224 */ /* 0x000fca00078e0a00 */
[----:B------:R-:W-:Y:S02]  /*10b0*/  ISETP.GE.AND P0, PT, R0, RZ, PT ;  /* 0x000000ff0000720c */ /* 0x000fe40003f06270 */
[----:B------:R-:W-:-:S04]  /*10c0*/  IADD3 R0, PT, PT, R9, -0xfc, RZ ;  /* 0xffffff0409007810 */ /* 0x000fc80007ffe0ff */
[----:B------:R-:W-:-:S07]  /*10d0*/  SHF.R.U32.HI R5, RZ, R0, R5 ;  /* 0x00000000ff057219 */ /* 0x000fce0000011605 */
[----:B------:R-:W-:-:S05]  /*10e0*/  @!P0 VIADD R5, R5, 0x1 ;  /* 0x0000000105058836 */ /* 0x000fca0000000000 */
[----:B------:R-:W-:-:S04]  /*10f0*/  @!P1 SHF.L.U32 R5, R5, 0x1, RZ ;  /* 0x0000000105059819 */ /* 0x000fc800000006ff */
[----:B------:R-:W-:Y:S01]  /*1100*/  LOP3.LUT R5, R5, 0x80000000, R2, 0xf8, !PT ;  /* 0x8000000005057812 */ /* 0x000fe200078ef802 */
[----:B------:R-:W-:Y:S06]  /*1110*/  BRA `(.L_x_137) ;  /* 0x0000000000047947 */ /* 0x000fec0003800000 */
.L_x_138:
[----:B------:R0:W1:Y:S02]  /*1120*/  MUFU.RCP R5, R2 ;  /* 0x0000000200057308 */ /* 0x0000640000001000 */
.L_x_137:
[----:B------:R-:W-:Y:S05]  /*1130*/  BSYNC.RECONVERGENT B1 ;  /* 0x0000000000017941 */ /* 0x000fea0003800200 */
.L_x_135:
[----:B-1----:R-:W-:Y:S02]  /*1140*/  IMAD.MOV.U32 R7, RZ, RZ, R5 ;  /* 0x000000ffff077224 */ /* 0x002fe400078e0005 */
[----:B------:R-:W-:-:S04]  /*1150*/  HFMA2 R5, -RZ, RZ, 0, 0 ;  /* 0x00000000ff057431 */ /* 0x000fc800000001ff */
[----:B0-----:R-:W-:Y:S05]  /*1160*/  RET.REL.NODEC R4 `(tan_back_kernel) ;  /* 0xffffffec04a47950 */ /* 0x001fea0003c3ffff */
.L_x_139:
        /* <DEDUP_REMOVED lines=9> */
.L_x_461:


//--------------------- .text.tan_kernel          --------------------------
	.section	.text.tan_kernel,"ax",@progbits
	.align	128
        .global         tan_kernel
        .type           tan_kernel,@function
        .size           tan_kernel,(.L_x_488 - tan_kernel)
        .other          tan_kernel,@"STO_CUDA_ENTRY STV_DEFAULT"
tan_kernel:
.text.tan_kernel:
        /* <DEDUP_REMOVED lines=16> */
[C---:B--2---:R-:W-:Y:S01]  /*0100*/  FMUL R4, R2.reuse, 0.63661974668502807617 ;  /* 0x3f22f98302047820 */ /* 0x044fe20000400000 */
[----:B------:R-:W-:-:S03]  /*0110*/  FSETP.GE.AND P0, PT, |R2|, 105615, PT ;  /* 0x47ce47800200780b */ /* 0x000fc60003f06200 */
        /* <DEDUP_REMOVED lines=10> */
[----:B------:R-:W-:Y:S01]  /*01c0*/  IMAD.SHL.U32 R3, R2, 0x100, RZ ;  /* 0x0000010002037824 */ /* 0x000fe200078e00ff */
[----:B------:R-:W0:Y:S01]  /*01d0*/  LDCU.64 UR8, c[0x4][URZ] ;  /* 0x01000000ff0877ac */ /* 0x000e220008000a00 */
[----:B------:R-:W-:Y:S02]  /*01e0*/  IMAD.MOV.U32 R11, RZ, RZ, RZ ;  /* 0x000000ffff0b7224 */ /* 0x000fe400078e00ff */
[----:B------:R-:W-:Y:S01]  /*01f0*/  IMAD.MOV.U32 R8, RZ, RZ, RZ ;  /* 0x000000ffff087224 */ /* 0x000fe200078e00ff */
[----:B------:R-:W-:Y:S01]  /*0200*/  LOP3.LUT R3, R3, 0x80000000, RZ, 0xfc, !PT ;  /* 0x8000000003037812 */ /* 0x000fe200078efcff */
[----:B------:R-:W-:Y:S01]  /*0210*/  UMOV UR5, URZ ;  /* 0x000000ff00057c82 */ /* 0x000fe20008000000 */
[----:B------:R-:W-:-:S05]  /*0220*/  UMOV UR4, URZ ;  /* 0x000000ff00047c82 */ /* 0x000fca0008000000 */
.L_x_142:
[----:B0-----:R-:W-:Y:S01]  /*0230*/  MOV R6, UR8 ;  /* 0x0000000800067c02 */ /* 0x001fe20008000f00 */
[----:B------:R-:W-:-:S05]  /*0240*/  IMAD.U32 R7, RZ, RZ, UR9 ;  /* 0x00000009ff077e24 */ /* 0x000fca000f8e00ff */
        /* <DEDUP_REMOVED lines=16> */
[----:B------:R-:W-:Y:S01]  /*0350*/  @P3 MOV R13, R4 ;  /* 0x00000004000d3202 */ /* 0x000fe20000000f00 */
[--C-:B------:R-:W-:Y:S02]  /*0360*/  @P1 IMAD.MOV.U32 R10, RZ, RZ, R4.reuse ;  /* 0x000000ffff0a1224 */ /* 0x100fe400078e0004 */
[--C-:B------:R-:W-:Y:S02]  /*0370*/  @P2 IMAD.MOV.U32 R12, RZ, RZ, R4.reuse ;  /* 0x000000ffff0c2224 */ /* 0x100fe400078e0004 */
        /* <DEDUP_REMOVED lines=18> */
[----:B------:R-:W-:Y:S02]  /*04a0*/  @P4 IMAD.MOV.U32 R5, RZ, RZ, R9 ;  /* 0x000000ffff054224 */ /* 0x000fe400078e0009 */
[----:B------:R-:W-:Y:S01]  /*04b0*/  @P4 IMAD.MOV.U32 R4, RZ, RZ, R10 ;  /* 0x000000ffff044224 */ /* 0x000fe200078e000a */
[----:B------:R-:W-:Y:S01]  /*04c0*/  ISETP.EQ.AND P4, PT, R6, 0x4, PT ;  /* 0x000000040600780c */ /* 0x000fe20003f82270 */
[----:B------:R-:W-:Y:S01]  /*04d0*/  @P2 IMAD.MOV.U32 R4, RZ, RZ, R12 ;  /* 0x000000ffff042224 */ /* 0x000fe200078e000c */
[----:B------:R-:W-:Y:S01]  /*04e0*/  @P2 MOV R5, R10 ;  /* 0x0000000a00052202 */ /* 0x000fe20000000f00 */
[----:B------:R-:W-:Y:S02]  /*04f0*/  @P1 IMAD.MOV.U32 R4, RZ, RZ, R13 ;  /* 0x000000ffff041224 */ /* 0x000fe400078e000d */
[----:B------:R-:W-:-:S02]  /*0500*/  @P0 IMAD.MOV.U32 R4, RZ, RZ, R14 ;  /* 0x000000ffff040224 */ /* 0x000fc400078e000e */
[----:B------:R-:W-:Y:S01]  /*0510*/  @P1 IMAD.MOV.U32 R5, RZ, RZ, R12 ;  /* 0x000000ffff051224 */ /* 0x000fe200078e000c */
[----:B------:R-:W-:Y:S01]  /*0520*/  @P0 MOV R5, R13 ;  /* 0x0000000d00050202 */ /* 0x000fe20000000f00 */
[----:B------:R-:W-:Y:S02]  /*0530*/  @P3 IMAD.MOV.U32 R4, RZ, RZ, R15 ;  /* 0x000000ffff043224 */ /* 0x000fe400078e000f */
[--C-:B------:R-:W-:Y:S02]  /*0540*/  @P5 IMAD.MOV.U32 R4, RZ, RZ, R11.reuse ;  /* 0x000000ffff045224 */ /* 0x100fe400078e000b */
[----:B------:R-:W-:Y:S01]  /*0550*/  @P3 IMAD.MOV.U32 R5, RZ, RZ, R14 ;  /* 0x000000ffff053224 */ /* 0x000fe200078e000e */
[----:B------:R-:W-:Y:S01]  /*0560*/  @P5 MOV R5, R15 ;  /* 0x0000000f00055202 */ /* 0x000fe20000000f00 */
[----:B------:R-:W-:Y:S02]  /*0570*/  @P4 IMAD.MOV.U32 R5, RZ, RZ, R11 ;  /* 0x000000ffff054224 */ /* 0x000fe400078e000b */
[----:B------:R-:W-:Y:S01]  /*0580*/  IMAD.MOV.U32 R8, RZ, RZ, R4 ;  /* 0x000000ffff087224 */ /* 0x000fe200078e0004 */
[----:B------:R-:W-:Y:S06]  /*0590*/  @!P6 BRA `(.L_x_144) ;  /* 0x00000000002ce947 */ /* 0x000fec0003800000 */
[----:B------:R-:W-:Y:S01]  /*05a0*/  @P2 MOV R4, R9 ;  /* 0x0000000900042202 */ /* 0x000fe20000000f00 */
[----:B------:R-:W-:Y:S01]  /*05b0*/  @P1 IMAD.MOV.U32 R4, RZ, RZ, R10 ;  /* 0x000000ffff041224 */ /* 0x000fe200078e000a */
[----:B------:R-:W-:Y:S01]  /*05c0*/  LOP3.LUT R3, R3, 0x1f, RZ, 0xc0, !PT ;  /* 0x0000001f03037812 */ /* 0x000fe200078ec0ff */
[----:B------:R-:W-:Y:S01]  /*05d0*/  @P0 IMAD.MOV.U32 R4, RZ, RZ, R12 ;  /* 0x000000ffff040224 */ /* 0x000fe200078e000c */
[----:B------:R-:W-:Y:S01]  /*05e0*/  ISETP.EQ.AND P0, PT, R6, 0x8, PT ;  /* 0x000000080600780c */ /* 0x000fe20003f02270 */
[----:B------:R-:W-:Y:S01]  /*05f0*/  @P3 IMAD.MOV.U32 R4, RZ, RZ, R13 ;  /* 0x000000ffff043224 */ /* 0x000fe200078e000d */
[----:B------:R-:W-:Y:S01]  /*0600*/  @P5 MOV R4, R14 ;  /* 0x0000000e00045202 */ /* 0x000fe20000000f00 */
[----:B------:R-:W-:Y:S01]  /*0610*/  @P4 IMAD.MOV.U32 R4, RZ, RZ, R15 ;  /* 0x000000ffff044224 */ /* 0x000fe200078e000f */
[----:B------:R-:W-:-:S09]  /*0620*/  SHF.L.W.U32.HI R8, R5, R3, R8 ;  /* 0x0000000305087219 */ /* 0x000fd20000010e08 */
[----:B------:R-:W-:-:S05]  /*0630*/  @P0 IMAD.MOV.U32 R4, RZ, RZ, R11 ;  /* 0x000000ffff040224 */ /* 0x000fca00078e000b */
[----:B------:R-:W-:-:S07]  /*0640*/  SHF.L.W.U32.HI R5, R4, R3, R5 ;  /* 0x0000000304057219 */ /* 0x000fce0000010e05 */
.L_x_144:
[----:B------:R-:W-:Y:S05]  /*0650*/  BSYNC.RECONVERGENT B1 ;  /* 0x0000000000017941 */ /* 0x000fea0003800200 */
.L_x_143:
        /* <DEDUP_REMOVED lines=18> */
.L_x_141:
[----:B------:R-:W-:Y:S05]  /*0780*/  BSYNC.RECONVERGENT B0 ;  /* 0x0000000000007941 */ /* 0x000fea0003800200 */
.L_x_140:
[----:B------:R-:W-:Y:S02]  /*0790*/  IMAD.MOV.U32 R3, RZ, RZ, 0x3c190000 ;  /* 0x3c190000ff037424 */ /* 0x000fe400078e00ff */
[C---:B------:R-:W-:Y:S01]  /*07a0*/  FMUL R4, R6.reuse, R6 ;  /* 0x0000000606047220 */ /* 0x040fe20000400000 */
[----:B------:R-:W-:Y:S02]  /*07b0*/  FSETP.NEU.AND P0, PT, |R6|, 0.00049096695147454738617, PT ;  /* 0x3a00b43c0600780b */ /* 0x000fe40003f0d200 */
[----:B------:R-:W-:Y:S01]  /*07c0*/  LOP3.LUT R8, R8, 0x1, RZ, 0xc0, !PT ;  /* 0x0000000108087812 */ /* 0x000fe200078ec0ff */
[----:B------:R-:W-:-:S03]  /*07d0*/  FFMA R3, R4, R3, 0.003265380859375 ;  /* 0x3b56000004037423 */ /* 0x000fc60000000003 */
[----:B------:R-:W-:Y:S01]  /*07e0*/  ISETP.NE.U32.AND P1, PT, R8, 0x1, PT ;  /* 0x000000010800780c */ /* 0x000fe20003f25070 */
[----:B------:R-:W-:-:S04]  /*07f0*/  FFMA R3, R4, R3, 0.0242919921875 ;  /* 0x3cc7000004037423 */ /* 0x000fc80000000003 */
[----:B------:R-:W-:-:S04]  /*0800*/  FFMA R3, R4, R3, 0.053466796875 ;  /* 0x3d5b000004037423 */ /* 0x000fc80000000003 */
[C---:B------:R-:W-:Y:S02]  /*0810*/  FFMA R5, R4.reuse, R3, 0.13337790966033935547 ;  /* 0x3e08943804057423 */ /* 0x040fe40000000003 */
[----:B------:R-:W0:Y:S02]  /*0820*/  LDC.64 R2, c[0x0][0x390] ;  /* 0x0000e400ff027b82 */ /* 0x000e240000000a00 */
[C---:B------:R-:W-:Y:S01]  /*0830*/  FFMA R5, R4.reuse, R5, 0.33333230018615722656 ;  /* 0x3eaaaa8804057423 */ /* 0x040fe20000000005 */
[----:B------:R-:W-:-:S04]  /*0840*/  FMUL R4, R4, R6 ;  /* 0x0000000604047220 */ /* 0x000fc80000400000 */
[----:B------:R-:W-:-:S06]  /*0850*/  @P0 FFMA R6, R5, R4, R6 ;  /* 0x0000000405060223 */ /* 0x000fcc0000000006 */
[----:B------:R-:W1:Y:S01]  /*0860*/  @!P1 MUFU.RCP R6, -R6 ;  /* 0x8000000600069308 */ /* 0x000e620000001000 */
[----:B0-----:R-:W-:-:S05]  /*0870*/  IMAD.WIDE R2, R0, 0x4, R2 ;  /* 0x0000000400027825 */ /* 0x001fca00078e0202 */
[----:B-1----:R-:W-:Y:S01]  /*0880*/  STG.E desc[UR6][R2.64], R6 ;  /* 0x0000000602007986 */ /* 0x002fe2000c101906 */
[----:B------:R-:W-:Y:S05]  /*0890*/  EXIT ;  /* 0x000000000000794d */ /* 0x000fea0003800000 */
.L_x_145:
        /* <DEDUP_REMOVED lines=14> */
.L_x_488:


//--------------------- .text.cos_kernel          --------------------------
	.section	.text.cos_kernel,"ax",@progbits
	.align	128
        .global         cos_kernel
        .type           cos_kernel,@function
        .size           cos_kernel,(.L_x_489 - cos_kernel)
        .other          cos_kernel,@"STO_CUDA_ENTRY STV_DEFAULT"
cos_kernel:
.text.cos_kernel:
        /* <DEDUP_REMOVED lines=35> */
.L_x_148:
        /* <DEDUP_REMOVED lines=29> */
[----:B------:R-:W-:-:S05]  /*0400*/  SHF.R.U32.HI R4, RZ, 0x5, R4 ;  /* 0x00000005ff047819 */ /* 0x000fca0000011604 */
[----:B------:R-:W-:-:S05]  /*0410*/  IMAD.U32 R6, R4, -0x4, RZ ;  /* 0xfffffffc04067824 */ /* 0x000fca00078e00ff */
[C---:B------:R-:W-:Y:S02]  /*0420*/  ISETP.EQ.AND P3, PT, R6.reuse, -0x18, PT ;  /* 0xffffffe80600780c */ /* 0x040fe40003f62270 */
[C---:B------:R-:W-:Y:S02]  /*0430*/  ISETP.EQ.AND P4, PT, R6.reuse, -0x14, PT ;  /* 0xffffffec0600780c */ /* 0x040fe40003f82270 */
[C---:B------:R-:W-:Y:S02]  /*0440*/  ISETP.EQ.AND P2, PT, R6.reuse, -0x10, PT ;  /* 0xfffffff00600780c */ /* 0x040fe40003f42270 */
[C---:B------:R-:W-:Y:S02]  /*0450*/  ISETP.EQ.AND P1, PT, R6.reuse, -0xc, PT ;  /* 0xfffffff40600780c */ /* 0x040fe40003f22270 */
[C---:B------:R-:W-:Y:S02]  /*0460*/  ISETP.EQ.AND P0, PT, R6.reuse, -0x8, PT ;  /* 0xfffffff80600780c */ /* 0x040fe40003f02270 */
[----:B------:R-:W-:-:S03]  /*0470*/  ISETP.EQ.AND P5, PT, R6, RZ, PT ;  /* 0x000000ff0600720c */ /* 0x000fc60003fa2270 */
[----:B------:R-:W-:Y:S02]  /*0480*/  @P3 MOV R4, R9 ;  /* 0x0000000900043202 */ /* 0x000fe40000000f00 */
[C---:B------:R-:W-:Y:S01]  /*0490*/  ISETP.EQ.AND P3, PT, R6.reuse, -0x4, PT ;  /* 0xfffffffc0600780c */ /* 0x040fe20003f62270 */
[----:B------:R-:W-:Y:S02]  /*04a0*/  @P4 IMAD.MOV.U32 R5, RZ, RZ, R9 ;  /* 0x000000ffff054224 */ /* 0x000fe400078e0009 */
[----:B------:R-:W-:Y:S01]  /*04b0*/  @P4 IMAD.MOV.U32 R4, RZ, RZ, R10 ;  /* 0x000000ffff044224 */ /* 0x000fe200078e000a */
[----:B------:R-:W-:Y:S01]  /*04c0*/  ISETP.EQ.AND P4, PT, R6, 0x4, PT ;  /* 0x000000040600780c */ /* 0x000fe20003f82270 */
[----:B------:R-:W-:Y:S02]  /*04d0*/  @P2 IMAD.MOV.U32 R4, RZ, RZ, R12 ;  /* 0x000000ffff042224 */ /* 0x000fe400078e000c */
[----:B------:R-:W-:Y:S02]  /*04e0*/  @P1 IMAD.MOV.U32 R4, RZ, RZ, R13 ;  /* 0x000000ffff041224 */ /* 0x000fe400078e000d */
[----:B------:R-:W-:-:S02]  /*04f0*/  @P0 IMAD.MOV.U32 R4, RZ, RZ, R14 ;  /* 0x000000ffff040224 */ /* 0x000fc400078e000e */
[----:B------:R-:W-:Y:S01]  /*0500*/  @P2 IMAD.MOV.U32 R5, RZ, RZ, R10 ;  /* 0x000000ffff052224 */ /* 0x000fe200078e000a */
[----:B------:R-:W-:Y:S01]  /*0510*/  @P1 MOV R5, R12 ;  /* 0x0000000c00051202 */ /* 0x000fe20000000f00 */
[----:B------:R-:W-:Y:S01]  /*0520*/  @P0 IMAD.MOV.U32 R5, RZ, RZ, R13 ;  /* 0x000000ffff050224 */ /* 0x000fe200078e000d */
[----:B------:R-:W-:Y:S01]  /*0530*/  @P3 MOV R4, R15 ;  /* 0x0000000f00043202 */ /* 0x000fe20000000f00 */
[----:B------:R-:W-:Y:S02]  /*0540*/  @P5 IMAD.MOV.U32 R4, RZ, RZ, R11 ;  /* 0x000000ffff045224 */ /* 0x000fe400078e000b */
[----:B------:R-:W-:Y:S02]  /*0550*/  @P3 IMAD.MOV.U32 R5, RZ, RZ, R14 ;  /* 0x000000ffff053224 */ /* 0x000fe400078e000e */
[----:B------:R-:W-:Y:S02]  /*0560*/  @P5 IMAD.MOV.U32 R5, RZ, RZ, R15 ;  /* 0x000000ffff055224 */ /* 0x000fe400078e000f */
[----:B------:R-:W-:-:S02]  /*0570*/  @P4 IMAD.MOV.U32 R5, RZ, RZ, R11 ;  /* 0x000000ffff054224 */ /* 0x000fc400078e000b */
        /* <DEDUP_REMOVED lines=8> */
[----:B------:R-:W-:Y:S01]  /*0600*/  SHF.L.W.U32.HI R8, R5, R3, R8 ;  /* 0x0000000305087219 */ /* 0x000fe20000010e08 */
[----:B------:R-:W-:Y:S01]  /*0610*/  @P5 IMAD.MOV.U32 R4, RZ, RZ, R14 ;  /* 0x000000ffff045224 */ /* 0x000fe200078e000e */
[----:B------:R-:W-:-:S09]  /*0620*/  @P4 MOV R4, R15 ;  /* 0x0000000f00044202 */ /* 0x000fd20000000f00 */
[----:B------:R-:W-:-:S05]  /*0630*/  @P0 IMAD.MOV.U32 R4, RZ, RZ, R11 ;  /* 0x000000ffff040224 */ /* 0x000fca00078e000b */
[----:B------:R-:W-:-:S07]  /*0640*/  SHF.L.W.U32.HI R5, R4, R3, R5 ;  /* 0x0000000304057219 */ /* 0x000fce0000010e05 */
.L_x_150:
[----:B------:R-:W-:Y:S05]  /*0650*/  BSYNC.RECONVERGENT B1 ;  /* 0x0000000000017941 */ /* 0x000fea0003800200 */
.L_x_149:
        /* <DEDUP_REMOVED lines=12> */
[----:B------:R-:W-:-:S03]  /*0720*/  ISETP.GE.AND P1, PT, R0, RZ, PT ;  /* 0x000000ff0000720c */ /* 0x000fc60003f26270 */
[----:B------:R-:W-:-:S04]  /*0730*/  IMAD.MOV R0, RZ, RZ, -R3 ;  /* 0x000000ffff007224 */ /* 0x000fc800078e0a03 */
[----:B------:R-:W-:Y:S01]  /*0740*/  @!P0 IMAD.MOV.U32 R3, RZ, RZ, R0 ;  /* 0x000000ffff038224 */ /* 0x000fe200078e0000 */
[----:B0-----:R-:W-:-:S10]  /*0750*/  DMUL R4, R4, UR4 ;  /* 0x0000000404047c28 */ /* 0x001fd40008000000 */
[----:B------:R-:W0:Y:S02]  /*0760*/  F2F.F32.F64 R4, R4 ;  /* 0x0000000400047310 */ /* 0x000e240000301000 */
[----:B0-----:R-:W-:-:S07]  /*0770*/  FSEL R6, -R4, R4, !P1 ;  /* 0x0000000404067208 */ /* 0x001fce0004800100 */
.L_x_147:
[----:B------:R-:W-:Y:S05]  /*0780*/  BSYNC.RECONVERGENT B0 ;  /* 0x0000000000007941 */ /* 0x000fea0003800200 */
.L_x_146:
[----:B------:R-:W-:Y:S01]  /*0790*/  MOV R0, 0x37cbac00 ;  /* 0x37cbac0000007802 */ /* 0x000fe20000000f00 */
[----:B------:R-:W-:Y:S01]  /*07a0*/  FMUL R7, R6, R6 ;  /* 0x0000000606077220 */ /* 0x000fe20000400000 */
[C---:B------:R-:W-:Y:S01]  /*07b0*/  LOP3.LUT R8, R3.reuse, 0x1, RZ, 0xc0, !PT ;  /* 0x0000000103087812 */ /* 0x040fe200078ec0ff */
[----:B------:R-:W0:Y:S01]  /*07c0*/  LDC.64 R4, c[0x0][0x390] ;  /* 0x0000e400ff047b82 */ /* 0x000e220000000a00 */
[----:B------:R-:W-:Y:S02]  /*07d0*/  VIADD R3, R3, 0x1 ;  /* 0x0000000103037836 */ /* 0x000fe40000000000 */
[----:B------:R-:W-:Y:S01]  /*07e0*/  FFMA R0, R7, R0, -0.0013887860113754868507 ;  /* 0xbab607ed07007423 */ /* 0x000fe20000000000 */
[----:B------:R-:W-:Y:S01]  /*07f0*/  ISETP.NE.U32.AND P0, PT, R8, 0x1, PT ;  /* 0x000000010800780c */ /* 0x000fe20003f05070 */
[----:B------:R-:W-:Y:S02]  /*0800*/  IMAD.MOV.U32 R8, RZ, RZ, 0x3c0885e4 ;  /* 0x3c0885e4ff087424 */ /* 0x000fe400078e00ff */
[----:B------:R-:W-:Y:S01]  /*0810*/  IMAD.MOV.U32 R9, RZ, RZ, 0x3e2aaaa8 ;  /* 0x3e2aaaa8ff097424 */ /* 0x000fe200078e00ff */
[----:B------:R-:W-:-:S02]  /*0820*/  FSEL R0, R0, -0.00019574658654164522886, P0 ;  /* 0xb94d415300007808 */ /* 0x000fc40000000000 */
[----:B------:R-:W-:Y:S02]  /*0830*/  FSEL R8, R8, 0.041666727513074874878, !P0 ;  /* 0x3d2aaabb08087808 */ /* 0x000fe40004000000 */
[----:B------:R-:W-:Y:S02]  /*0840*/  LOP3.LUT P1, RZ, R3, 0x2, RZ, 0xc0, !PT ;  /* 0x0000000203ff7812 */ /* 0x000fe4000782c0ff */
[----:B------:R-:W-:Y:S01]  /*0850*/  FSEL R3, -R9, -0.4999999701976776123, !P0 ;  /* 0xbeffffff09037808 */ /* 0x000fe20004000100 */
[----:B------:R-:W-:Y:S01]  /*0860*/  FFMA R8, R7, R0, R8 ;  /* 0x0000000007087223 */ /* 0x000fe20000000008 */
[----:B------:R-:W-:-:S03]  /*0870*/  FSEL R0, R6, 1, !P0 ;  /* 0x3f80000006007808 */ /* 0x000fc60004000000 */
[C---:B------:R-:W-:Y:S02]  /*0880*/  FFMA R3, R7.reuse, R8, R3 ;  /* 0x0000000807037223 */ /* 0x040fe40000000003 */
[----:B------:R-:W-:-:S04]  /*0890*/  FFMA R7, R7, R0, RZ ;  /* 0x0000000007077223 */ /* 0x000fc800000000ff */
[----:B------:R-:W-:Y:S01]  /*08a0*/  FFMA R3, R7, R3, R0 ;  /* 0x0000000307037223 */ /* 0x000fe20000000000 */
[----:B0-----:R-:W-:-:S04]  /*08b0*/  IMAD.WIDE R4, R2, 0x4, R4 ;  /* 0x0000000402047825 */ /* 0x001fc800078e0204 */
[----:B------:R-:W-:-:S05]  /*08c0*/  @P1 FADD R3, RZ, -R3 ;  /* 0x80000003ff031221 */ /* 0x000fca0000000000 */
[----:B------:R-:W-:Y:S01]  /*08d0*/  STG.E desc[UR6][R4.64], R3 ;  /* 0x0000000304007986 */ /* 0x000fe2000c101906 */
[----:B------:R-:W-:Y:S05]  /*08e0*/  EXIT ;  /* 0x000000000000794d */ /* 0x000fea0003800000 */
.L_x_151:
        /* <DEDUP_REMOVED lines=9> */
.L_x_489:


//--------------------- .text.sin_kernel          --------------------------
	.section	.text.sin_kernel,"ax",@progbits
	.align	128
        .global         sin_kernel
        .type           sin_kernel,@function
        .size           sin_kernel,(.L_x_490 - sin_kernel)
        .other          sin_kernel,@"STO_CUDA_ENTRY STV_DEFAULT"
sin_kernel:
.text.sin_kernel:
        /* <DEDUP_REMOVED lines=35> */
.L_x_154:
        /* <DEDUP_REMOVED lines=66> */
.L_x_156:
[----:B------:R-:W-:Y:S05]  /*0650*/  BSYNC.RECONVERGENT B1 ;  /* 0x0000000000017941 */ /* 0x000fea0003800200 */
.L_x_155:
        /* <DEDUP_REMOVED lines=18> */
.L_x_153:
[----:B------:R-:W-:Y:S05]  /*0780*/  BSYNC.RECONVERGENT B0 ;  /* 0x0000000000007941 */ /* 0x000fea0003800200 */
.L_x_152:
[----:B------:R-:W-:Y:S01]  /*0790*/  MOV R0, 0x37cbac00 ;  /* 0x37cbac0000007802 */ /* 0x000fe20000000f00 */
[----:B------:R-:W-:Y:S01]  /*07a0*/  FMUL R7, R6, R6 ;  /* 0x0000000606077220 */ /* 0x000fe20000400000 */
[----:B------:R-:W-:Y:S01]  /*07b0*/  LOP3.LUT R8, R3, 0x1, RZ, 0xc0, !PT ;  /* 0x0000000103087812 */ /* 0x000fe200078ec0ff */
[----:B------:R-:W0:Y:S01]  /*07c0*/  LDC.64 R4, c[0x0][0x390] ;  /* 0x0000e400ff047b82 */ /* 0x000e220000000a00 */
[----:B------:R-:W-:Y:S02]  /*07d0*/  IMAD.MOV.U32 R9, RZ, RZ, 0x3effffff ;  /* 0x3effffffff097424 */ /* 0x000fe400078e00ff */
[----:B------:R-:W-:Y:S01]  /*07e0*/  FFMA R0, R7, R0, -0.0013887860113754868507 ;  /* 0xbab607ed07007423 */ /* 0x000fe20000000000 */
[----:B------:R-:W-:Y:S01]  /*07f0*/  ISETP.NE.U32.AND P0, PT, R8, 0x1, PT ;  /* 0x000000010800780c */ /* 0x000fe20003f05070 */
[----:B------:R-:W-:Y:S01]  /*0800*/  IMAD.MOV.U32 R8, RZ, RZ, 0x3d2aaabb ;  /* 0x3d2aaabbff087424 */ /* 0x000fe200078e00ff */
[----:B------:R-:W-:Y:S02]  /*0810*/  LOP3.LUT P1, RZ, R3, 0x2, RZ, 0xc0, !PT ;  /* 0x0000000203ff7812 */ /* 0x000fe4000782c0ff */
[----:B------:R-:W-:-:S02]  /*0820*/  FSEL R0, R0, -0.00019574658654164522886, !P0 ;  /* 0xb94d415300007808 */ /* 0x000fc40004000000 */
[----:B------:R-:W-:Y:S02]  /*0830*/  FSEL R8, R8, 0.0083327032625675201416, !P0 ;  /* 0x3c0885e408087808 */ /* 0x000fe40004000000 */
[----:B------:R-:W-:-:S03]  /*0840*/  FSEL R3, -R9, -0.16666662693023681641, !P0 ;  /* 0xbe2aaaa809037808 */ /* 0x000fc60004000100 */
[----:B------:R-:W-:Y:S01]  /*0850*/  FFMA R8, R7, R0, R8 ;  /* 0x0000000007087223 */ /* 0x000fe20000000008 */
[----:B------:R-:W-:-:S03]  /*0860*/  FSEL R0, R6, 1, P0 ;  /* 0x3f80000006007808 */ /* 0x000fc60000000000 */
[C---:B------:R-:W-:Y:S02]  /*0870*/  FFMA R3, R7.reuse, R8, R3 ;  /* 0x0000000807037223 */ /* 0x040fe40000000003 */
[----:B------:R-:W-:-:S04]  /*0880*/  FFMA R7, R7, R0, RZ ;  /* 0x0000000007077223 */ /* 0x000fc800000000ff */
[----:B------:R-:W-:Y:S01]  /*0890*/  FFMA R3, R7, R3, R0 ;  /* 0x0000000307037223 */ /* 0x000fe20000000000 */
[----:B0-----:R-:W-:-:S04]  /*08a0*/  IMAD.WIDE R4, R2, 0x4, R4 ;  /* 0x0000000402047825 */ /* 0x001fc800078e0204 */
[----:B------:R-:W-:-:S05]  /*08b0*/  @P1 FADD R3, RZ, -R3 ;  /* 0x80000003ff031221 */ /* 0x000fca0000000000 */
[----:B------:R-:W-:Y:S01]  /*08c0*/  STG.E desc[UR6][R4.64], R3 ;  /* 0x0000000304007986 */ /* 0x000fe2000c101906 */
[----:B------:R-:W-:Y:S05]  /*08d0*/  EXIT ;  /* 0x000000000000794d */ /* 0x000fea0003800000 */
.L_x_157:
        /* <DEDUP_REMOVED lines=10> */
.L_x_490:


//--------------------- .text.exp_kernel          --------------------------
	.section	.text.exp_kernel,"ax",@progbits
	.align	128
        .global         exp_kernel
        .type           exp_kernel,@function
        .size           exp_kernel,(.L_x_491 - exp_kernel)
        .other          exp_kernel,@"STO_CUDA_ENTRY STV_DEFAULT"
exp_kernel:
.text.exp_kernel:
        /* <DEDUP_REMOVED lines=15> */
[----:B------:R-:W-:Y:S01]  /*00f0*/  HFMA2 R5, -RZ, RZ, 0.96630859375, -0.0022525787353515625 ;  /* 0x3bbb989dff057431 */ /* 0x000fe200000001ff */
[----:B------:R-:W-:-:S04]  /*0100*/  MOV R9, 0x437c0000 ;  /* 0x437c000000097802 */ /* 0x000fc80000000f00 */
[----:B--2---:R-:W-:Y:S02]  /*0110*/  FFMA.SAT R0, R2, R5, 0.5 ;  /* 0x3f00000002007423 */ /* 0x004fe40000002005 */
[----:B------:R-:W0:Y:S02]  /*0120*/  LDC.64 R4, c[0x0][0x390] ;  /* 0x0000e400ff047b82 */ /* 0x000e240000000a00 */
[----:B------:R-:W-:-:S04]  /*0130*/  FFMA.RM R0, R0, R9, 12582913 ;  /* 0x4b40000100007423 */ /* 0x000fc80000004009 */
[C---:B------:R-:W-:Y:S01]  /*0140*/  FADD R9, R0.reuse, -12583039 ;  /* 0xcb40007f00097421 */ /* 0x040fe20000000000 */
[----:B------:R-:W-:-:S03]  /*0150*/  SHF.L.U32 R0, R0, 0x17, RZ ;  /* 0x0000001700007819 */ /* 0x000fc600000006ff */
[----:B------:R-:W-:-:S04]  /*0160*/  FFMA R9, R2, 1.4426950216293334961, -R9 ;  /* 0x3fb8aa3b02097823 */ /* 0x000fc80000000809 */
[----:B------:R-:W-:-:S06]  /*0170*/  FFMA R9, R2, 1.925963033500011079e-08, R9 ;  /* 0x32a5706002097823 */ /* 0x000fcc0000000009 */
[----:B------:R-:W1:Y:S01]  /*0180*/  MUFU.EX2 R9, R9 ;  /* 0x0000000900097308 */ /* 0x000e620000000800 */
[----:B0-----:R-:W-:-:S04]  /*0190*/  IMAD.WIDE R2, R7, 0x4, R4 ;  /* 0x0000000407027825 */ /* 0x001fc800078e0204 */
[----:B-1----:R-:W-:-:S05]  /*01a0*/  FMUL R5, R0, R9 ;  /* 0x0000000900057220 */ /* 0x002fca0000400000 */
[----:B------:R-:W-:Y:S01]  /*01b0*/  STG.E desc[UR4][R2.64], R5 ;  /* 0x0000000502007986 */ /* 0x000fe2000c101904 */
[----:B------:R-:W-:Y:S05]  /*01c0*/  EXIT ;  /* 0x000000000000794d */ /* 0x000fea0003800000 */
.L_x_158:
        /* <DEDUP_REMOVED lines=11> */
.L_x_491:


//--------------------- .text.log_kernel          --------------------------
	.section	.text.log_kernel,"ax",@progbits
	.align	128
        .global         log_kernel
        .type           log_kernel,@function
        .size           log_kernel,(.L_x_492 - log_kernel)
        .other          log_kernel,@"STO_CUDA_ENTRY STV_DEFAULT"
log_kernel:
.text.log_kernel:
        /* <DEDUP_REMOVED lines=15> */
[----:B------:R-:W-:Y:S01]  /*00f0*/  HFMA2 R9, -RZ, RZ, 1.5048828125, 33.21875 ;  /* 0x3e055027ff097431 */ /* 0x000fe200000001ff */
[----:B0-----:R-:W0:Y:S02]  /*0100*/  LDC.64 R2, c[0x0][0x390] ;  /* 0x0000e400ff027b82 */ /* 0x001e240000000a00 */
[----:B0-----:R-:W-:Y:S01]  /*0110*/  IMAD.WIDE R2, R5, 0x4, R2 ;  /* 0x0000000405027825 */ /* 0x001fe200078e0202 */
[----:B--2---:R-:W-:-:S13]  /*0120*/  FSETP.GEU.AND P0, PT, R0, 1.175494350822287508e-38, PT ;  /* 0x008000000000780b */ /* 0x004fda0003f0e000 */
[----:B------:R-:W-:-:S05]  /*0130*/  @!P0 FMUL R0, R0, 8388608 ;  /* 0x4b00000000008820 */ /* 0x000fca0000400000 */
[----:B------:R-:W-:-:S04]  /*0140*/  IADD3 R4, PT, PT, R0, -0x3f2aaaab, RZ ;  /* 0xc0d5555500047810 */ /* 0x000fc80007ffe0ff */
[----:B------:R-:W-:-:S04]  /*0150*/  LOP3.LUT R7, R4, 0xff800000, RZ, 0xc0, !PT ;  /* 0xff80000004077812 */ /* 0x000fc800078ec0ff */
[-C--:B------:R-:W-:Y:S02]  /*0160*/  IADD3 R4, PT, PT, R0, -R7.reuse, RZ ;  /* 0x8000000700047210 */ /* 0x080fe40007ffe0ff */
[----:B------:R-:W-:-:S03]  /*0170*/  I2FP.F32.S32 R7, R7 ;  /* 0x0000000700077245 */ /* 0x000fc60000201400 */
[----:B------:R-:W-:Y:S01]  /*0180*/  FADD R6, R4, -1 ;  /* 0xbf80000004067421 */ /* 0x000fe20000000000 */
[----:B------:R-:W-:Y:S02]  /*0190*/  FSEL R4, RZ, -23, P0 ;  /* 0xc1b80000ff047808 */ /* 0x000fe40000000000 */
[----:B------:R-:W-:Y:S01]  /*01a0*/  ISETP.GT.U32.AND P0, PT, R0, 0x7f7fffff, PT ;  /* 0x7f7fffff0000780c */ /* 0x000fe20003f04070 */
[C---:B------:R-:W-:Y:S02]  /*01b0*/  FFMA R9, R6.reuse, -R9, 0.14084610342979431152 ;  /* 0x3e1039f606097423 */ /* 0x040fe40000000809 */
[----:B------:R-:W-:Y:S01]  /*01c0*/  FFMA R4, R7, 1.1920928955078125e-07, R4 ;  /* 0x3400000007047823 */ /* 0x000fe20000000004 */
[----:B------:R-:W-:Y:S01]  /*01d0*/  MOV R7, 0x7f800000 ;  /* 0x7f80000000077802 */ /* 0x000fe20000000f00 */
[----:B------:R-:W-:-:S04]  /*01e0*/  FFMA R9, R6, R9, -0.12148627638816833496 ;  /* 0xbdf8cdcc06097423 */ /* 0x000fc80000000009 */
[----:B------:R-:W-:-:S04]  /*01f0*/  FFMA R9, R6, R9, 0.13980610668659210205 ;  /* 0x3e0f295506097423 */ /* 0x000fc80000000009 */
[----:B------:R-:W-:-:S04]  /*0200*/  FFMA R9, R6, R9, -0.16684235632419586182 ;  /* 0xbe2ad8b906097423 */ /* 0x000fc80000000009 */
[----:B------:R-:W-:-:S04]  /*0210*/  FFMA R9, R6, R9, 0.20012299716472625732 ;  /* 0x3e4ced0b06097423 */ /* 0x000fc80000000009 */
[----:B------:R-:W-:-:S04]  /*0220*/  FFMA R9, R6, R9, -0.24999669194221496582 ;  /* 0xbe7fff2206097423 */ /* 0x000fc80000000009 */
[----:B------:R-:W-:-:S04]  /*0230*/  FFMA R9, R6, R9, 0.33333182334899902344 ;  /* 0x3eaaaa7806097423 */ /* 0x000fc80000000009 */
[----:B------:R-:W-:-:S04]  /*0240*/  FFMA R9, R6, R9, -0.5 ;  /* 0xbf00000006097423 */ /* 0x000fc80000000009 */
[----:B------:R-:W-:-:S04]  /*0250*/  FMUL R9, R6, R9 ;  /* 0x0000000906097220 */ /* 0x000fc80000400000 */
[----:B------:R-:W-:-:S04]  /*0260*/  FFMA R9, R6, R9, R6 ;  /* 0x0000000906097223 */ /* 0x000fc80000000006 */
[----:B------:R-:W-:Y:S01]  /*0270*/  FFMA R4, R4, 0.69314718246459960938, R9 ;  /* 0x3f31721804047823 */ /* 0x000fe20000000009 */
[C---:B------:R-:W-:Y:S01]  /*0280*/  @P0 FFMA R4, R0.reuse, R7, +INF ;  /* 0x7f80000000040423 */ /* 0x040fe20000000007 */
[----:B------:R-:W-:-:S04]  /*0290*/  FSETP.NEU.AND P0, PT, R0, RZ, PT ;  /* 0x000000ff0000720b */ /* 0x000fc80003f0d000 */
[----:B------:R-:W-:-:S05]  /*02a0*/  FSEL R5, R4, -INF , P0 ;  /* 0xff80000004057808 */ /* 0x000fca0000000000 */
[----:B------:R-:W-:Y:S01]  /*02b0*/  STG.E desc[UR4][R2.64], R5 ;  /* 0x0000000502007986 */ /* 0x000fe2000c101904 */
[----:B------:R-:W-:Y:S05]  /*02c0*/  EXIT ;  /* 0x000000000000794d */ /* 0x000fea0003800000 */
.L_x_159:
        /* <DEDUP_REMOVED lines=11> */
.L_x_492:


//--------------------- .text.sqrt_kernel         --------------------------
	.section	.text.sqrt_kernel,"ax",@progbits
	.align	128
        .global         sqrt_kernel
        .type           sqrt_kernel,@function
        .size           sqrt_kernel,(.L_x_462 - sqrt_kernel)
        .other          sqrt_kernel,@"STO_CUDA_ENTRY STV_DEFAULT"
sqrt_kernel:
.text.sqrt_kernel:
        /* <DEDUP_REMOVED lines=16> */
[----:B--2---:R-:W-:Y:S01]  /*0100*/  IADD3 R4, PT, PT, R0, -0xd000000, RZ ;  /* 0xf300000000047810 */ /* 0x004fe20007ffe0ff */
[----:B------:R0:W1:Y:S03]  /*0110*/  MUFU.RSQ R7, R0 ;  /* 0x0000000000077308 */ /* 0x0000660000001400 */
[----:B------:R-:W-:-:S13]  /*0120*/  ISETP.GT.U32.AND P0, PT, R4, 0x727fffff, PT ;  /* 0x727fffff0400780c */ /* 0x000fda0003f04070 */
[----:B0-----:R-:W-:Y:S05]  /*0130*/  @!P0 BRA `(.L_x_161) ;  /* 0x00000000000c8947 */ /* 0x001fea0003800000 */
[----:B------:R-:W-:-:S07]  /*0140*/  MOV R9, 0x160 ;  /* 0x0000016000097802 */ /* 0x000fce0000000f00 */
[----:B-1----:R-:W-:Y:S05]  /*0150*/  CALL.REL.NOINC `($__internal_4_$__cuda_sm20_sqrt_rn_f32_slowpath) ;  /* 0x0000000000287944 */ /* 0x002fea0003c00000 */
[----:B------:R-:W-:Y:S05]  /*0160*/  BRA `(.L_x_162) ;  /* 0x0000000000107947 */ /* 0x000fea0003800000 */
.L_x_161:
[----:B-1----:R-:W-:Y:S01]  /*0170*/  FMUL.FTZ R3, R0, R7 ;  /* 0x0000000700037220 */ /* 0x002fe20000410000 */
[----:B------:R-:W-:-:S03]  /*0180*/  FMUL.FTZ R7, R7, 0.5 ;  /* 0x3f00000007077820 */ /* 0x000fc60000410000 */
[----:B------:R-:W-:-:S04]  /*0190*/  FFMA R0, -R3, R3, R0 ;  /* 0x0000000303007223 */ /* 0x000fc80000000100 */
[----:B------:R-:W-:-:S07]  /*01a0*/  FFMA R7, R0, R7, R3 ;  /* 0x0000000700077223 */ /* 0x000fce0000000003 */
.L_x_162:
[----:B------:R-:W-:Y:S05]  /*01b0*/  BSYNC.RECONVERGENT B0 ;  /* 0x0000000000007941 */ /* 0x000fea0003800200 */
.L_x_160:
[----:B------:R-:W0:Y:S02]  /*01c0*/  LDC.64 R2, c[0x0][0x390] ;  /* 0x0000e400ff027b82 */ /* 0x000e240000000a00 */
[----:B0-----:R-:W-:-:S05]  /*01d0*/  IMAD.WIDE R2, R5, 0x4, R2 ;  /* 0x0000000405027825 */ /* 0x001fca00078e0202 */
[----:B------:R-:W-:Y:S01]  /*01e0*/  STG.E desc[UR4][R2.64], R7 ;  /* 0x0000000702007986 */ /* 0x000fe2000c101904 */
[----:B------:R-:W-:Y:S05]  /*01f0*/  EXIT ;  /* 0x000000000000794d */ /* 0x000fea0003800000 */
        .weak           $__internal_4_$__cuda_sm20_sqrt_rn_f32_slowpath
        .type           $__internal_4_$__cuda_sm20_sqrt_rn_f32_slowpath,@function
        .size           $__internal_4_$__cuda_sm20_sqrt_rn_f32_slowpath,(.L_x_462 - $__internal_4_$__cuda_sm20_sqrt_rn_f32_slowpath)
$__internal_4_$__cuda_sm20_sqrt_rn_f32_slowpath:
[----:B------:R-:W-:-:S13]  /*0200*/  LOP3.LUT P0, RZ, R0, 0x7fffffff, RZ, 0xc0, !PT ;  /* 0x7fffffff00ff7812 */ /* 0x000fda000780c0ff */
[----:B------:R-:W-:Y:S01]  /*0210*/  @!P0 MOV R2, R0 ;  /* 0x0000000000028202 */ /* 0x000fe20000000f00 */
[----:B------:R-:W-:Y:S06]  /*0220*/  @!P0 BRA `(.L_x_163) ;  /* 0x0000000000408947 */ /* 0x000fec0003800000 */
[----:B------:R-:W-:-:S13]  /*0230*/  FSETP.GEU.FTZ.AND P0, PT, R0, RZ, PT ;  /* 0x000000ff0000720b */ /* 0x000fda0003f1e000 */
[----:B------:R-:W-:Y:S01]  /*0240*/  @!P0 MOV R2, 0x7fffffff ;  /* 0x7fffffff00028802 */ /* 0x000fe20000000f00 */
[----:B------:R-:W-:Y:S06]  /*0250*/  @!P0 BRA `(.L_x_163) ;  /* 0x0000000000348947 */ /* 0x000fec0003800000 */
[----:B------:R-:W-:-:S13]  /*0260*/  FSETP.GTU.FTZ.AND P0, PT, |R0|, +INF , PT ;  /* 0x7f8000000000780b */ /* 0x000fda0003f1c200 */
[----:B------:R-:W-:Y:S01]  /*0270*/  @P0 FADD.FTZ R2, R0, 1 ;  /* 0x3f80000000020421 */ /* 0x000fe20000010000 */
[----:B------:R-:W-:Y:S06]  /*0280*/  @P0 BRA `(.L_x_163) ;  /* 0x0000000000280947 */ /* 0x000fec0003800000 */
[----:B------:R-:W-:-:S13]  /*0290*/  FSETP.NEU.FTZ.AND P0, PT, |R0|, +INF , PT ;  /* 0x7f8000000000780b */ /* 0x000fda0003f1d200 */
[----:B------:R-:W-:-:S04]  /*02a0*/  @P0 FFMA R3, R0, 1.84467440737095516160e+19, RZ ;  /* 0x5f80000000030823 */ /* 0x000fc800000000ff */
[----:B------:R-:W0:Y:S02]  /*02b0*/  @P0 MUFU.RSQ R2, R3 ;  /* 0x0000000300020308 */ /* 0x000e240000001400 */
[----:B0-----:R-:W-:Y:S01]  /*02c0*/  @P0 FMUL.FTZ R4, R3, R2 ;  /* 0x0000000203040220 */ /* 0x001fe20000410000 */
[----:B------:R-:W-:Y:S01]  /*02d0*/  @P0 FMUL.FTZ R8, R2, 0.5 ;  /* 0x3f00000002080820 */ /* 0x000fe20000410000 */
[----:B------:R-:W-:Y:S02]  /*02e0*/  @!P0 MOV R2, R0 ;  /* 0x0000000000028202 */ /* 0x000fe40000000f00 */
[----:B------:R-:W-:-:S04]  /*02f0*/  @P0 FADD.FTZ R6, -R4, -RZ ;  /* 0x800000ff04060221 */ /* 0x000fc80000010100 */
[----:B------:R-:W-:-:S04]  /*0300*/  @P0 FFMA R7, R4, R6, R3 ;  /* 0x0000000604070223 */ /* 0x000fc80000000003 */
[----:B------:R-:W-:-:S04]  /*0310*/  @P0 FFMA R7, R7, R8, R4 ;  /* 0x0000000807070223 */ /* 0x000fc80000000004 */
[----:B------:R-:W-:-:S07]  /*0320*/  @P0 FMUL.FTZ R2, R7, 2.3283064365386962891e-10 ;  /* 0x2f80000007020820 */ /* 0x000fce0000410000 */
.L_x_163:
[----:B------:R-:W-:Y:S01]  /*0330*/  HFMA2 R3, -RZ, RZ, 0, 0 ;  /* 0x00000000ff037431 */ /* 0x000fe200000001ff */
[----:B------:R-:W-:Y:S02]  /*0340*/  MOV R7, R2 ;  /* 0x0000000200077202 */ /* 0x000fe40000000f00 */
[----:B------:R-:W-:-:S04]  /*0350*/  MOV R2, R9 ;  /* 0x0000000900027202 */ /* 0x000fc80000000f00 */
[----:B------:R-:W-:Y:S05]  /*0360*/  RET.REL.NODEC R2 `(sqrt_kernel) ;  /* 0xfffffffc02247950 */ /* 0x000fea0003c3ffff */
.L_x_164:
        /* <DEDUP_REMOVED lines=9> */
.L_x_462:


//--------------------- .text.pow_kernel          --------------------------
	.section	.text.pow_kernel,"ax",@progbits
	.align	128
        .global         pow_kernel
        .type           pow_kernel,@function
        .size           pow_kernel,(.L_x_494 - pow_kernel)
        .other          pow_kernel,@"STO_CUDA_ENTRY STV_DEFAULT"
pow_kernel:
.text.pow_kernel:
        /* <DEDUP_REMOVED lines=15> */
[----:B------:R-:W-:Y:S01]  /*00f0*/  HFMA2 R9, -RZ, RZ, 0.771484375, 0.21533203125 ;  /* 0x3a2c32e4ff097431 */ /* 0x000fe200000001ff */
[----:B------:R-:W-:Y:S01]  /*0100*/  BSSY.RECONVERGENT B0, `(.L_x_165) ;  /* 0x000005a000007945 */ /* 0x000fe20003800200 */
[C---:B--2---:R-:W-:Y:S01]  /*0110*/  FMUL R5, |R2|.reuse, 16777216 ;  /* 0x4b80000002057820 */ /* 0x044fe20000400200 */
[----:B------:R-:W-:-:S04]  /*0120*/  FSETP.GEU.AND P0, PT, |R2|, 1.175494350822287508e-38, PT ;  /* 0x008000000200780b */ /* 0x000fc80003f0e200 */
[----:B------:R-:W-:Y:S02]  /*0130*/  FSEL R5, R5, |R2|, !P0 ;  /* 0x4000000205057208 */ /* 0x000fe40004000000 */
[----:B------:R-:W-:Y:S02]  /*0140*/  FSEL R3, RZ, -24, P0 ;  /* 0xc1c00000ff037808 */ /* 0x000fe40000000000 */
[----:B------:R-:W-:-:S04]  /*0150*/  IADD3 R4, PT, PT, R5, -0x3f3504f3, RZ ;  /* 0xc0cafb0d05047810 */ /* 0x000fc80007ffe0ff */
[----:B------:R-:W-:-:S04]  /*0160*/  LOP3.LUT R4, R4, 0xff800000, RZ, 0xc0, !PT ;  /* 0xff80000004047812 */ /* 0x000fc800078ec0ff */
[-C--:B------:R-:W-:Y:S02]  /*0170*/  IADD3 R5, PT, PT, R5, -R4.reuse, RZ ;  /* 0x8000000405057210 */ /* 0x080fe40007ffe0ff */
[----:B------:R-:W-:-:S03]  /*0180*/  I2FP.F32.S32 R4, R4 ;  /* 0x0000000400047245 */ /* 0x000fc60000201400 */
[C---:B------:R-:W-:Y:S01]  /*0190*/  FADD R6, R5.reuse, 1 ;  /* 0x3f80000005067421 */ /* 0x040fe20000000000 */
[----:B------:R-:W-:Y:S01]  /*01a0*/  FADD R5, R5, -1 ;  /* 0xbf80000005057421 */ /* 0x000fe20000000000 */
[----:B------:R-:W-:-:S03]  /*01b0*/  FFMA R3, R4, 1.1920928955078125e-07, R3 ;  /* 0x3400000004037823 */ /* 0x000fc60000000003 */
[----:B------:R-:W-:Y:S01]  /*01c0*/  FADD R7, R5, R5 ;  /* 0x0000000505077221 */ /* 0x000fe20000000000 */
[----:B------:R-:W0:Y:S03]  /*01d0*/  MUFU.RCP R6, R6 ;  /* 0x0000000600067308 */ /* 0x000e260000001000 */
        /* <DEDUP_REMOVED lines=9> */
[----:B------:R-:W0:Y:S02]  /*0270*/  LDC R3, c[0x0][0x390] ;  /* 0x0000e400ff037b82 */ /* 0x000e240000000800 */
[----:B------:R-:W-:Y:S01]  /*0280*/  FMUL R5, R6, R5 ;  /* 0x0000000506057220 */ /* 0x000fe20000400000 */
[----:B------:R-:W-:Y:S01]  /*0290*/  FFMA R6, R8, 1.4426950216293334961, R9 ;  /* 0x3fb8aa3b08067823 */ /* 0x000fe20000000009 */
[----:B------:R-:W-:-:S03]  /*02a0*/  FFMA R7, R4, R7, 0.12022458761930465698 ;  /* 0x3df6384f04077423 */ /* 0x000fc60000000007 */
[----:B------:R-:W-:Y:S01]  /*02b0*/  FFMA R9, R5, 1.4426950216293334961, R6 ;  /* 0x3fb8aa3b05097823 */ /* 0x000fe20000000006 */
[----:B------:R-:W-:-:S03]  /*02c0*/  FMUL R7, R4, R7 ;  /* 0x0000000704077220 */ /* 0x000fc60000400000 */
[----:B------:R-:W-:Y:S01]  /*02d0*/  FFMA R4, R8, 1.9251366722983220825e-08, R9 ;  /* 0x32a55e3408047823 */ /* 0x000fe20000000009 */
[----:B------:R-:W-:Y:S01]  /*02e0*/  FMUL R6, R7, 3 ;  /* 0x4040000007067820 */ /* 0x000fe20000400000 */
[----:B------:R-:W-:-:S03]  /*02f0*/  MOV R9, 0x391fcb8e ;  /* 0x391fcb8e00097802 */ /* 0x000fc60000000f00 */
[----:B------:R-:W-:-:S04]  /*0300*/  FFMA R4, R5, R6, R4 ;  /* 0x0000000605047223 */ /* 0x000fc80000000004 */
[----:B------:R-:W-:-:S04]  /*0310*/  FFMA R7, R8, R7, R4 ;  /* 0x0000000708077223 */ /* 0x000fc80000000004 */
[----:B------:R-:W-:-:S04]  /*0320*/  FADD R4, R12, R7 ;  /* 0x000000070c047221 */ /* 0x000fc80000000000 */
[----:B0-----:R-:W-:Y:S01]  /*0330*/  FMUL R5, R4, R3 ;  /* 0x0000000304057220 */ /* 0x001fe20000400000 */
[----:B------:R-:W-:-:S03]  /*0340*/  FADD R12, -R12, R4 ;  /* 0x000000040c0c7221 */ /* 0x000fc60000000100 */
[----:B------:R-:W0:Y:S01]  /*0350*/  FRND R6, R5 ;  /* 0x0000000500067307 */ /* 0x000e220000201000 */
[----:B------:R-:W-:Y:S01]  /*0360*/  FADD R12, R7, -R12 ;  /* 0x8000000c070c7221 */ /* 0x000fe20000000000 */
[-C--:B------:R-:W-:Y:S01]  /*0370*/  FFMA R7, R4, R3.reuse, -R5 ;  /* 0x0000000304077223 */ /* 0x080fe20000000805 */
[C---:B------:R-:W-:Y:S02]  /*0380*/  FSETP.GT.AND P1, PT, |R5|.reuse, 152, PT ;  /* 0x431800000500780b */ /* 0x040fe40003f24200 */
[C---:B------:R-:W-:Y:S01]  /*0390*/  FSETP.GEU.AND P2, PT, R5.reuse, RZ, PT ;  /* 0x000000ff0500720b */ /* 0x040fe20003f4e000 */
[----:B------:R-:W-:Y:S02]  /*03a0*/  FFMA R7, R12, R3, R7 ;  /* 0x000000030c077223 */ /* 0x000fe40000000007 */
[----:B------:R1:W2:Y:S01]  /*03b0*/  F2I.NTZ R8, R5 ;  /* 0x0000000500087305 */ /* 0x0002a20000203100 */
[----:B0-----:R-:W-:Y:S01]  /*03c0*/  FADD R4, R5, -R6 ;  /* 0x8000000605047221 */ /* 0x001fe20000000000 */
[----:B------:R-:W-:Y:S01]  /*03d0*/  FSETP.GT.AND P0, PT, R6, RZ, PT ;  /* 0x000000ff0600720b */ /* 0x000fe20003f04000 */
[----:B-1----:R-:W-:-:S02]  /*03e0*/  HFMA2 R5, -RZ, RZ, 1.875, 0 ;  /* 0x3f800000ff057431 */ /* 0x002fc400000001ff */
[----:B------:R-:W-:-:S04]  /*03f0*/  FADD R4, R7, R4 ;  /* 0x0000000407047221 */ /* 0x000fc80000000000 */
[----:B------:R-:W-:Y:S01]  /*0400*/  FFMA R7, R4, R9, 0.0013391353422775864601 ;  /* 0x3aaf85ed04077423 */ /* 0x000fe20000000009 */
[----:B------:R-:W-:Y:S02]  /*0410*/  SEL R9, RZ, 0x83000000, P0 ;  /* 0x83000000ff097807 */ /* 0x000fe40000000000 */
[----:B------:R-:W-:Y:S01]  /*0420*/  FSETP.NEU.AND P0, PT, R2, 1, PT ;  /* 0x3f8000000200780b */ /* 0x000fe20003f0d000 */
[C---:B------:R-:W-:Y:S01]  /*0430*/  FFMA R7, R4.reuse, R7, 0.0096188392490148544312 ;  /* 0x3c1d985604077423 */ /* 0x040fe20000000007 */
[----:B------:R-:W-:Y:S02]  /*0440*/  IADD3 R6, PT, PT, R9, 0x7f000000, RZ ;  /* 0x7f00000009067810 */ /* 0x000fe40007ffe0ff */
[----:B------:R-:W-:Y:S01]  /*0450*/  FSETP.EQ.OR P0, PT, R3, RZ, !P0 ;  /* 0x000000ff0300720b */ /* 0x000fe20004702400 */
[----:B------:R-:W-:Y:S01]  /*0460*/  FFMA R7, R4, R7, 0.055503588169813156128 ;  /* 0x3d6357bb04077423 */ /* 0x000fe20000000007 */
[----:B--2---:R-:W-:-:S03]  /*0470*/  LEA R9, R8, -R9, 0x17 ;  /* 0x8000000908097211 */ /* 0x004fc600078eb8ff */
[----:B------:R-:W-:-:S04]  /*0480*/  FFMA R7, R4, R7, 0.24022644758224487305 ;  /* 0x3e75fdec04077423 */ /* 0x000fc80000000007 */
[----:B------:R-:W-:-:S04]  /*0490*/  FFMA R7, R4, R7, 0.69314718246459960938 ;  /* 0x3f31721804077423 */ /* 0x000fc80000000007 */
[----:B------:R-:W-:-:S04]  /*04a0*/  FFMA R7, R4, R7, 1 ;  /* 0x3f80000004077423 */ /* 0x000fc80000000007 */
[----:B------:R-:W-:-:S04]  /*04b0*/  FMUL R6, R7, R6 ;  /* 0x0000000607067220 */ /* 0x000fc80000400000 */
[----:B------:R-:W-:Y:S01]  /*04c0*/  FMUL R6, R6, R9 ;  /* 0x0000000906067220 */ /* 0x000fe20000400000 */
[----:B------:R-:W-:Y:S01]  /*04d0*/  @P1 FSEL R6, RZ, +INF , !P2 ;  /* 0x7f800000ff061808 */ /* 0x000fe20005000000 */
[----:B------:R-:W-:Y:S06]  /*04e0*/  @P0 BRA `(.L_x_166) ;  /* 0x00000000006c0947 */ /* 0x000fec0003800000 */
[----:B------:R-:W-:-:S04]  /*04f0*/  FSETP.NAN.AND P0, PT, |R3|, |R3|, PT ;  /* 0x400000030300720b */ /* 0x000fc80003f08200 */
[----:B------:R-:W-:-:S13]  /*0500*/  FSETP.NUM.AND P0, PT, |R2|, |R2|, !P0 ;  /* 0x400000020200720b */ /* 0x000fda0004707200 */
[----:B------:R-:W-:Y:S01]  /*0510*/  @!P0 FADD R5, R2, R3 ;  /* 0x0000000302058221 */ /* 0x000fe20000000000 */
[----:B------:R-:W-:Y:S06]  /*0520*/  @!P0 BRA `(.L_x_166) ;  /* 0x00000000005c8947 */ /* 0x000fec0003800000 */
[----:B------:R-:W-:Y:S01]  /*0530*/  FMUL R7, R3, 0.5 ;  /* 0x3f00000003077820 */ /* 0x000fe20000400000 */
[----:B------:R-:W-:-:S04]  /*0540*/  FSETP.NEU.AND P0, PT, |R2|, +INF , PT ;  /* 0x7f8000000200780b */ /* 0x000fc80003f0d200 */
[----:B------:R-:W-:Y:S01]  /*0550*/  FSETP.NEU.AND P0, PT, R2, RZ, P0 ;  /* 0x000000ff0200720b */ /* 0x000fe2000070d000 */
[----:B------:R-:W0:Y:S03]  /*0560*/  FRND.TRUNC R7, R7 ;  /* 0x0000000700077307 */ /* 0x000e26000020d000 */
[----:B------:R-:W-:Y:S01]  /*0570*/  FSETP.GEU.OR P1, PT, R3, RZ, P0 ;  /* 0x000000ff0300720b */ /* 0x000fe2000072e400 */
[----:B0-----:R-:W-:-:S04]  /*0580*/  FADD R4, R7, R7 ;  /* 0x0000000707047221 */ /* 0x001fc80000000000 */
[----:B------:R-:W-:-:S04]  /*0590*/  FADD R8, -R4, R3 ;  /* 0x0000000304087221 */ /* 0x000fc80000000100 */
[----:B------:R-:W-:Y:S01]  /*05a0*/  @!P0 FADD R4, R2, R2 ;  /* 0x0000000202048221 */ /* 0x000fe20000000000 */
[----:B------:R-:W-:-:S04]  /*05b0*/  FSETP.NEU.AND P2, PT, |R8|, 1, !P0 ;  /* 0x3f8000000800780b */ /* 0x000fc8000474d200 */
[----:B------:R-:W-:-:S09]  /*05c0*/  @!P1 LOP3.LUT R4, R4, 0x7f800000, RZ, 0x3c, !PT ;  /* 0x7f80000004049812 */ /* 0x000fd200078e3cff */
[----:B------:R-:W-:-:S04]  /*05d0*/  @P2 LOP3.LUT R4, R4, 0x7fffffff, RZ, 0xc0, !PT ;  /* 0x7fffffff04042812 */ /* 0x000fc800078ec0ff */
[----:B------:R-:W-:Y:S01]  /*05e0*/  @!P0 MOV R5, R4 ;  /* 0x0000000400058202 */ /* 0x000fe20000000f00 */
[----:B------:R-:W-:Y:S06]  /*05f0*/  @!P0 BRA `(.L_x_166) ;  /* 0x0000000000288947 */ /* 0x000fec0003800000 */
[----:B------:R-:W-:Y:S02]  /*0600*/  FSETP.NEU.AND P0, PT, |R3|, +INF , PT ;  /* 0x7f8000000300780b */ /* 0x000fe40003f0d200 */
[----:B------:R-:W-:-:S13]  /*0610*/  FSETP.EQ.AND P1, PT, R2, -1, PT ;  /* 0xbf8000000200780b */ /* 0x000fda0003f22000 */
[----:B------:R-:W-:Y:S05]  /*0620*/  @!P0 BRA P1, `(.L_x_166) ;  /* 0x00000000001c8947 */ /* 0x000fea0000800000 */
[----:B------:R-:W-:Y:S02]  /*0630*/  FSETP.GEU.AND P1, PT, R2, RZ, PT ;  /* 0x000000ff0200720b */ /* 0x000fe40003f2e000 */
[----:B------:R-:W-:-:S11]  /*0640*/  MOV R5, R6 ;  /* 0x0000000600057202 */ /* 0x000fd60000000f00 */
[----:B------:R-:W0:Y:S01]  /*0650*/  @!P1 FRND.FLOOR R2, R3 ;  /* 0x0000000300029307 */ /* 0x000e220000205000 */
[----:B------:R-:W-:Y:S02]  /*0660*/  @!P1 FSETP.NEU.AND P2, PT, |R8|, 1, PT ;  /* 0x3f8000000800980b */ /* 0x000fe40003f4d200 */
[----:B0-----:R-:W-:Y:S02]  /*0670*/  @!P1 FSETP.NEU.AND P0, PT, R2, R3, PT ;  /* 0x000000030200920b */ /* 0x001fe40003f0d000 */
[----:B------:R-:W-:-:S04]  /*0680*/  @!P1 FSEL R2, R6, -R6, P2 ;  /* 0x8000000606029208 */ /* 0x000fc80001000000 */
[----:B------:R-:W-:-:S07]  /*0690*/  @!P1 FSEL R5, R2, +QNAN , !P0 ;  /* 0x7fffffff02059808 */ /* 0x000fce0004000000 */
.L_x_166:
[----:B------:R-:W-:Y:S05]  /*06a0*/  BSYNC.RECONVERGENT B0 ;  /* 0x0000000000007941 */ /* 0x000fea0003800200 */
.L_x_165:
[----:B------:R-:W0:Y:S02]  /*06b0*/  LDC.64 R2, c[0x0][0x398] ;  /* 0x0000e600ff027b82 */ /* 0x000e240000000a00 */
[----:B0-----:R-:W-:-:S05]  /*06c0*/  IMAD.WIDE R2, R0, 0x4, R2 ;  /* 0x0000000400027825 */ /* 0x001fca00078e0202 */
[----:B------:R-:W-:Y:S01]  /*06d0*/  STG.E desc[UR4][R2.64], R5 ;  /* 0x0000000502007986 */ /* 0x000fe2000c101904 */
[----:B------:R-:W-:Y:S05]  /*06e0*/  EXIT ;  /* 0x000000000000794d */ /* 0x000fea0003800000 */
.L_x_167:
        /* <DEDUP_REMOVED lines=9> */
.L_x_494:


//--------------------- .text.scalar_plus_div_kernel --------------------------
	.section	.text.scalar_plus_div_kernel,"ax",@progbits
	.align	128
        .global         scalar_plus_div_kernel
        .type           scalar_plus_div_kernel,@function
        .size           scalar_plus_div_kernel,(.L_x_463 - scalar_plus_div_kernel)
        .other          scalar_plus_div_kernel,@"STO_CUDA_ENTRY STV_DEFAULT"
scalar_plus_div_kernel:
.text.scalar_plus_div_kernel:
        /* <DEDUP_REMOVED lines=13> */
[----:B------:R-:W2:Y:S01]  /*00d0*/  LDCU UR6, c[0x0][0x390] ;  /* 0x00007200ff0677ac */ /* 0x000ea20008000800 */
[----:B0-----:R-:W-:-:S06]  /*00e0*/  IMAD.WIDE R4, R2, 0x4, R4 ;  /* 0x0000000402047825 */ /* 0x001fcc00078e0204 */
[----:B-1----:R-:W3:Y:S01]  /*00f0*/  LDG.E R5, desc[UR4][R4.64] ;  /* 0x0000000404057981 */ /* 0x002ee2000c1e1900 */
[----:B--2---:R-:W-:Y:S01]  /*0100*/  IMAD.U32 R8, RZ, RZ, UR6 ;  /* 0x00000006ff087e24 */ /* 0x004fe2000f8e00ff */
[----:B------:R-:W-:Y:S01]  /*0110*/  BSSY.RECONVERGENT B0, `(.L_x_168) ;  /* 0x000000b000007945 */ /* 0x000fe20003800200 */
[----:B---3--:R-:W0:Y:S08]  /*0120*/  MUFU.RCP R0, R5 ;  /* 0x0000000500007308 */ /* 0x008e300000001000 */
[----:B------:R-:W1:Y:S01]  /*0130*/  FCHK P0, R8, R5 ;  /* 0x0000000508007302 */ /* 0x000e620000000000 */
[----:B0-----:R-:W-:-:S04]  /*0140*/  FFMA R3, -R5, R0, 1 ;  /* 0x3f80000005037423 */ /* 0x001fc80000000100 */
[----:B------:R-:W-:-:S04]  /*0150*/  FFMA R0, R0, R3, R0 ;  /* 0x0000000300007223 */ /* 0x000fc80000000000 */
[----:B------:R-:W-:-:S04]  /*0160*/  FFMA R3, R0, UR6, RZ ;  /* 0x0000000600037c23 */ /* 0x000fc800080000ff */
[----:B------:R-:W-:-:S04]  /*0170*/  FFMA R6, -R5, R3, UR6 ;  /* 0x0000000605067e23 */ /* 0x000fc80008000103 */
[----:B------:R-:W-:Y:S01]  /*0180*/  FFMA R0, R0, R6, R3 ;  /* 0x0000000600007223 */ /* 0x000fe20000000003 */
[----:B-1----:R-:W-:Y:S06]  /*0190*/  @!P0 BRA `(.L_x_169) ;  /* 0x0000000000088947 */ /* 0x002fec0003800000 */
[----:B------:R-:W-:-:S07]  /*01a0*/  MOV R4, 0x1c0 ;  /* 0x000001c000047802 */ /* 0x000fce0000000f00 */
[----:B------:R-:W-:Y:S05]  /*01b0*/  CALL.REL.NOINC `($__internal_5_$__cuda_sm3x_div_rn_noftz_f32_slowpath) ;  /* 0x00000000001c7944 */ /* 0x000fea0003c00000 */
.L_x_169:
[----:B------:R-:W-:Y:S05]  /*01c0*/  BSYNC.RECONVERGENT B0 ;  /* 0x0000000000007941 */ /* 0x000fea0003800200 */
.L_x_168:
[----:B------:R-:W0:Y:S02]  /*01d0*/  LDC.64 R4, c[0x0][0x398] ;  /* 0x0000e600ff047b82 */ /* 0x000e240000000a00 */
[----:B0-----:R-:W-:-:S05]  /*01e0*/  IMAD.WIDE R2, R2, 0x4, R4 ;  /* 0x0000000402027825 */ /* 0x001fca00078e0204 */
[----:B------:R-:W2:Y:S02]  /*01f0*/  LDG.E R5, desc[UR4][R2.64] ;  /* 0x0000000402057981 */ /* 0x000ea4000c1e1900 */
[----:B--2---:R-:W-:-:S05]  /*0200*/  FADD R5, R5, R0 ;  /* 0x0000000005057221 */ /* 0x004fca0000000000 */
[----:B------:R-:W-:Y:S01]  /*0210*/  STG.E desc[UR4][R2.64], R5 ;  /* 0x0000000502007986 */ /* 0x000fe2000c101904 */
[----:B------:R-:W-:Y:S05]  /*0220*/  EXIT ;  /* 0x000000000000794d */ /* 0x000fea0003800000 */
        .weak           $__internal_5_$__cuda_sm3x_div_rn_noftz_f32_slowpath
        .type           $__internal_5_$__cuda_sm3x_div_rn_noftz_f32_slowpath,@function
        .size           $__internal_5_$__cuda_sm3x_div_rn_noftz_f32_slowpath,(.L_x_463 - $__internal_5_$__cuda_sm3x_div_rn_noftz_f32_slowpath)
$__internal_5_$__cuda_sm3x_div_rn_noftz_f32_slowpath:
[----:B------:R-:W0:Y:S01]  /*0230*/  LDC R3, c[0x0][0x390] ;  /* 0x0000e400ff037b82 */ /* 0x000e220000000800 */
[----:B------:R-:W-:Y:S01]  /*0240*/  SHF.R.U32.HI R0, RZ, 0x17, R5 ;  /* 0x00000017ff007819 */ /* 0x000fe20000011605 */
[----:B------:R-:W1:Y:S01]  /*0250*/  LDCU UR6, c[0x0][0x390] ;  /* 0x00007200ff0677ac */ /* 0x000e620008000800 */
[----:B------:R-:W-:Y:S02]  /*0260*/  BSSY.RECONVERGENT B1, `(.L_x_170) ;  /* 0x0000064000017945 */ /* 0x000fe40003800200 */
[----:B------:R-:W-:-:S05]  /*0270*/  LOP3.LUT R7, R0, 0xff, RZ, 0xc0, !PT ;  /* 0x000000ff00077812 */ /* 0x000fca00078ec0ff */
[----:B------:R-:W-:-:S05]  /*0280*/  VIADD R11, R7, 0xffffffff ;  /* 0xffffffff070b7836 */ /* 0x000fca0000000000 */
[----:B------:R-:W-:Y:S01]  /*0290*/  ISETP.GT.U32.AND P0, PT, R11, 0xfd, PT ;  /* 0x000000fd0b00780c */ /* 0x000fe20003f04070 */
[----:B-1----:R-:W-:Y:S01]  /*02a0*/  IMAD.U32 R8, RZ, RZ, UR6 ;  /* 0x00000006ff087e24 */ /* 0x002fe2000f8e00ff */
[----:B0-----:R-:W-:-:S04]  /*02b0*/  SHF.R.U32.HI R0, RZ, 0x17, R3 ;  /* 0x00000017ff007819 */ /* 0x001fc80000011603 */
[----:B------:R-:W-:-:S05]  /*02c0*/  LOP3.LUT R6, R0, 0xff, RZ, 0xc0, !PT ;  /* 0x000000ff00067812 */ /* 0x000fca00078ec0ff */
[----:B------:R-:W-:-:S05]  /*02d0*/  VIADD R10, R6, 0xffffffff ;  /* 0xffffffff060a7836 */ /* 0x000fca0000000000 */
[----:B------:R-:W-:-:S13]  /*02e0*/  ISETP.GT.U32.OR P0, PT, R10, 0xfd, P0 ;  /* 0x000000fd0a00780c */ /* 0x000fda0000704470 */
[----:B------:R-:W-:Y:S01]  /*02f0*/  @!P0 IMAD.MOV.U32 R9, RZ, RZ, RZ ;  /* 0x000000ffff098224 */ /* 0x000fe200078e00ff */
[----:B------:R-:W-:Y:S06]  /*0300*/  @!P0 BRA `(.L_x_171) ;  /* 0x0000000000608947 */ /* 0x000fec0003800000 */
[----:B------:R-:W-:Y:S01]  /*0310*/  FSETP.GTU.FTZ.AND P0, PT, |R3|, +INF , PT ;  /* 0x7f8000000300780b */ /* 0x000fe20003f1c200 */
[----:B------:R-:W-:Y:S01]  /*0320*/  IMAD.MOV.U32 R0, RZ, RZ, R5 ;  /* 0x000000ffff007224 */ /* 0x000fe200078e0005 */
        /* <DEDUP_REMOVED lines=17> */
[----:B------:R-:W-:Y:S02]  /*0440*/  @P0 IMAD.MOV.U32 R9, RZ, RZ, RZ ;  /* 0x000000ffff090224 */ /* 0x000fe400078e00ff */
[----:B------:R-:W-:Y:S01]  /*0450*/  @!P0 FFMA R8, R3, 1.84467440737095516160e+19, RZ ;  /* 0x5f80000003088823 */ /* 0x000fe200000000ff */
[----:B------:R-:W-:Y:S02]  /*0460*/  @!P0 IMAD.MOV.U32 R9, RZ, RZ, -0x40 ;  /* 0xffffffc0ff098424 */ /* 0x000fe400078e00ff */
[----:B------:R-:W-:Y:S02]  /*0470*/  @!P1 FFMA R5, R0, 1.84467440737095516160e+19, RZ ;  /* 0x5f80000000059823 */ /* 0x000fe400000000ff */
[----:B------:R-:W-:-:S07]  /*0480*/  @!P1 VIADD R9, R9, 0x40 ;  /* 0x0000004009099836 */ /* 0x000fce0000000000 */
.L_x_171:
[----:B------:R-:W-:Y:S01]  /*0490*/  LEA R0, R7, 0xc0800000, 0x17 ;  /* 0xc080000007007811 */ /* 0x000fe200078eb8ff */
[----:B------:R-:W-:Y:S01]  /*04a0*/  VIADD R6, R6, 0xffffff81 ;  /* 0xffffff8106067836 */ /* 0x000fe20000000000 */
[----:B------:R-:W-:Y:S03]  /*04b0*/  BSSY.RECONVERGENT B2, `(.L_x_176) ;  /* 0x0000035000027945 */ /* 0x000fe60003800200 */
[----:B------:R-:W-:Y:S02]  /*04c0*/  IMAD.IADD R5, R5, 0x1, -R0 ;  /* 0x0000000105057824 */ /* 0x000fe400078e0a00 */
[C---:B------:R-:W-:Y:S01]  /*04d0*/  IMAD R0, R6.reuse, -0x800000, R8 ;  /* 0xff80000006007824 */ /* 0x040fe200078e0208 */
[----:B------:R-:W-:Y:S01]  /*04e0*/  IADD3 R6, PT, PT, R6, 0x7f, -R7 ;  /* 0x0000007f06067810 */ /* 0x000fe20007ffe807 */
[----:B------:R-:W0:Y:S01]  /*04f0*/  MUFU.RCP R3, R5 ;  /* 0x0000000500037308 */ /* 0x000e220000001000 */
[----:B------:R-:W-:-:S03]  /*0500*/  FADD.FTZ R11, -R5, -RZ ;  /* 0x800000ff050b7221 */ /* 0x000fc60000010100 */
[----:B------:R-:W-:Y:S02]  /*0510*/  IMAD.IADD R6, R6, 0x1, R9 ;  /* 0x0000000106067824 */ /* 0x000fe400078e0209 */
        /* <DEDUP_REMOVED lines=8> */
[----:B------:R-:W-:-:S05]  /*05a0*/  LOP3.LUT R3, R3, 0xff, RZ, 0xc0, !PT ;  /* 0x000000ff03037812 */ /* 0x000fca00078ec0ff */
[----:B------:R-:W-:-:S04]  /*05b0*/  IMAD.IADD R7, R3, 0x1, R6 ;  /* 0x0000000103077824 */ /* 0x000fc800078e0206 */
        /* <DEDUP_REMOVED lines=16> */
[----:B------:R-:W-:Y:S02]  /*06c0*/  VIADD R8, R7, 0x20 ;  /* 0x0000002007087836 */ /* 0x000fe40000000000 */
[----:B------:R-:W-:Y:S01]  /*06d0*/  LOP3.LUT R5, R5, 0x800000, RZ, 0xfc, !PT ;  /* 0x0080000005057812 */ /* 0x000fe200078efcff */
[----:B------:R-:W-:Y:S01]  /*06e0*/  IMAD.MOV R7, RZ, RZ, -R7 ;  /* 0x000000ffff077224 */ /* 0x000fe200078e0a07 */
[----:B------:R-:W-:-:S02]  /*06f0*/  FSETP.NEU.FTZ.AND P0, PT, R3, R6, PT ;  /* 0x000000060300720b */ /* 0x000fc40003f1d000 */
[----:B------:R-:W-:Y:S02]  /*0700*/  SHF.L.U32 R8, R5, R8, RZ ;  /* 0x0000000805087219 */ /* 0x000fe400000006ff */
[----:B------:R-:W-:Y:S02]  /*0710*/  SEL R6, R7, RZ, P2 ;  /* 0x000000ff07067207 */ /* 0x000fe40001000000 */
[----:B------:R-:W-:Y:S02]  /*0720*/  ISETP.NE.AND P1, PT, R8, RZ, P1 ;  /* 0x000000ff0800720c */ /* 0x000fe40000f25270 */
[----:B------:R-:W-:Y:S02]  /*0730*/  SHF.R.U32.HI R6, RZ, R6, R5 ;  /* 0x00000006ff067219 */ /* 0x000fe40000011605 */
[----:B------:R-:W-:Y:S02]  /*0740*/  PLOP3.LUT P0, PT, P0, P1, PT, 0xf8, 0x8f ;  /* 0x00000000008f781c */ /* 0x000fe40000703f70 */
[----:B------:R-:W-:-:S02]  /*0750*/  SHF.R.U32.HI R8, RZ, 0x1, R6 ;  /* 0x00000001ff087819 */ /* 0x000fc40000011606 */
[----:B------:R-:W-:-:S04]  /*0760*/  SEL R3, RZ, 0x1, !P0 ;  /* 0x00000001ff037807 */ /* 0x000fc80004000000 */
[----:B------:R-:W-:-:S04]  /*0770*/  LOP3.LUT R3, R3, 0x1, R8, 0xf8, !PT ;  /* 0x0000000103037812 */ /* 0x000fc800078ef808 */
[----:B------:R-:W-:-:S05]  /*0780*/  LOP3.LUT R3, R3, R6, RZ, 0xc0, !PT ;  /* 0x0000000603037212 */ /* 0x000fca00078ec0ff */
[----:B------:R-:W-:-:S05]  /*0790*/  IMAD.IADD R3, R8, 0x1, R3 ;  /* 0x0000000108037824 */ /* 0x000fca00078e0203 */
[----:B------:R-:W-:Y:S01]  /*07a0*/  LOP3.LUT R0, R3, R0, RZ, 0xfc, !PT ;  /* 0x0000000003007212 */ /* 0x000fe200078efcff */
[----:B------:R-:W-:Y:S06]  /*07b0*/  BRA `(.L_x_179) ;  /* 0x0000000000107947 */ /* 0x000fec0003800000 */
.L_x_178:
[----:B------:R-:W-:-:S04]  /*07c0*/  LOP3.LUT R0, R0, 0x80000000, RZ, 0xc0, !PT ;  /* 0x8000000000007812 */ /* 0x000fc800078ec0ff */
[----:B------:R-:W-:Y:S01]  /*07d0*/  LOP3.LUT R0, R0, 0x7f800000, RZ, 0xfc, !PT ;  /* 0x7f80000000007812 */ /* 0x000fe200078efcff */
[----:B------:R-:W-:Y:S06]  /*07e0*/  BRA `(.L_x_179) ;  /* 0x0000000000047947 */ /* 0x000fec0003800000 */
.L_x_177:
[----:B------:R-:W-:-:S07]  /*07f0*/  IMAD R0, R6, 0x800000, R0 ;  /* 0x0080000006007824 */ /* 0x000fce00078e0200 */
.L_x_179:
[----:B------:R-:W-:Y:S05]  /*0800*/  BSYNC.RECONVERGENT B2 ;  /* 0x0000000000027941 */ /* 0x000fea0003800200 */
.L_x_176:
[----:B------:R-:W-:Y:S05]  /*0810*/  BRA `(.L_x_180) ;  /* 0x0000000000207947 */ /* 0x000fea0003800000 */
.L_x_175:
[----:B------:R-:W-:-:S04]  /*0820*/  LOP3.LUT R0, R5, 0x80000000, R8, 0x48, !PT ;  /* 0x8000000005007812 */ /* 0x000fc800078e4808 */
[----:B------:R-:W-:Y:S01]  /*0830*/  LOP3.LUT R0, R0, 0x7f800000, RZ, 0xfc, !PT ;  /* 0x7f80000000007812 */ /* 0x000fe200078efcff */
[----:B------:R-:W-:Y:S06]  /*0840*/  BRA `(.L_x_180) ;  /* 0x0000000000147947 */ /* 0x000fec0003800000 */
.L_x_174:
[----:B------:R-:W-:Y:S01]  /*0850*/  LOP3.LUT R0, R5, 0x80000000, R8, 0x48, !PT ;  /* 0x8000000005007812 */ /* 0x000fe200078e4808 */
[----:B------:R-:W-:Y:S06]  /*0860*/  BRA `(.L_x_180) ;  /* 0x00000000000c7947 */ /* 0x000fec0003800000 */
.L_x_173:
[----:B------:R-:W0:Y:S01]  /*0870*/  MUFU.RSQ R0, -QNAN ;  /* 0xffc0000000007908 */ /* 0x000e220000001400 */
[----:B------:R-:W-:Y:S05]  /*0880*/  BRA `(.L_x_180) ;  /* 0x0000000000047947 */ /* 0x000fea0003800000 */
.L_x_172:
[----:B------:R-:W-:-:S07]  /*0890*/  FADD.FTZ R0, R0, R3 ;  /* 0x0000000300007221 */ /* 0x000fce0000010000 */
.L_x_180:
[----:B------:R-:W-:Y:S05]  /*08a0*/  BSYNC.RECONVERGENT B1 ;  /* 0x0000000000017941 */ /* 0x000fea0003800200 */
.L_x_170:
[----:B------:R-:W-:-:S04]  /*08b0*/  IMAD.MOV.U32 R5, RZ, RZ, 0x0 ;  /* 0x00000000ff057424 */ /* 0x000fc800078e00ff */
[----:B0-----:R-:W-:Y:S05]  /*08c0*/  RET.REL.NODEC R4 `(scalar_plus_div_kernel) ;  /* 0xfffffff404cc7950 */ /* 0x001fea0003c3ffff */
.L_x_181:
        /* <DEDUP_REMOVED lines=11> */
.L_x_463:


//--------------------- .text.div_plus_scalar_kernel --------------------------
	.section	.text.div_plus_scalar_kernel,"ax",@progbits
	.align	128
        .global         div_plus_scalar_kernel
        .type           div_plus_scalar_kernel,@function
        .size           div_plus_scalar_kernel,(.L_x_464 - div_plus_scalar_kernel)
        .other          div_plus_scalar_kernel,@"STO_CUDA_ENTRY STV_DEFAULT"
div_plus_scalar_kernel:
.text.div_plus_scalar_kernel:
        /* <DEDUP_REMOVED lines=15> */
[----:B-1----:R-:W3:Y:S01]  /*00f0*/  LDG.E R0, desc[UR4][R4.64] ;  /* 0x0000000404007981 */ /* 0x002ee2000c1e1900 */
[----:B------:R-:W-:Y:S01]  /*0100*/  BSSY.RECONVERGENT B0, `(.L_x_182) ;  /* 0x000000c000007945 */ /* 0x000fe20003800200 */
[----:B--2---:R-:W0:Y:S02]  /*0110*/  MUFU.RCP R3, R9 ;  /* 0x0000000900037308 */ /* 0x004e240000001000 */
[----:B0-----:R-:W-:-:S04]  /*0120*/  FFMA R6, R3, -R9, 1 ;  /* 0x3f80000003067423 */ /* 0x001fc80000000809 */
[----:B------:R-:W-:Y:S02]  /*0130*/  FFMA R3, R3, R6, R3 ;  /* 0x0000000603037223 */ /* 0x000fe40000000003 */
[----:B---3--:R-:W0:Y:S02]  /*0140*/  FCHK P0, R0, R9 ;  /* 0x0000000900007302 */ /* 0x008e240000000000 */
[----:B------:R-:W-:-:S04]  /*0150*/  FFMA R6, R0, R3, RZ ;  /* 0x0000000300067223 */ /* 0x000fc800000000ff */
[----:B------:R-:W-:-:S04]  /*0160*/  FFMA R7, R6, -R9, R0 ;  /* 0x8000000906077223 */ /* 0x000fc80000000000 */
[----:B------:R-:W-:Y:S01]  /*0170*/  FFMA R6, R3, R7, R6 ;  /* 0x0000000703067223 */ /* 0x000fe20000000006 */
[----:B0-----:R-:W-:Y:S06]  /*0180*/  @!P0 BRA `(.L_x_183) ;  /* 0x00000000000c8947 */ /* 0x001fec0003800000 */
[----:B------:R-:W-:-:S07]  /*0190*/  MOV R4, 0x1b0 ;  /* 0x000001b000047802 */ /* 0x000fce0000000f00 */
[----:B------:R-:W-:Y:S05]  /*01a0*/  CALL.REL.NOINC `($__internal_6_$__cuda_sm3x_div_rn_noftz_f32_slowpath) ;  /* 0x0000000000207944 */ /* 0x000fea0003c00000 */
[----:B------:R-:W-:-:S07]  /*01b0*/  IMAD.MOV.U32 R6, RZ, RZ, R0 ;  /* 0x000000ffff067224 */ /* 0x000fce00078e0000 */
.L_x_183:
[----:B------:R-:W-:Y:S05]  /*01c0*/  BSYNC.RECONVERGENT B0 ;  /* 0x0000000000007941 */ /* 0x000fea0003800200 */
.L_x_182:
[----:B------:R-:W0:Y:S02]  /*01d0*/  LDC.64 R4, c[0x0][0x398] ;  /* 0x0000e600ff047b82 */ /* 0x000e240000000a00 */
[----:B0-----:R-:W-:-:S05]  /*01e0*/  IMAD.WIDE R2, R2, 0x4, R4 ;  /* 0x0000000402027825 */ /* 0x001fca00078e0204 */
[----:B------:R-:W2:Y:S02]  /*01f0*/  LDG.E R5, desc[UR4][R2.64] ;  /* 0x0000000402057981 */ /* 0x000ea4000c1e1900 */
[----:B--2---:R-:W-:-:S05]  /*0200*/  FADD R5, R5, R6 ;  /* 0x0000000605057221 */ /* 0x004fca0000000000 */
[----:B------:R-:W-:Y:S01]  /*0210*/  STG.E desc[UR4][R2.64], R5 ;  /* 0x0000000502007986 */ /* 0x000fe2000c101904 */
[----:B------:R-:W-:Y:S05]  /*0220*/  EXIT ;  /* 0x000000000000794d */ /* 0x000fea0003800000 */
        .weak           $__internal_6_$__cuda_sm3x_div_rn_noftz_f32_slowpath
        .type           $__internal_6_$__cuda_sm3x_div_rn_noftz_f32_slowpath,@function
        .size           $__internal_6_$__cuda_sm3x_div_rn_noftz_f32_slowpath,(.L_x_464 - $__internal_6_$__cuda_sm3x_div_rn_noftz_f32_slowpath)
$__internal_6_$__cuda_sm3x_div_rn_noftz_f32_slowpath:
[----:B------:R-:W0:Y:S01]  /*0230*/  LDC R3, c[0x0][0x390] ;  /* 0x0000e400ff037b82 */ /* 0x000e220000000800 */
[--C-:B------:R-:W-:Y:S01]  /*0240*/  SHF.R.U32.HI R5, RZ, 0x17, R0.reuse ;  /* 0x00000017ff057819 */ /* 0x100fe20000011600 */
[----:B------:R-:W1:Y:S01]  /*0250*/  LDCU UR6, c[0x0][0x390] ;  /* 0x00007200ff0677ac */ /* 0x000e620008000800 */
[----:B------:R-:W-:Y:S01]  /*0260*/  BSSY.RECONVERGENT B1, `(.L_x_184) ;  /* 0x0000064000017945 */ /* 0x000fe20003800200 */
[----:B------:R-:W-:Y:S01]  /*0270*/  IMAD.MOV.U32 R7, RZ, RZ, R0 ;  /* 0x000000ffff077224 */ /* 0x000fe200078e0000 */
[----:B------:R-:W-:-:S05]  /*0280*/  LOP3.LUT R5, R5, 0xff, RZ, 0xc0, !PT ;  /* 0x000000ff05057812 */ /* 0x000fca00078ec0ff */
[----:B------:R-:W-:Y:S02]  /*0290*/  VIADD R10, R5, 0xffffffff ;  /* 0xffffffff050a7836 */ /* 0x000fe40000000000 */
[----:B-1----:R-:W-:Y:S01]  /*02a0*/  IMAD.U32 R8, RZ, RZ, UR6 ;  /* 0x00000006ff087e24 */ /* 0x002fe2000f8e00ff */
[----:B0-----:R-:W-:-:S04]  /*02b0*/  SHF.R.U32.HI R6, RZ, 0x17, R3 ;  /* 0x00000017ff067819 */ /* 0x001fc80000011603 */
[----:B------:R-:W-:-:S05]  /*02c0*/  LOP3.LUT R6, R6, 0xff, RZ, 0xc0, !PT ;  /* 0x000000ff06067812 */ /* 0x000fca00078ec0ff */
[----:B------:R-:W-:-:S05]  /*02d0*/  VIADD R11, R6, 0xffffffff ;  /* 0xffffffff060b7836 */ /* 0x000fca0000000000 */
[----:B------:R-:W-:-:S04]  /*02e0*/  ISETP.GT.U32.AND P0, PT, R11, 0xfd, PT ;  /* 0x000000fd0b00780c */ /* 0x000fc80003f04070 */
[----:B------:R-:W-:-:S13]  /*02f0*/  ISETP.GT.U32.OR P0, PT, R10, 0xfd, P0 ;  /* 0x000000fd0a00780c */ /* 0x000fda0000704470 */
[----:B------:R-:W-:Y:S01]  /*0300*/  @!P0 IMAD.MOV.U32 R9, RZ, RZ, RZ ;  /* 0x000000ffff098224 */ /* 0x000fe200078e00ff */
        /* <DEDUP_REMOVED lines=24> */
.L_x_185:
[----:B------:R-:W-:Y:S01]  /*0490*/  LEA R3, R6, 0xc0800000, 0x17 ;  /* 0xc080000006037811 */ /* 0x000fe200078eb8ff */
[----:B------:R-:W-:Y:S01]  /*04a0*/  VIADD R5, R5, 0xffffff81 ;  /* 0xffffff8105057836 */ /* 0x000fe20000000000 */
[----:B------:R-:W-:Y:S03]  /*04b0*/  BSSY.RECONVERGENT B2, `(.L_x_190) ;  /* 0x0000035000027945 */ /* 0x000fe60003800200 */
[----:B------:R-:W-:Y:S01]  /*04c0*/  IMAD.IADD R3, R8, 0x1, -R3 ;  /* 0x0000000108037824 */ /* 0x000fe200078e0a03 */
[C---:B------:R-:W-:Y:S01]  /*04d0*/  IADD3 R6, PT, PT, R5.reuse, 0x7f, -R6 ;  /* 0x0000007f05067810 */ /* 0x040fe20007ffe806 */
[----:B------:R-:W-:Y:S02]  /*04e0*/  IMAD R0, R5, -0x800000, R7 ;  /* 0xff80000005007824 */ /* 0x000fe400078e0207 */
[----:B------:R-:W0:Y:S01]  /*04f0*/  MUFU.RCP R8, R3 ;  /* 0x0000000300087308 */ /* 0x000e220000001000 */
[----:B------:R-:W-:Y:S01]  /*0500*/  FADD.FTZ R11, -R3, -RZ ;  /* 0x800000ff030b7221 */ /* 0x000fe20000010100 */
[----:B------:R-:W-:-:S03]  /*0510*/  IMAD.IADD R6, R6, 0x1, R9 ;  /* 0x0000000106067824 */ /* 0x000fc600078e0209 */
        /* <DEDUP_REMOVED lines=42> */
.L_x_192:
[----:B------:R-:W-:-:S04]  /*07c0*/  LOP3.LUT R0, R0, 0x80000000, RZ, 0xc0, !PT ;  /* 0x8000000000007812 */ /* 0x000fc800078ec0ff */
[----:B------:R-:W-:Y:S01]  /*07d0*/  LOP3.LUT R0, R0, 0x7f800000, RZ, 0xfc, !PT ;  /* 0x7f80000000007812 */ /* 0x000fe200078efcff */
[----:B------:R-:W-:Y:S06]  /*07e0*/  BRA `(.L_x_193) ;  /* 0x0000000000047947 */ /* 0x000fec0003800000 */
.L_x_191:
[----:B------:R-:W-:-:S07]  /*07f0*/  IMAD R0, R6, 0x800000, R0 ;  /* 0x0080000006007824 */ /* 0x000fce00078e0200 */
.L_x_193:
[----:B------:R-:W-:Y:S05]  /*0800*/  BSYNC.RECONVERGENT B2 ;  /* 0x0000000000027941 */ /* 0x000fea0003800200 */
.L_x_190:
[----:B------:R-:W-:Y:S05]  /*0810*/  BRA `(.L_x_194) ;  /* 0x0000000000207947 */ /* 0x000fea0003800000 */
.L_x_189:
[----:B------:R-:W-:-:S04]  /*0820*/  LOP3.LUT R0, R8, 0x80000000, R7, 0x48, !PT ;  /* 0x8000000008007812 */ /* 0x000fc800078e4807 */
[----:B------:R-:W-:Y:S01]  /*0830*/  LOP3.LUT R0, R0, 0x7f800000, RZ, 0xfc, !PT ;  /* 0x7f80000000007812 */ /* 0x000fe200078efcff */
[----:B------:R-:W-:Y:S06]  /*0840*/  BRA `(.L_x_194) ;  /* 0x0000000000147947 */ /* 0x000fec0003800000 */
.L_x_188:
[----:B------:R-:W-:Y:S01]  /*0850*/  LOP3.LUT R0, R8, 0x80000000, R7, 0x48, !PT ;  /* 0x8000000008007812 */ /* 0x000fe200078e4807 */
[----:B------:R-:W-:Y:S06]  /*0860*/  BRA `(.L_x_194) ;  /* 0x00000000000c7947 */ /* 0x000fec0003800000 */
.L_x_187:
[----:B------:R-:W0:Y:S01]  /*0870*/  MUFU.RSQ R0, -QNAN ;  /* 0xffc0000000007908 */ /* 0x000e220000001400 */
[----:B------:R-:W-:Y:S05]  /*0880*/  BRA `(.L_x_194) ;  /* 0x0000000000047947 */ /* 0x000fea0003800000 */
.L_x_186:
[----:B------:R-:W-:-:S07]  /*0890*/  FADD.FTZ R0, R0, R3 ;  /* 0x0000000300007221 */ /* 0x000fce0000010000 */
.L_x_194:
[----:B------:R-:W-:Y:S05]  /*08a0*/  BSYNC.RECONVERGENT B1 ;  /* 0x0000000000017941 */ /* 0x000fea0003800200 */
.L_x_184:
[----:B------:R-:W-:-:S04]  /*08b0*/  IMAD.MOV.U32 R5, RZ, RZ, 0x0 ;  /* 0x00000000ff057424 */ /* 0x000fc800078e00ff */
[----:B0-----:R-:W-:Y:S05]  /*08c0*/  RET.REL.NODEC R4 `(div_plus_scalar_kernel) ;  /* 0xfffffff404cc7950 */ /* 0x001fea0003c3ffff */
.L_x_195:
        /* <DEDUP_REMOVED lines=11> */
.L_x_464:


//--------------------- .text.div_plus_axis_kernel --------------------------
	.section	.text.div_plus_axis_kernel,"ax",@progbits
	.align	128
        .global         div_plus_axis_kernel
        .type           div_plus_axis_kernel,@function
        .size           div_plus_axis_kernel,(.L_x_465 - div_plus_axis_kernel)
        .other          div_plus_axis_kernel,@"STO_CUDA_ENTRY STV_DEFAULT"
div_plus_axis_kernel:
.text.div_plus_axis_kernel:
        /* <DEDUP_REMOVED lines=11> */
[----:B------:R-:W0:Y:S01]  /*00b0*/  LDC R9, c[0x0][0x3a0] ;  /* 0x0000e800ff097b82 */ /* 0x000e220000000800 */
[----:B------:R-:W1:Y:S01]  /*00c0*/  LDCU.64 UR4, c[0x0][0x358] ;  /* 0x00006b00ff0477ac */ /* 0x000e620008000a00 */
[----:B0-----:R-:W-:-:S04]  /*00d0*/  IABS R3, R9 ;  /* 0x0000000900037213 */ /* 0x001fc80000000000 */
[----:B------:R-:W0:Y:S08]  /*00e0*/  I2F.RP R0, R3 ;  /* 0x0000000300007306 */ /* 0x000e300000209400 */
[----:B0-----:R-:W0:Y:S02]  /*00f0*/  MUFU.RCP R0, R0 ;  /* 0x0000000000007308 */ /* 0x001e240000001000 */
[----:B0-----:R-:W-:-:S06]  /*0100*/  VIADD R4, R0, 0xffffffe ;  /* 0x0ffffffe00047836 */ /* 0x001fcc0000000000 */
[----:B------:R0:W2:Y:S02]  /*0110*/  F2I.FTZ.U32.TRUNC.NTZ R5, R4 ;  /* 0x0000000400057305 */ /* 0x0000a4000021f000 */
[----:B0-----:R-:W-:Y:S02]  /*0120*/  IMAD.MOV.U32 R4, RZ, RZ, RZ ;  /* 0x000000ffff047224 */ /* 0x001fe400078e00ff */
[----:B--2---:R-:W-:-:S04]  /*0130*/  IMAD.MOV R6, RZ, RZ, -R5 ;  /* 0x000000ffff067224 */ /* 0x004fc800078e0a05 */
[----:B------:R-:W-:Y:S01]  /*0140*/  IMAD R7, R6, R3, RZ ;  /* 0x0000000306077224 */ /* 0x000fe200078e02ff */
[----:B------:R-:W-:-:S03]  /*0150*/  IABS R6, R2 ;  /* 0x0000000200067213 */ /* 0x000fc60000000000 */
[----:B------:R-:W-:-:S06]  /*0160*/  IMAD.HI.U32 R5, R5, R7, R4 ;  /* 0x0000000705057227 */ /* 0x000fcc00078e0004 */
[----:B------:R-:W-:-:S04]  /*0170*/  IMAD.HI.U32 R5, R5, R6, RZ ;  /* 0x0000000605057227 */ /* 0x000fc800078e00ff */
[----:B------:R-:W-:-:S04]  /*0180*/  IMAD.MOV R0, RZ, RZ, -R5 ;  /* 0x000000ffff007224 */ /* 0x000fc800078e0a05 */
[C---:B------:R-:W-:Y:S02]  /*0190*/  IMAD R0, R3.reuse, R0, R6 ;  /* 0x0000000003007224 */ /* 0x040fe400078e0206 */
[----:B------:R-:W0:Y:S03]  /*01a0*/  LDC.64 R6, c[0x0][0x390] ;  /* 0x0000e400ff067b82 */ /* 0x000e260000000a00 */
[----:B------:R-:W-:-:S13]  /*01b0*/  ISETP.GT.U32.AND P2, PT, R3, R0, PT ;  /* 0x000000000300720c */ /* 0x000fda0003f44070 */
[----:B------:R-:W-:Y:S02]  /*01c0*/  @!P2 IMAD.IADD R0, R0, 0x1, -R3 ;  /* 0x000000010000a824 */ /* 0x000fe400078e0a03 */
[----:B------:R-:W-:Y:S01]  /*01d0*/  @!P2 VIADD R5, R5, 0x1 ;  /* 0x000000010505a836 */ /* 0x000fe20000000000 */
[----:B------:R-:W-:Y:S02]  /*01e0*/  ISETP.NE.AND P2, PT, R9, RZ, PT ;  /* 0x000000ff0900720c */ /* 0x000fe40003f45270 */
[----:B------:R-:W-:Y:S02]  /*01f0*/  ISETP.GE.U32.AND P0, PT, R0, R3, PT ;  /* 0x000000030000720c */ /* 0x000fe40003f06070 */
[----:B------:R-:W-:-:S04]  /*0200*/  LOP3.LUT R0, R2, R9, RZ, 0x3c, !PT ;  /* 0x0000000902007212 */ /* 0x000fc800078e3cff */
[----:B------:R-:W-:-:S07]  /*0210*/  ISETP.GE.AND P1, PT, R0, RZ, PT ;  /* 0x000000ff0000720c */ /* 0x000fce0003f26270 */
[----:B------:R-:W-:-:S04]  /*0220*/  @P0 VIADD R5, R5, 0x1 ;  /* 0x0000000105050836 */ /* 0x000fc80000000000 */
[----:B------:R-:W-:Y:S02]  /*0230*/  IMAD.MOV.U32 R3, RZ, RZ, R5 ;  /* 0x000000ffff037224 */ /* 0x000fe400078e0005 */
[----:B------:R-:W2:Y:S02]  /*0240*/  LDC.64 R4, c[0x0][0x388] ;  /* 0x0000e200ff047b82 */ /* 0x000ea40000000a00 */
[----:B------:R-:W-:Y:S01]  /*0250*/  @!P1 IMAD.MOV R3, RZ, RZ, -R3 ;  /* 0x000000ffff039224 */ /* 0x000fe200078e0a03 */
[----:B------:R-:W-:-:S05]  /*0260*/  @!P2 LOP3.LUT R3, RZ, R9, RZ, 0x33, !PT ;  /* 0x00000009ff03a212 */ /* 0x000fca00078e33ff */
[----:B0-----:R-:W-:-:S06]  /*0270*/  IMAD.WIDE R6, R3, 0x4, R6 ;  /* 0x0000000403067825 */ /* 0x001fcc00078e0206 */
[----:B-1----:R-:W3:Y:S01]  /*0280*/  LDG.E R7, desc[UR4][R6.64] ;  /* 0x0000000406077981 */ /* 0x002ee2000c1e1900 */
[----:B--2---:R-:W-:-:S05]  /*0290*/  IMAD.WIDE R4, R2, 0x4, R4 ;  /* 0x0000000402047825 */ /* 0x004fca00078e0204 */
[----:B------:R-:W2:Y:S01]  /*02a0*/  LDG.E R0, desc[UR4][R4.64] ;  /* 0x0000000404007981 */ /* 0x000ea2000c1e1900 */
[----:B------:R-:W-:Y:S01]  /*02b0*/  BSSY.RECONVERGENT B0, `(.L_x_196) ;  /* 0x000000c000007945 */ /* 0x000fe20003800200 */
[----:B---3--:R-:W0:Y:S08]  /*02c0*/  MUFU.RCP R3, R7 ;  /* 0x0000000700037308 */ /* 0x008e300000001000 */
[----:B--2---:R-:W1:Y:S01]  /*02d0*/  FCHK P0, R0, R7 ;  /* 0x0000000700007302 */ /* 0x004e620000000000 */
[----:B0-----:R-:W-:-:S04]  /*02e0*/  FFMA R8, -R7, R3, 1 ;  /* 0x3f80000007087423 */ /* 0x001fc80000000103 */
[----:B------:R-:W-:-:S04]  /*02f0*/  FFMA R3, R3, R8, R3 ;  /* 0x0000000803037223 */ /* 0x000fc80000000003 */
[----:B------:R-:W-:-:S04]  /*0300*/  FFMA R8, R0, R3, RZ ;  /* 0x0000000300087223 */ /* 0x000fc800000000ff */
[----:B------:R-:W-:-:S04]  /*0310*/  FFMA R9, -R7, R8, R0 ;  /* 0x0000000807097223 */ /* 0x000fc80000000100 */
[----:B------:R-:W-:Y:S01]  /*0320*/  FFMA R8, R3, R9, R8 ;  /* 0x0000000903087223 */ /* 0x000fe20000000008 */
[----:B-1----:R-:W-:Y:S06]  /*0330*/  @!P0 BRA `(.L_x_197) ;  /* 0x00000000000c8947 */ /* 0x002fec0003800000 */
[----:B------:R-:W-:-:S07]  /*0340*/  MOV R4, 0x360 ;  /* 0x0000036000047802 */ /* 0x000fce0000000f00 */
[----:B------:R-:W-:Y:S05]  /*0350*/  CALL.REL.NOINC `($__internal_7_$__cuda_sm3x_div_rn_noftz_f32_slowpath) ;  /* 0x0000000000207944 */ /* 0x000fea0003c00000 */
[----:B------:R-:W-:-:S07]  /*0360*/  IMAD.MOV.U32 R8, RZ, RZ, R0 ;  /* 0x000000ffff087224 */ /* 0x000fce00078e0000 */
.L_x_197:
[----:B------:R-:W-:Y:S05]  /*0370*/  BSYNC.RECONVERGENT B0 ;  /* 0x0000000000007941 */ /* 0x000fea0003800200 */
.L_x_196:
[----:B------:R-:W0:Y:S02]  /*0380*/  LDC.64 R4, c[0x0][0x398] ;  /* 0x0000e600ff047b82 */ /* 0x000e240000000a00 */
[----:B0-----:R-:W-:-:S05]  /*0390*/  IMAD.WIDE R2, R2, 0x4, R4 ;  /* 0x0000000402027825 */ /* 0x001fca00078e0204 */
[----:B------:R-:W2:Y:S02]  /*03a0*/  LDG.E R5, desc[UR4][R2.64] ;  /* 0x0000000402057981 */ /* 0x000ea4000c1e1900 */
[----:B--2---:R-:W-:-:S05]  /*03b0*/  FADD R5, R5, R8 ;  /* 0x0000000805057221 */ /* 0x004fca0000000000 */
[----:B------:R-:W-:Y:S01]  /*03c0*/  STG.E desc[UR4][R2.64], R5 ;  /* 0x0000000502007986 */ /* 0x000fe2000c101904 */
[----:B------:R-:W-:Y:S05]  /*03d0*/  EXIT ;  /* 0x000000000000794d */ /* 0x000fea0003800000 */
        .weak           $__internal_7_$__cuda_sm3x_div_rn_noftz_f32_slowpath
        .type           $__internal_7_$__cuda_sm3x_div_rn_noftz_f32_slowpath,@function
        .size           $__internal_7_$__cuda_sm3x_div_rn_noftz_f32_slowpath,(.L_x_465 - $__internal_7_$__cuda_sm3x_div_rn_noftz_f32_slowpath)
$__internal_7_$__cuda_sm3x_div_rn_noftz_f32_slowpath:
[----:B------:R-:W-:Y:S01]  /*03e0*/  SHF.R.U32.HI R5, RZ, 0x17, R7 ;  /* 0x00000017ff057819 */ /* 0x000fe20000011607 */
[----:B------:R-:W-:Y:S01]  /*03f0*/  BSSY.RECONVERGENT B1, `(.L_x_198) ;  /* 0x0000064000017945 */ /* 0x000fe20003800200 */
[--C-:B------:R-:W-:Y:S01]  /*0400*/  SHF.R.U32.HI R3, RZ, 0x17, R0.reuse ;  /* 0x00000017ff037819 */ /* 0x100fe20000011600 */
[----:B------:R-:W-:Y:S01]  /*0410*/  IMAD.MOV.U32 R6, RZ, RZ, R0 ;  /* 0x000000ffff067224 */ /* 0x000fe200078e0000 */
[----:B------:R-:W-:Y:S02]  /*0420*/  LOP3.LUT R12, R5, 0xff, RZ, 0xc0, !PT ;  /* 0x000000ff050c7812 */ /* 0x000fe400078ec0ff */
[----:B------:R-:W-:-:S03]  /*0430*/  LOP3.LUT R5, R3, 0xff, RZ, 0xc0, !PT ;  /* 0x000000ff03057812 */ /* 0x000fc600078ec0ff */
[----:B------:R-:W-:Y:S02]  /*0440*/  VIADD R10, R12, 0xffffffff ;  /* 0xffffffff0c0a7836 */ /* 0x000fe40000000000 */
[----:B------:R-:W-:-:S03]  /*0450*/  VIADD R9, R5, 0xffffffff ;  /* 0xffffffff05097836 */ /* 0x000fc60000000000 */
[----:B------:R-:W-:-:S04]  /*0460*/  ISETP.GT.U32.AND P0, PT, R10, 0xfd, PT ;  /* 0x000000fd0a00780c */ /* 0x000fc80003f04070 */
        /* <DEDUP_REMOVED lines=27> */
.L_x_199:
        /* <DEDUP_REMOVED lines=29> */
[CC--:B------:R-:W-:Y:S01]  /*07f0*/  FFMA.RZ R3, R10.reuse, R6.reuse, R11 ;  /* 0x000000060a037223 */ /* 0x0c0fe2000000c00b */
[C---:B------:R-:W-:Y:S01]  /*0800*/  VIADD R8, R7.reuse, 0x20 ;  /* 0x0000002007087836 */ /* 0x040fe20000000000 */
[C---:B------:R-:W-:Y:S02]  /*0810*/  ISETP.NE.AND P2, PT, R7.reuse, RZ, PT ;  /* 0x000000ff0700720c */ /* 0x040fe40003f45270 */
[----:B------:R-:W-:Y:S01]  /*0820*/  ISETP.NE.AND P1, PT, R7, RZ, PT ;  /* 0x000000ff0700720c */ /* 0x000fe20003f25270 */
[----:B------:R-:W-:Y:S01]  /*0830*/  IMAD.MOV R7, RZ, RZ, -R7 ;  /* 0x000000ffff077224 */ /* 0x000fe200078e0a07 */
[----:B------:R-:W-:Y:S01]  /*0840*/  LOP3.LUT R5, R3, 0x7fffff, RZ, 0xc0, !PT ;  /* 0x007fffff03057812 */ /* 0x000fe200078ec0ff */
[CCC-:B------:R-:W-:Y:S01]  /*0850*/  FFMA.RP R3, R10.reuse, R6.reuse, R11.reuse ;  /* 0x000000060a037223 */ /* 0x1c0fe2000000800b */
[----:B------:R-:W-:Y:S02]  /*0860*/  FFMA.RM R6, R10, R6, R11 ;  /* 0x000000060a067223 */ /* 0x000fe4000000400b */
[----:B------:R-:W-:-:S03]  /*0870*/  LOP3.LUT R5, R5, 0x800000, RZ, 0xfc, !PT ;  /* 0x0080000005057812 */ /* 0x000fc600078efcff */
[----:B------:R-:W-:Y:S02]  /*0880*/  FSETP.NEU.FTZ.AND P0, PT, R3, R6, PT ;  /* 0x000000060300720b */ /* 0x000fe40003f1d000 */
[----:B------:R-:W-:Y:S02]  /*0890*/  SHF.L.U32 R8, R5, R8, RZ ;  /* 0x0000000805087219 */ /* 0x000fe400000006ff */
[----:B------:R-:W-:Y:S02]  /*08a0*/  SEL R6, R7, RZ, P2 ;  /* 0x000000ff07067207 */ /* 0x000fe40001000000 */
[----:B------:R-:W-:Y:S02]  /*08b0*/  ISETP.NE.AND P1, PT, R8, RZ, P1 ;  /* 0x000000ff0800720c */ /* 0x000fe40000f25270 */
[----:B------:R-:W-:Y:S02]  /*08c0*/  SHF.R.U32.HI R6, RZ, R6, R5 ;  /* 0x00000006ff067219 */ /* 0x000fe40000011605 */
[----:B------:R-:W-:-:S02]  /*08d0*/  PLOP3.LUT P0, PT, P0, P1, PT, 0xf8, 0x8f ;  /* 0x00000000008f781c */ /* 0x000fc40000703f70 */
[----:B------:R-:W-:Y:S02]  /*08e0*/  SHF.R.U32.HI R8, RZ, 0x1, R6 ;  /* 0x00000001ff087819 */ /* 0x000fe40000011606 */
[----:B------:R-:W-:-:S04]  /*08f0*/  SEL R3, RZ, 0x1, !P0 ;  /* 0x00000001ff037807 */ /* 0x000fc80004000000 */
[----:B------:R-:W-:-:S04]  /*0900*/  LOP3.LUT R3, R3, 0x1, R8, 0xf8, !PT ;  /* 0x0000000103037812 */ /* 0x000fc800078ef808 */
[----:B------:R-:W-:-:S05]  /*0910*/  LOP3.LUT R3, R3, R6, RZ, 0xc0, !PT ;  /* 0x0000000603037212 */ /* 0x000fca00078ec0ff */
[----:B------:R-:W-:-:S05]  /*0920*/  IMAD.IADD R3, R8, 0x1, R3 ;  /* 0x0000000108037824 */ /* 0x000fca00078e0203 */
[----:B------:R-:W-:Y:S01]  /*0930*/  LOP3.LUT R0, R3, R0, RZ, 0xfc, !PT ;  /* 0x0000000003007212 */ /* 0x000fe200078efcff */
[----:B------:R-:W-:Y:S06]  /*0940*/  BRA `(.L_x_207) ;  /* 0x0000000000107947 */ /* 0x000fec0003800000 */
.L_x_206:
[----:B------:R-:W-:-:S04]  /*0950*/  LOP3.LUT R0, R0, 0x80000000, RZ, 0xc0, !PT ;  /* 0x8000000000007812 */ /* 0x000fc800078ec0ff */
[----:B------:R-:W-:Y:S01]  /*0960*/  LOP3.LUT R0, R0, 0x7f800000, RZ, 0xfc, !PT ;  /* 0x7f80000000007812 */ /* 0x000fe200078efcff */
[----:B------:R-:W-:Y:S06]  /*0970*/  BRA `(.L_x_207) ;  /* 0x0000000000047947 */ /* 0x000fec0003800000 */
.L_x_205:
[----:B------:R-:W-:-:S07]  /*0980*/  IMAD R0, R5, 0x800000, R0 ;  /* 0x0080000005007824 */ /* 0x000fce00078e0200 */
.L_x_207:
[----:B------:R-:W-:Y:S05]  /*0990*/  BSYNC.RECONVERGENT B2 ;  /* 0x0000000000027941 */ /* 0x000fea0003800200 */
.L_x_204:
[----:B------:R-:W-:Y:S05]  /*09a0*/  BRA `(.L_x_208) ;  /* 0x0000000000207947 */ /* 0x000fea0003800000 */
.L_x_203:
[----:B------:R-:W-:-:S04]  /*09b0*/  LOP3.LUT R0, R7, 0x80000000, R6, 0x48, !PT ;  /* 0x8000000007007812 */ /* 0x000fc800078e4806 */
[----:B------:R-:W-:Y:S01]  /*09c0*/  LOP3.LUT R0, R0, 0x7f800000, RZ, 0xfc, !PT ;  /* 0x7f80000000007812 */ /* 0x000fe200078efcff */
[----:B------:R-:W-:Y:S06]  /*09d0*/  BRA `(.L_x_208) ;  /* 0x0000000000147947 */ /* 0x000fec0003800000 */
.L_x_202:
[----:B------:R-:W-:Y:S01]  /*09e0*/  LOP3.LUT R0, R7, 0x80000000, R6, 0x48, !PT ;  /* 0x8000000007007812 */ /* 0x000fe200078e4806 */
[----:B------:R-:W-:Y:S06]  /*09f0*/  BRA `(.L_x_208) ;  /* 0x00000000000c7947 */ /* 0x000fec0003800000 */
.L_x_201:
[----:B------:R-:W0:Y:S01]  /*0a00*/  MUFU.RSQ R0, -QNAN ;  /* 0xffc0000000007908 */ /* 0x000e220000001400 */
[----:B------:R-:W-:Y:S05]  /*0a10*/  BRA `(.L_x_208) ;  /* 0x0000000000047947 */ /* 0x000fea0003800000 */
.L_x_200:
[----:B------:R-:W-:-:S07]  /*0a20*/  FADD.FTZ R0, R0, R3 ;  /* 0x0000000300007221 */ /* 0x000fce0000010000 */
.L_x_208:
[----:B------:R-:W-:Y:S05]  /*0a30*/  BSYNC.RECONVERGENT B1 ;  /* 0x0000000000017941 */ /* 0x000fea0003800200 */
.L_x_198:
[----:B------:R-:W-:-:S04]  /*0a40*/  IMAD.MOV.U32 R5, RZ, RZ, 0x0 ;  /* 0x00000000ff057424 */ /* 0x000fc800078e00ff */
[----:B0-----:R-:W-:Y:S05]  /*0a50*/  RET.REL.NODEC R4 `(div_plus_axis_kernel) ;  /* 0xfffffff404687950 */ /* 0x001fea0003c3ffff */
.L_x_209:
        /* <DEDUP_REMOVED lines=10> */
.L_x_465:


//--------------------- .text.div_plus_kernel     --------------------------
	.section	.text.div_plus_kernel,"ax",@progbits
	.align	128
        .global         div_plus_kernel
        .type           div_plus_kernel,@function
        .size           div_plus_kernel,(.L_x_466 - div_plus_kernel)
        .other          div_plus_kernel,@"STO_CUDA_ENTRY STV_DEFAULT"
div_plus_kernel:
.text.div_plus_kernel:
        /* <DEDUP_REMOVED lines=14> */
[----:B0-----:R-:W-:-:S05]  /*00e0*/  IMAD.WIDE R6, R2, 0x4, R6 ;  /* 0x0000000402067825 */ /* 0x001fca00078e0206 */
        /* <DEDUP_REMOVED lines=13> */
[----:B------:R-:W-:Y:S05]  /*01c0*/  CALL.REL.NOINC `($__internal_8_$__cuda_sm3x_div_rn_noftz_f32_slowpath) ;  /* 0x0000000000207944 */ /* 0x000fea0003c00000 */
[----:B------:R-:W-:-:S07]  /*01d0*/  IMAD.MOV.U32 R8, RZ, RZ, R0 ;  /* 0x000000ffff087224 */ /* 0x000fce00078e0000 */
.L_x_211:
[----:B------:R-:W-:Y:S05]  /*01e0*/  BSYNC.RECONVERGENT B0 ;  /* 0x0000000000007941 */ /* 0x000fea0003800200 */
.L_x_210:
[----:B------:R-:W0:Y:S02]  /*01f0*/  LDC.64 R4, c[0x0][0x398] ;  /* 0x0000e600ff047b82 */ /* 0x000e240000000a00 */
[----:B0-----:R-:W-:-:S05]  /*0200*/  IMAD.WIDE R2, R2, 0x4, R4 ;  /* 0x0000000402027825 */ /* 0x001fca00078e0204 */
[----:B------:R-:W2:Y:S02]  /*0210*/  LDG.E R5, desc[UR4][R2.64] ;  /* 0x0000000402057981 */ /* 0x000ea4000c1e1900 */
[----:B--2---:R-:W-:-:S05]  /*0220*/  FADD R5, R5, R8 ;  /* 0x0000000805057221 */ /* 0x004fca0000000000 */
[----:B------:R-:W-:Y:S01]  /*0230*/  STG.E desc[UR4][R2.64], R5 ;  /* 0x0000000502007986 */ /* 0x000fe2000c101904 */
[----:B------:R-:W-:Y:S05]  /*0240*/  EXIT ;  /* 0x000000000000794d */ /* 0x000fea0003800000 */
        .weak           $__internal_8_$__cuda_sm3x_div_rn_noftz_f32_slowpath
        .type           $__internal_8_$__cuda_sm3x_div_rn_noftz_f32_slowpath,@function
        .size           $__internal_8_$__cuda_sm3x_div_rn_noftz_f32_slowpath,(.L_x_466 - $__internal_8_$__cuda_sm3x_div_rn_noftz_f32_slowpath)
$__internal_8_$__cuda_sm3x_div_rn_noftz_f32_slowpath:
[--C-:B------:R-:W-:Y:S01]  /*0250*/  SHF.R.U32.HI R6, RZ, 0x17, R3.reuse ;  /* 0x00000017ff067819 */ /* 0x100fe20000011603 */
[----:B------:R-:W-:Y:S01]  /*0260*/  BSSY.RECONVERGENT B1, `(.L_x_212) ;  /* 0x0000064000017945 */ /* 0x000fe20003800200 */
[--C-:B------:R-:W-:Y:S01]  /*0270*/  SHF.R.U32.HI R5, RZ, 0x17, R0.reuse ;  /* 0x00000017ff057819 */ /* 0x100fe20000011600 */
[----:B------:R-:W-:Y:S01]  /*0280*/  IMAD.MOV.U32 R7, RZ, RZ, R0 ;  /* 0x000000ffff077224 */ /* 0x000fe200078e0000 */
[----:B------:R-:W-:Y:S01]  /*0290*/  LOP3.LUT R6, R6, 0xff, RZ, 0xc0, !PT ;  /* 0x000000ff06067812 */ /* 0x000fe200078ec0ff */
[----:B------:R-:W-:Y:S01]  /*02a0*/  IMAD.MOV.U32 R8, RZ, RZ, R3 ;  /* 0x000000ffff087224 */ /* 0x000fe200078e0003 */
[----:B------:R-:W-:-:S03]  /*02b0*/  LOP3.LUT R5, R5, 0xff, RZ, 0xc0, !PT ;  /* 0x000000ff05057812 */ /* 0x000fc600078ec0ff */
[----:B------:R-:W-:Y:S02]  /*02c0*/  VIADD R11, R6, 0xffffffff ;  /* 0xffffffff060b7836 */ /* 0x000fe40000000000 */
[----:B------:R-:W-:-:S03]  /*02d0*/  VIADD R10, R5, 0xffffffff ;  /* 0xffffffff050a7836 */ /* 0x000fc60000000000 */
        /* <DEDUP_REMOVED lines=27> */
.L_x_213:
        /* <DEDUP_REMOVED lines=51> */
.L_x_220:
[----:B------:R-:W-:-:S04]  /*07c0*/  LOP3.LUT R0, R0, 0x80000000, RZ, 0xc0, !PT ;  /* 0x8000000000007812 */ /* 0x000fc800078ec0ff */
[----:B------:R-:W-:Y:S01]  /*07d0*/  LOP3.LUT R0, R0, 0x7f800000, RZ, 0xfc, !PT ;  /* 0x7f80000000007812 */ /* 0x000fe200078efcff */
[----:B------:R-:W-:Y:S06]  /*07e0*/  BRA `(.L_x_221) ;  /* 0x0000000000047947 */ /* 0x000fec0003800000 */
.L_x_219:
[----:B------:R-:W-:-:S07]  /*07f0*/  IMAD R0, R6, 0x800000, R0 ;  /* 0x0080000006007824 */ /* 0x000fce00078e0200 */
.L_x_221:
[----:B------:R-:W-:Y:S05]  /*0800*/  BSYNC.RECONVERGENT B2 ;  /* 0x0000000000027941 */ /* 0x000fea0003800200 */
.L_x_218:
[----:B------:R-:W-:Y:S05]  /*0810*/  BRA `(.L_x_222) ;  /* 0x0000000000207947 */ /* 0x000fea0003800000 */
.L_x_217:
[----:B------:R-:W-:-:S04]  /*0820*/  LOP3.LUT R0, R8, 0x80000000, R7, 0x48, !PT ;  /* 0x8000000008007812 */ /* 0x000fc800078e4807 */
[----:B------:R-:W-:Y:S01]  /*0830*/  LOP3.LUT R0, R0, 0x7f800000, RZ, 0xfc, !PT ;  /* 0x7f80000000007812 */ /* 0x000fe200078efcff */
[----:B------:R-:W-:Y:S06]  /*0840*/  BRA `(.L_x_222) ;  /* 0x0000000000147947 */ /* 0x000fec0003800000 */
.L_x_216:
[----:B------:R-:W-:Y:S01]  /*0850*/  LOP3.LUT R0, R8, 0x80000000, R7, 0x48, !PT ;  /* 0x8000000008007812 */ /* 0x000fe200078e4807 */
[----:B------:R-:W-:Y:S06]  /*0860*/  BRA `(.L_x_222) ;  /* 0x00000000000c7947 */ /* 0x000fec0003800000 */
.L_x_215:
[----:B------:R-:W0:Y:S01]  /*0870*/  MUFU.RSQ R0, -QNAN ;  /* 0xffc0000000007908 */ /* 0x000e220000001400 */
[----:B------:R-:W-:Y:S05]  /*0880*/  BRA `(.L_x_222) ;  /* 0x0000000000047947 */ /* 0x000fea0003800000 */
.L_x_214:
[----:B------:R-:W-:-:S07]  /*0890*/  FADD.FTZ R0, R0, R3 ;  /* 0x0000000300007221 */ /* 0x000fce0000010000 */
.L_x_222:
[----:B------:R-:W-:Y:S05]  /*08a0*/  BSYNC.RECONVERGENT B1 ;  /* 0x0000000000017941 */ /* 0x000fea0003800200 */
.L_x_212:
[----:B------:R-:W-:-:S04]  /*08b0*/  IMAD.MOV.U32 R5, RZ, RZ, 0x0 ;  /* 0x00000000ff057424 */ /* 0x000fc800078e00ff */
[----:B0-----:R-:W-:Y:S05]  /*08c0*/  RET.REL.NODEC R4 `(div_plus_kernel) ;  /* 0xfffffff404cc7950 */ /* 0x001fea0003c3ffff */
.L_x_223:
        /* <DEDUP_REMOVED lines=11> */
.L_x_466:


//--------------------- .text.div_scalar_bGrad_kernel --------------------------
	.section	.text.div_scalar_bGrad_kernel,"ax",@progbits
	.align	128
        .global         div_scalar_bGrad_kernel
        .type           div_scalar_bGrad_kernel,@function
        .size           div_scalar_bGrad_kernel,(.L_x_467 - div_scalar_bGrad_kernel)
        .other          div_scalar_bGrad_kernel,@"STO_CUDA_ENTRY STV_DEFAULT"
div_scalar_bGrad_kernel:
.text.div_scalar_bGrad_kernel:
        /* <DEDUP_REMOVED lines=14> */
[----:B------:R-:W3:Y:S01]  /*00e0*/  LDC.64 R4, c[0x0][0x388] ;  /* 0x0000e200ff047b82 */ /* 0x000ee20000000a00 */
[----:B0-----:R-:W-:-:S06]  /*00f0*/  IMAD.WIDE R6, R2, 0x4, R6 ;  /* 0x0000000402067825 */ /* 0x001fcc00078e0206 */
[----:B-1----:R-:W4:Y:S01]  /*0100*/  LDG.E R6, desc[UR4][R6.64] ;  /* 0x0000000406067981 */ /* 0x002f22000c1e1900 */
[----:B---3--:R-:W-:-:S05]  /*0110*/  IMAD.WIDE R4, R2, 0x4, R4 ;  /* 0x0000000402047825 */ /* 0x008fca00078e0204 */
[----:B------:R-:W2:Y:S01]  /*0120*/  LDG.E R0, desc[UR4][R4.64] ;  /* 0x0000000404007981 */ /* 0x000ea2000c1e1900 */
[----:B------:R-:W-:Y:S01]  /*0130*/  BSSY.RECONVERGENT B0, `(.L_x_224) ;  /* 0x000000e000007945 */ /* 0x000fe20003800200 */
[----:B----4-:R-:W-:-:S04]  /*0140*/  FMUL R3, R6, R6 ;  /* 0x0000000606037220 */ /* 0x010fc80000400000 */
[----:B------:R-:W0:Y:S01]  /*0150*/  MUFU.RCP R8, R3 ;  /* 0x0000000300087308 */ /* 0x000e220000001000 */
[----:B--2---:R-:W-:-:S07]  /*0160*/  FMUL R0, R0, UR6 ;  /* 0x0000000600007c20 */ /* 0x004fce0008400000 */
        /* <DEDUP_REMOVED lines=8> */
[----:B------:R-:W-:Y:S05]  /*01f0*/  CALL.REL.NOINC `($__internal_9_$__cuda_sm3x_div_rn_noftz_f32_slowpath) ;  /* 0x0000000000207944 */ /* 0x000fea0003c00000 */
[----:B------:R-:W-:-:S07]  /*0200*/  IMAD.MOV.U32 R6, RZ, RZ, R0 ;  /* 0x000000ffff067224 */ /* 0x000fce00078e0000 */
.L_x_225:
[----:B------:R-:W-:Y:S05]  /*0210*/  BSYNC.RECONVERGENT B0 ;  /* 0x0000000000007941 */ /* 0x000fea0003800200 */
.L_x_224:
[----:B------:R-:W0:Y:S02]  /*0220*/  LDC.64 R4, c[0x0][0x3a0] ;  /* 0x0000e800ff047b82 */ /* 0x000e240000000a00 */
[----:B0-----:R-:W-:-:S05]  /*0230*/  IMAD.WIDE R2, R2, 0x4, R4 ;  /* 0x0000000402027825 */ /* 0x001fca00078e0204 */
[----:B------:R-:W2:Y:S02]  /*0240*/  LDG.E R5, desc[UR4][R2.64] ;  /* 0x0000000402057981 */ /* 0x000ea4000c1e1900 */
[----:B--2---:R-:W-:-:S05]  /*0250*/  FADD R5, R5, -R6 ;  /* 0x8000000605057221 */ /* 0x004fca0000000000 */
[----:B------:R-:W-:Y:S01]  /*0260*/  STG.E desc[UR4][R2.64], R5 ;  /* 0x0000000502007986 */ /* 0x000fe2000c101904 */
[----:B------:R-:W-:Y:S05]  /*0270*/  EXIT ;  /* 0x000000000000794d */ /* 0x000fea0003800000 */
        .weak           $__internal_9_$__cuda_sm3x_div_rn_noftz_f32_slowpath
        .type           $__internal_9_$__cuda_sm3x_div_rn_noftz_f32_slowpath,@function
        .size           $__internal_9_$__cuda_sm3x_div_rn_noftz_f32_slowpath,(.L_x_467 - $__internal_9_$__cuda_sm3x_div_rn_noftz_f32_slowpath)
$__internal_9_$__cuda_sm3x_div_rn_noftz_f32_slowpath:
        /* <DEDUP_REMOVED lines=36> */
.L_x_227:
        /* <DEDUP_REMOVED lines=51> */
.L_x_234:
[----:B------:R-:W-:-:S04]  /*07f0*/  LOP3.LUT R0, R0, 0x80000000, RZ, 0xc0, !PT ;  /* 0x8000000000007812 */ /* 0x000fc800078ec0ff */
[----:B------:R-:W-:Y:S01]  /*0800*/  LOP3.LUT R0, R0, 0x7f800000, RZ, 0xfc, !PT ;  /* 0x7f80000000007812 */ /* 0x000fe200078efcff */
[----:B------:R-:W-:Y:S06]  /*0810*/  BRA `(.L_x_235) ;  /* 0x0000000000047947 */ /* 0x000fec0003800000 */
.L_x_233:
[----:B------:R-:W-:-:S07]  /*0820*/  IMAD R0, R6, 0x800000, R0 ;  /* 0x0080000006007824 */ /* 0x000fce00078e0200 */
.L_x_235:
[----:B------:R-:W-:Y:S05]  /*0830*/  BSYNC.RECONVERGENT B2 ;  /* 0x0000000000027941 */ /* 0x000fea0003800200 */
.L_x_232:
[----:B------:R-:W-:Y:S05]  /*0840*/  BRA `(.L_x_236) ;  /* 0x0000000000207947 */ /* 0x000fea0003800000 */
.L_x_231:
[----:B------:R-:W-:-:S04]  /*0850*/  LOP3.LUT R0, R8, 0x80000000, R7, 0x48, !PT ;  /* 0x8000000008007812 */ /* 0x000fc800078e4807 */
[----:B------:R-:W-:Y:S01]  /*0860*/  LOP3.LUT R0, R0, 0x7f800000, RZ, 0xfc, !PT ;  /* 0x7f80000000007812 */ /* 0x000fe200078efcff */
[----:B------:R-:W-:Y:S06]  /*0870*/  BRA `(.L_x_236) ;  /* 0x0000000000147947 */ /* 0x000fec0003800000 */
.L_x_230:
[----:B------:R-:W-:Y:S01]  /*0880*/  LOP3.LUT R0, R8, 0x80000000, R7, 0x48, !PT ;  /* 0x8000000008007812 */ /* 0x000fe200078e4807 */
[----:B------:R-:W-:Y:S06]  /*0890*/  BRA `(.L_x_236) ;  /* 0x00000000000c7947 */ /* 0x000fec0003800000 */
.L_x_229:
[----:B------:R-:W0:Y:S01]  /*08a0*/  MUFU.RSQ R0, -QNAN ;  /* 0xffc0000000007908 */ /* 0x000e220000001400 */
[----:B------:R-:W-:Y:S05]  /*08b0*/  BRA `(.L_x_236) ;  /* 0x0000000000047947 */ /* 0x000fea0003800000 */
.L_x_228:
[----:B------:R-:W-:-:S07]  /*08c0*/  FADD.FTZ R0, R0, R3 ;  /* 0x0000000300007221 */ /* 0x000fce0000010000 */
.L_x_236:
[----:B------:R-:W-:Y:S05]  /*08d0*/  BSYNC.RECONVERGENT B1 ;  /* 0x0000000000017941 */ /* 0x000fea0003800200 */
.L_x_226:
[----:B------:R-:W-:-:S04]  /*08e0*/  IMAD.MOV.U32 R5, RZ, RZ, 0x0 ;  /* 0x00000000ff057424 */ /* 0x000fc800078e00ff */
[----:B0-----:R-:W-:Y:S05]  /*08f0*/  RET.REL.NODEC R4 `(div_scalar_bGrad_kernel) ;  /* 0xfffffff404c07950 */ /* 0x001fea0003c3ffff */
.L_x_237:
        /* <DEDUP_REMOVED lines=16> */
.L_x_467:


//--------------------- .text.div_bGrad_axis_kernel --------------------------
	.section	.text.div_bGrad_axis_kernel,"ax",@progbits
	.align	128
        .global         div_bGrad_axis_kernel
        .type           div_bGrad_axis_kernel,@function
        .size           div_bGrad_axis_kernel,(.L_x_468 - div_bGrad_axis_kernel)
        .other          div_bGrad_axis_kernel,@"STO_CUDA_ENTRY STV_DEFAULT"
div_bGrad_axis_kernel:
.text.div_bGrad_axis_kernel:
        /* <DEDUP_REMOVED lines=16> */
[----:B------:R-:W-:Y:S01]  /*0100*/  HFMA2 R12, -RZ, RZ, 0, 0 ;  /* 0x00000000ff0c7431 */ /* 0x000fe200000001ff */
[----:B------:R-:W-:-:S04]  /*0110*/  LOP3.LUT R13, R6, 0x7, RZ, 0xc0, !PT ;  /* 0x00000007060d7812 */ /* 0x000fc800078ec0ff */
[----:B------:R-:W2:Y:S01]  /*0120*/  LDC.64 R4, c[0x0][0x3a0] ;  /* 0x0000e800ff047b82 */ /* 0x000ea20000000a00 */
[----:B0-----:R-:W-:-:S04]  /*0130*/  IMAD.WIDE R2, R15, 0x4, R2 ;  /* 0x000000040f027825 */ /* 0x001fc800078e0202 */
[----:B--2---:R-:W-:-:S04]  /*0140*/  IMAD.WIDE R4, R15, 0x4, R4 ;  /* 0x000000040f047825 */ /* 0x004fc800078e0204 */
[----:B------:R-:W-:Y:S01]  /*0150*/  IMAD R15, R15, R6, RZ ;  /* 0x000000060f0f7224 */ /* 0x000fe200078e02ff */
[----:B-1----:R-:W-:Y:S06]  /*0160*/  @!P0 BRA `(.L_x_238) ;  /* 0x0000000800d08947 */ /* 0x002fec0003800000 */
[----:B------:R0:W5:Y:S01]  /*0170*/  LDG.E R25, desc[UR8][R4.64] ;  /* 0x0000000804197981 */ /* 0x000162000c1e1900 */
[----:B------:R-:W1:Y:S01]  /*0180*/  LDCU.64 UR6, c[0x0][0x388] ;  /* 0x00007100ff0677ac */ /* 0x000e620008000a00 */
[----:B------:R-:W-:Y:S02]  /*0190*/  LOP3.LUT R12, R6, 0x7ffffff8, RZ, 0xc0, !PT ;  /* 0x7ffffff8060c7812 */ /* 0x000fe400078ec0ff */
[----:B------:R-:W-:Y:S01]  /*01a0*/  MOV R11, R15 ;  /* 0x0000000f000b7202 */ /* 0x000fe20000000f00 */
[----:B------:R-:W2:Y:S01]  /*01b0*/  LDCU.64 UR4, c[0x0][0x390] ;  /* 0x00007200ff0477ac */ /* 0x000ea20008000a00 */
[----:B------:R-:W-:Y:S01]  /*01c0*/  IADD3 R10, PT, PT, -R12, RZ, RZ ;  /* 0x000000ff0c0a7210 */ /* 0x000fe20007ffe1ff */
[----:B-1----:R-:W-:Y:S02]  /*01d0*/  UIADD3 UR6, UP0, UPT, UR6, 0x10, URZ ;  /* 0x0000001006067890 */ /* 0x002fe4000ff1e0ff */
[----:B--2---:R-:W-:Y:S02]  /*01e0*/  UIADD3 UR4, UP1, UPT, UR4, 0x10, URZ ;  /* 0x0000001004047890 */ /* 0x004fe4000ff3e0ff */
[----:B------:R-:W-:-:S02]  /*01f0*/  UIADD3.X UR7, UPT, UPT, URZ, UR7, URZ, UP0, !UPT ;  /* 0x00000007ff077290 */ /* 0x000fc400087fe4ff */
[----:B0-----:R-:W-:-:S12]  /*0200*/  UIADD3.X UR5, UPT, UPT, URZ, UR5, URZ, UP1, !UPT ;  /* 0x00000005ff057290 */ /* 0x001fd80008ffe4ff */
.L_x_255:
[----:B------:R-:W2:Y:S01]  /*0210*/  LDG.E R0, desc[UR8][R2.64] ;  /* 0x0000000802007981 */ /* 0x000ea2000c1e1900 */
[----:B------:R-:W-:Y:S02]  /*0220*/  MOV R6, UR6 ;  /* 0x0000000600067c02 */ /* 0x000fe40008000f00 */
[----:B------:R-:W-:Y:S02]  /*0230*/  MOV R7, UR7 ;  /* 0x0000000700077c02 */ /* 0x000fe40008000f00 */
[----:B------:R-:W-:Y:S02]  /*0240*/  MOV R8, UR4 ;  /* 0x0000000400087c02 */ /* 0x000fe40008000f00 */
[----:B------:R-:W-:Y:S01]  /*0250*/  MOV R9, UR5 ;  /* 0x0000000500097c02 */ /* 0x000fe20008000f00 */
[----:B------:R-:W-:-:S04]  /*0260*/  IMAD.WIDE R6, R11, 0x4, R6 ;  /* 0x000000040b067825 */ /* 0x000fc800078e0206 */
[----:B------:R-:W-:Y:S01]  /*0270*/  IMAD.WIDE R8, R11, 0x4, R8 ;  /* 0x000000040b087825 */ /* 0x000fe200078e0208 */
[----:B------:R-:W3:Y:S04]  /*0280*/  LDG.E R18, desc[UR8][R6.64+-0x10] ;  /* 0xfffff00806127981 */ /* 0x000ee8000c1e1900 */
[----:B------:R-:W3:Y:S01]  /*0290*/  LDG.E R17, desc[UR8][R8.64+-0x10] ;  /* 0xfffff00808117981 */ /* 0x000ee2000c1e1900 */
[----:B------:R-:W-:Y:S01]  /*02a0*/  IADD3 R10, PT, PT, R10, 0x8, RZ ;  /* 0x000000080a0a7810 */ /* 0x000fe20007ffe0ff */
[----:B------:R-:W-:Y:S03]  /*02b0*/  BSSY.RECONVERGENT B2, `(.L_x_239) ;  /* 0x000000f000027945 */ /* 0x000fe60003800200 */
[----:B------:R-:W-:Y:S01]  /*02c0*/  ISETP.NE.AND P2, PT, R10, RZ, PT ;  /* 0x000000ff0a00720c */ /* 0x000fe20003f45270 */
[----:B--2---:R-:W-:-:S04]  /*02d0*/  FMUL R0, R0, R0 ;  /* 0x0000000000007220 */ /* 0x004fc80000400000 */
[----:B0-----:R-:W0:Y:S01]  /*02e0*/  MUFU.RCP R19, R0 ;  /* 0x0000000000137308 */ /* 0x001e220000001000 */
[----:B---3--:R-:W-:-:S07]  /*02f0*/  FMUL R18, R18, R17 ;  /* 0x0000001112127220 */ /* 0x008fce0000400000 */
        /* <DEDUP_REMOVED lines=8> */
[----:B-----5:R-:W-:Y:S05]  /*0380*/  CALL.REL.NOINC `($__internal_10_$__cuda_sm3x_div_rn_noftz_f32_slowpath) ;  /* 0x0000001400047944 */ /* 0x020fea0003c00000 */
[----:B------:R-:W-:-:S07]  /*0390*/  MOV R14, R0 ;  /* 0x00000000000e7202 */ /* 0x000fce0000000f00 */
.L_x_240:
[----:B------:R-:W-:Y:S05]  /*03a0*/  BSYNC.RECONVERGENT B2 ;  /* 0x0000000000027941 */ /* 0x000fea0003800200 */
.L_x_239:
[----:B-----5:R-:W-:-:S05]  /*03b0*/  FADD R25, -R14, R25 ;  /* 0x000000190e197221 */ /* 0x020fca0000000100 */
[----:B------:R0:W-:Y:S04]  /*03c0*/  STG.E desc[UR8][R4.64], R25 ;  /* 0x0000001904007986 */ /* 0x0001e8000c101908 */
[----:B------:R-:W2:Y:S04]  /*03d0*/  LDG.E R0, desc[UR8][R2.64] ;  /* 0x0000000802007981 */ /* 0x000ea8000c1e1900 */
[----:B------:R-:W3:Y:S04]  /*03e0*/  LDG.E R18, desc[UR8][R6.64+-0xc] ;  /* 0xfffff40806127981 */ /* 0x000ee8000c1e1900 */
[----:B------:R-:W3:Y:S01]  /*03f0*/  LDG.E R17, desc[UR8][R8.64+-0xc] ;  /* 0xfffff40808117981 */ /* 0x000ee2000c1e1900 */
[----:B------:R-:W-:Y:S01]  /*0400*/  BSSY.RECONVERGENT B2, `(.L_x_241) ;  /* 0x000000e000027945 */ /* 0x000fe20003800200 */
[----:B--2---:R-:W-:-:S04]  /*0410*/  FMUL R0, R0, R0 ;  /* 0x0000000000007220 */ /* 0x004fc80000400000 */
[----:B------:R-:W1:Y:S01]  /*0420*/  MUFU.RCP R19, R0 ;  /* 0x0000000000137308 */ /* 0x000e620000001000 */
[----:B---3--:R-:W-:-:S07]  /*0430*/  FMUL R18, R18, R17 ;  /* 0x0000001112127220 */ /* 0x008fce0000400000 */
[----:B------:R-:W2:Y:S01]  /*0440*/  FCHK P0, R18, R0 ;  /* 0x0000000012007302 */ /* 0x000ea20000000000 */
[----:B-1----:R-:W-:-:S04]  /*0450*/  FFMA R14, -R0, R19, 1 ;  /* 0x3f800000000e7423 */ /* 0x002fc80000000113 */
[----:B------:R-:W-:-:S04]  /*0460*/  FFMA R19, R19, R14, R19 ;  /* 0x0000000e13137223 */ /* 0x000fc80000000013 */
[----:B------:R-:W-:-:S04]  /*0470*/  FFMA R14, R18, R19, RZ ;  /* 0x00000013120e7223 */ /* 0x000fc800000000ff */
[----:B------:R-:W-:-:S04]  /*0480*/  FFMA R16, -R0, R14, R18 ;  /* 0x0000000e00107223 */ /* 0x000fc80000000112 */
[----:B------:R-:W-:Y:S01]  /*0490*/  FFMA R14, R19, R16, R14 ;  /* 0x00000010130e7223 */ /* 0x000fe2000000000e */
[----:B0-2---:R-:W-:Y:S06]  /*04a0*/  @!P0 BRA `(.L_x_242) ;  /* 0x00000000000c8947 */ /* 0x005fec0003800000 */
[----:B------:R-:W-:-:S07]  /*04b0*/  MOV R14, 0x4d0 ;  /* 0x000004d0000e7802 */ /* 0x000fce0000000f00 */
[----:B------:R-:W-:Y:S05]  /*04c0*/  CALL.REL.NOINC `($__internal_10_$__cuda_sm3x_div_rn_noftz_f32_slowpath) ;  /* 0x0000001000b47944 */ /* 0x000fea0003c00000 */
[----:B------:R-:W-:-:S07]  /*04d0*/  MOV R14, R0 ;  /* 0x00000000000e7202 */ /* 0x000fce0000000f00 */
.L_x_242:
[----:B------:R-:W-:Y:S05]  /*04e0*/  BSYNC.RECONVERGENT B2 ;  /* 0x0000000000027941 */ /* 0x000fea0003800200 */
.L_x_241:
[----:B------:R-:W-:-:S05]  /*04f0*/  FADD R25, R25, -R14 ;  /* 0x8000000e19197221 */ /* 0x000fca0000000000 */
        /* <DEDUP_REMOVED lines=18> */
.L_x_244:
[----:B------:R-:W-:Y:S05]  /*0620*/  BSYNC.RECONVERGENT B2 ;  /* 0x0000000000027941 */ /* 0x000fea0003800200 */
.L_x_243:
        /* <DEDUP_REMOVED lines=19> */
.L_x_246:
[----:B------:R-:W-:Y:S05]  /*0760*/  BSYNC.RECONVERGENT B2 ;  /* 0x0000000000027941 */ /* 0x000fea0003800200 */
.L_x_245:
        /* <DEDUP_REMOVED lines=19> */
.L_x_248:
[----:B------:R-:W-:Y:S05]  /*08a0*/  BSYNC.RECONVERGENT B2 ;  /* 0x0000000000027941 */ /* 0x000fea0003800200 */
.L_x_247:
        /* <DEDUP_REMOVED lines=19> */
.L_x_250:
[----:B------:R-:W-:Y:S05]  /*09e0*/  BSYNC.RECONVERGENT B2 ;  /* 0x0000000000027941 */ /* 0x000fea0003800200 */
.L_x_249:
        /* <DEDUP_REMOVED lines=19> */
.L_x_252:
[----:B------:R-:W-:Y:S05]  /*0b20*/  BSYNC.RECONVERGENT B2 ;  /* 0x0000000000027941 */ /* 0x000fea0003800200 */
.L_x_251:
        /* <DEDUP_REMOVED lines=19> */
.L_x_254:
[----:B------:R-:W-:Y:S05]  /*0c60*/  BSYNC.RECONVERGENT B2 ;  /* 0x0000000000027941 */ /* 0x000fea0003800200 */
.L_x_253:
[----:B------:R-:W-:Y:S01]  /*0c70*/  FADD R25, R25, -R14 ;  /* 0x8000000e19197221 */ /* 0x000fe20000000000 */
[----:B------:R-:W-:-:S04]  /*0c80*/  IADD3 R11, PT, PT, R11, 0x8, RZ ;  /* 0x000000080b0b7810 */ /* 0x000fc80007ffe0ff */
[----:B------:R0:W-:Y:S01]  /*0c90*/  STG.E desc[UR8][R4.64], R25 ;  /* 0x0000001904007986 */ /* 0x0001e2000c101908 */
[----:B------:R-:W-:Y:S05]  /*0ca0*/  @P2 BRA `(.L_x_255) ;  /* 0xfffffff400582947 */ /* 0x000fea000383ffff */
.L_x_238:
[----:B------:R-:W-:-:S13]  /*0cb0*/  ISETP.NE.AND P0, PT, R13, RZ, PT ;  /* 0x000000ff0d00720c */ /* 0x000fda0003f05270 */
[----:B------:R-:W-:Y:S05]  /*0cc0*/  @!P0 EXIT ;  /* 0x000000000000894d */ /* 0x000fea0003800000 */
[----:B------:R-:W1:Y:S01]  /*0cd0*/  LDCU UR4, c[0x0][0x3a8] ;  /* 0x00007500ff0477ac */ /* 0x000e620008000800 */
[----:B------:R-:W-:Y:S01]  /*0ce0*/  ISETP.GE.U32.AND P0, PT, R13, 0x4, PT ;  /* 0x000000040d00780c */ /* 0x000fe20003f06070 */
[----:B-1----:R-:W-:-:S12]  /*0cf0*/  ULOP3.LUT UR4, UR4, 0x3, URZ, 0xc0, !UPT ;  /* 0x0000000304047892 */ /* 0x002fd8000f8ec0ff */
[----:B------:R-:W-:Y:S05]  /*0d00*/  @!P0 BRA `(.L_x_256) ;  /* 0x00000004005c8947 */ /* 0x000fea0003800000 */
[----:B------:R-:W1:Y:S01]  /*0d10*/  LDC.64 R10, c[0x0][0x388] ;  /* 0x0000e200ff0a7b82 */ /* 0x000e620000000a00 */
[----:B------:R-:W2:Y:S07]  /*0d20*/  LDG.E R0, desc[UR8][R2.64] ;  /* 0x0000000802007981 */ /* 0x000eae000c1e1900 */
[----:B------:R-:W3:Y:S01]  /*0d30*/  LDC.64 R8, c[0x0][0x390] ;  /* 0x0000e400ff087b82 */ /* 0x000ee20000000a00 */
[----:B------:R-:W-:-:S05]  /*0d40*/  IADD3 R7, PT, PT, R15, R12, RZ ;  /* 0x0000000c0f077210 */ /* 0x000fca0007ffe0ff */
[----:B-1----:R-:W-:-:S05]  /*0d50*/  IMAD.WIDE R10, R7, 0x4, R10 ;  /* 0x00000004070a7825 */ /* 0x002fca00078e020a */
[----:B------:R-:W4:Y:S01]  /*0d60*/  LDG.E R18, desc[UR8][R10.64] ;  /* 0x000000080a127981 */ /* 0x000f22000c1e1900 */
[----:B---3--:R-:W-:-:S05]  /*0d70*/  IMAD.WIDE R8, R7, 0x4, R8 ;  /* 0x0000000407087825 */ /* 0x008fca00078e0208 */
[----:B------:R-:W4:Y:S01]  /*0d80*/  LDG.E R7, desc[UR8][R8.64] ;  /* 0x0000000808077981 */ /* 0x000f22000c1e1900 */
[----:B------:R-:W-:Y:S01]  /*0d90*/  BSSY.RECONVERGENT B2, `(.L_x_257) ;  /* 0x000000e000027945 */ /* 0x000fe20003800200 */
[----:B--2---:R-:W-:-:S04]  /*0da0*/  FMUL R0, R0, R0 ;  /* 0x0000000000007220 */ /* 0x004fc80000400000 */
[----:B------:R-:W1:Y:S02]  /*0db0*/  MUFU.RCP R13, R0 ;  /* 0x00000000000d7308 */ /* 0x000e640000001000 */
[----:B-1----:R-:W-:-:S04]  /*0dc0*/  FFMA R6, -R0, R13, 1 ;  /* 0x3f80000000067423 */ /* 0x002fc8000000010d */
[----:B------:R-:W-:Y:S01]  /*0dd0*/  FFMA R13, R13, R6, R13 ;  /* 0x000000060d0d7223 */ /* 0x000fe2000000000d */
[----:B----4-:R-:W-:-:S04]  /*0de0*/  FMUL R18, R18, R7 ;  /* 0x0000000712127220 */ /* 0x010fc80000400000 */
[----:B------:R-:W1:Y:S01]  /*0df0*/  FCHK P0, R18, R0 ;  /* 0x0000000012007302 */ /* 0x000e620000000000 */
[----:B------:R-:W-:-:S04]  /*0e00*/  FFMA R6, R18, R13, RZ ;  /* 0x0000000d12067223 */ /* 0x000fc800000000ff */
[----:B------:R-:W-:-:S04]  /*0e10*/  FFMA R7, -R0, R6, R18 ;  /* 0x0000000600077223 */ /* 0x000fc80000000112 */
[----:B------:R-:W-:Y:S01]  /*0e20*/  FFMA R7, R13, R7, R6 ;  /* 0x000000070d077223 */ /* 0x000fe20000000006 */
[----:B-1----:R-:W-:Y:S06]  /*0e30*/  @!P0 BRA `(.L_x_258) ;  /* 0x00000000000c8947 */ /* 0x002fec0003800000 */
[----:B------:R-:W-:-:S07]  /*0e40*/  MOV R14, 0xe60 ;  /* 0x00000e60000e7802 */ /* 0x000fce0000000f00 */
[----:B0-----:R-:W-:Y:S05]  /*0e50*/  CALL.REL.NOINC `($__internal_10_$__cuda_sm3x_div_rn_noftz_f32_slowpath) ;  /* 0x0000000800507944 */ /* 0x001fea0003c00000 */
[----:B------:R-:W-:-:S07]  /*0e60*/  MOV R7, R0 ;  /* 0x0000000000077202 */ /* 0x000fce0000000f00 */
.L_x_258:
[----:B------:R-:W-:Y:S05]  /*0e70*/  BSYNC.RECONVERGENT B2 ;  /* 0x0000000000027941 */ /* 0x000fea0003800200 */
.L_x_257:
[----:B------:R-:W2:Y:S02]  /*0e80*/  LDG.E R0, desc[UR8][R4.64] ;  /* 0x0000000804007981 */ /* 0x000ea4000c1e1900 */
[----:B--2---:R-:W-:-:S05]  /*0e90*/  FADD R7, R0, -R7 ;  /* 0x8000000700077221 */ /* 0x004fca0000000000 */
[----:B------:R1:W-:Y:S04]  /*0ea0*/  STG.E desc[UR8][R4.64], R7 ;  /* 0x0000000704007986 */ /* 0x0003e8000c101908 */
[----:B------:R-:W2:Y:S04]  /*0eb0*/  LDG.E R0, desc[UR8][R2.64] ;  /* 0x0000000802007981 */ /* 0x000ea8000c1e1900 */
[----:B------:R-:W3:Y:S04]  /*0ec0*/  LDG.E R18, desc[UR8][R10.64+0x4] ;  /* 0x000004080a127981 */ /* 0x000ee8000c1e1900 */
[----:B------:R-:W3:Y:S01]  /*0ed0*/  LDG.E R13, desc[UR8][R8.64+0x4] ;  /* 0x00000408080d7981 */ /* 0x000ee2000c1e1900 */
[----:B------:R-:W-:Y:S01]  /*0ee0*/  BSSY.RECONVERGENT B2, `(.L_x_259) ;  /* 0x000000e000027945 */ /* 0x000fe20003800200 */
[----:B--2---:R-:W-:-:S04]  /*0ef0*/  FMUL R0, R0, R0 ;  /* 0x0000000000007220 */ /* 0x004fc80000400000 */
[----:B------:R-:W2:Y:S01]  /*0f00*/  MUFU.RCP R17, R0 ;  /* 0x0000000000117308 */ /* 0x000ea20000001000 */
[----:B---3--:R-:W-:-:S07]  /*0f10*/  FMUL R18, R18, R13 ;  /* 0x0000000d12127220 */ /* 0x008fce0000400000 */
[----:B------:R-:W3:Y:S01]  /*0f20*/  FCHK P0, R18, R0 ;  /* 0x0000000012007302 */ /* 0x000ee20000000000 */
[----:B--2---:R-:W-:-:S04]  /*0f30*/  FFMA R6, -R0, R17, 1 ;  /* 0x3f80000000067423 */ /* 0x004fc80000000111 */
[----:B------:R-:W-:-:S04]  /*0f40*/  FFMA R17, R17, R6, R17 ;  /* 0x0000000611117223 */ /* 0x000fc80000000011 */
[----:B------:R-:W-:-:S04]  /*0f50*/  FFMA R6, R18, R17, RZ ;  /* 0x0000001112067223 */ /* 0x000fc800000000ff */
[----:B------:R-:W-:-:S04]  /*0f60*/  FFMA R13, -R0, R6, R18 ;  /* 0x00000006000d7223 */ /* 0x000fc80000000112 */
[----:B------:R-:W-:Y:S01]  /*0f70*/  FFMA R6, R17, R13, R6 ;  /* 0x0000000d11067223 */ /* 0x000fe20000000006 */
[----:B-1-3--:R-:W-:Y:S06]  /*0f80*/  @!P0 BRA `(.L_x_260) ;  /* 0x00000000000c8947 */ /* 0x00afec0003800000 */
[----:B------:R-:W-:-:S07]  /*0f90*/  MOV R14, 0xfb0 ;  /* 0x00000fb0000e7802 */ /* 0x000fce0000000f00 */
[----:B0-----:R-:W-:Y:S05]  /*0fa0*/  CALL.REL.NOINC `($__internal_10_$__cuda_sm3x_div_rn_noftz_f32_slowpath) ;  /* 0x0000000400fc7944 */ /* 0x001fea0003c00000 */
[----:B------:R-:W-:-:S07]  /*0fb0*/  MOV R6, R0 ;  /* 0x0000000000067202 */ /* 0x000fce0000000f00 */
.L_x_260:
[----:B------:R-:W-:Y:S05]  /*0fc0*/  BSYNC.RECONVERGENT B2 ;  /* 0x0000000000027941 */ /* 0x000fea0003800200 */
.L_x_259:
[----:B------:R-:W-:-:S05]  /*0fd0*/  FADD R7, R7, -R6 ;  /* 0x8000000607077221 */ /* 0x000fca0000000000 */
        /* <DEDUP_REMOVED lines=18> */
.L_x_262:
[----:B------:R-:W-:Y:S05]  /*1100*/  BSYNC.RECONVERGENT B2 ;  /* 0x0000000000027941 */ /* 0x000fea0003800200 */
.L_x_261:
        /* <DEDUP_REMOVED lines=19> */
.L_x_264:
[----:B------:R-:W-:Y:S05]  /*1240*/  BSYNC.RECONVERGENT B2 ;  /* 0x0000000000027941 */ /* 0x000fea0003800200 */
.L_x_263:
[----:B------:R-:W-:Y:S01]  /*1250*/  FADD R7, R7, -R6 ;  /* 0x8000000607077221 */ /* 0x000fe20000000000 */
[----:B------:R-:W-:-:S04]  /*1260*/  IADD3 R12, PT, PT, R12, 0x4, RZ ;  /* 0x000000040c0c7810 */ /* 0x000fc80007ffe0ff */
[----:B------:R1:W-:Y:S03]  /*1270*/  STG.E desc[UR8][R4.64], R7 ;  /* 0x0000000704007986 */ /* 0x0003e6000c101908 */
.L_x_256:
[----:B------:R-:W-:-:S13]  /*1280*/  ISETP.NE.AND P0, PT, RZ, UR4, PT ;  /* 0x00000004ff007c0c */ /* 0x000fda000bf05270 */
[----:B------:R-:W-:Y:S05]  /*1290*/  @!P0 EXIT ;  /* 0x000000000000894d */ /* 0x000fea0003800000 */
[----:B------:R-:W-:-:S09]  /*12a0*/  UISETP.NE.AND UP0, UPT, UR4, 0x1, UPT ;  /* 0x000000010400788c */ /* 0x000fd2000bf05270 */
[----:B------:R-:W-:Y:S05]  /*12b0*/  BRA.U !UP0, `(.L_x_265) ;  /* 0x0000000108bc7547 */ /* 0x000fea000b800000 */
[----:B------:R-:W2:Y:S01]  /*12c0*/  LDC.64 R10, c[0x0][0x388] ;  /* 0x0000e200ff0a7b82 */ /* 0x000ea20000000a00 */
[----:B------:R-:W3:Y:S07]  /*12d0*/  LDG.E R0, desc[UR8][R2.64] ;  /* 0x0000000802007981 */ /* 0x000eee000c1e1900 */
[----:B------:R-:W4:Y:S01]  /*12e0*/  LDC.64 R8, c[0x0][0x390] ;  /* 0x0000e400ff087b82 */ /* 0x000f220000000a00 */
[----:B-1----:R-:W-:-:S05]  /*12f0*/  IADD3 R7, PT, PT, R15, R12, RZ ;  /* 0x0000000c0f077210 */ /* 0x002fca0007ffe0ff */
[----:B--2---:R-:W-:-:S05]  /*1300*/  IMAD.WIDE R10, R7, 0x4, R10 ;  /* 0x00000004070a7825 */ /* 0x004fca00078e020a */
[----:B------:R-:W2:Y:S01]  /*1310*/  LDG.E R18, desc[UR8][R10.64] ;  /* 0x000000080a127981 */ /* 0x000ea2000c1e1900 */
[----:B----4-:R-:W-:-:S05]  /*1320*/  IMAD.WIDE R8, R7, 0x4, R8 ;  /* 0x0000000407087825 */ /* 0x010fca00078e0208 */
[----:B------:R-:W2:Y:S01]  /*1330*/  LDG.E R7, desc[UR8][R8.64] ;  /* 0x0000000808077981 */ /* 0x000ea2000c1e1900 */
[----:B------:R-:W-:Y:S01]  /*1340*/  BSSY.RECONVERGENT B2, `(.L_x_266) ;  /* 0x000000e000027945 */ /* 0x000fe20003800200 */
[----:B---3--:R-:W-:-:S04]  /*1350*/  FMUL R0, R0, R0 ;  /* 0x0000000000007220 */ /* 0x008fc80000400000 */
[----:B------:R-:W1:Y:S02]  /*1360*/  MUFU.RCP R13, R0 ;  /* 0x00000000000d7308 */ /* 0x000e640000001000 */
[----:B-1----:R-:W-:-:S04]  /*1370*/  FFMA R6, -R0, R13, 1 ;  /* 0x3f80000000067423 */ /* 0x002fc8000000010d */
[----:B------:R-:W-:Y:S01]  /*1380*/  FFMA R13, R13, R6, R13 ;  /* 0x000000060d0d7223 */ /* 0x000fe2000000000d */
[----:B--2---:R-:W-:-:S04]  /*1390*/  FMUL R18, R18, R7 ;  /* 0x0000000712127220 */ /* 0x004fc80000400000 */
        /* <DEDUP_REMOVED lines=8> */
.L_x_267:
[----:B------:R-:W-:Y:S05]  /*1420*/  BSYNC.RECONVERGENT B2 ;  /* 0x0000000000027941 */ /* 0x000fea0003800200 */
.L_x_266:
        /* <DEDUP_REMOVED lines=20> */
.L_x_269:
[----:B------:R-:W-:Y:S05]  /*1570*/  BSYNC.RECONVERGENT B2 ;  /* 0x0000000000027941 */ /* 0x000fea0003800200 */
.L_x_268:
[----:B------:R-:W-:Y:S01]  /*1580*/  FADD R7, R7, -R6 ;  /* 0x8000000607077221 */ /* 0x000fe20000000000 */
[----:B------:R-:W-:-:S04]  /*1590*/  IADD3 R12, PT, PT, R12, 0x2, RZ ;  /* 0x000000020c0c7810 */ /* 0x000fc80007ffe0ff */
[----:B------:R2:W-:Y:S03]  /*15a0*/  STG.E desc[UR8][R4.64], R7 ;  /* 0x0000000704007986 */ /* 0x0005e6000c101908 */
.L_x_265:
[----:B------:R-:W3:Y:S02]  /*15b0*/  LDC R0, c[0x0][0x3a8] ;  /* 0x0000ea00ff007b82 */ /* 0x000ee40000000800 */
[----:B---3--:R-:W-:-:S04]  /*15c0*/  LOP3.LUT R0, R0, 0x1, RZ, 0xc0, !PT ;  /* 0x0000000100007812 */ /* 0x008fc800078ec0ff */
[----:B------:R-:W-:-:S13]  /*15d0*/  ISETP.NE.U32.AND P0, PT, R0, 0x1, PT ;  /* 0x000000010000780c */ /* 0x000fda0003f05070 */
[----:B------:R-:W-:Y:S05]  /*15e0*/  @P0 EXIT ;  /* 0x000000000000094d */ /* 0x000fea0003800000 */
[----:B-12---:R-:W1:Y:S01]  /*15f0*/  LDC.64 R6, c[0x0][0x388] ;  /* 0x0000e200ff067b82 */ /* 0x006e620000000a00 */
[----:B------:R-:W2:Y:S07]  /*1600*/  LDG.E R2, desc[UR8][R2.64] ;  /* 0x0000000802027981 */ /* 0x000eae000c1e1900 */
[----:B------:R-:W3:Y:S01]  /*1610*/  LDC.64 R8, c[0x0][0x390] ;  /* 0x0000e400ff087b82 */ /* 0x000ee20000000a00 */
[----:B------:R-:W-:-:S05]  /*1620*/  IADD3 R15, PT, PT, R15, R12, RZ ;  /* 0x0000000c0f0f7210 */ /* 0x000fca0007ffe0ff */
[----:B-1----:R-:W-:-:S06]  /*1630*/  IMAD.WIDE R6, R15, 0x4, R6 ;  /* 0x000000040f067825 */ /* 0x002fcc00078e0206 */
[----:B------:R-:W4:Y:S01]  /*1640*/  LDG.E R6, desc[UR8][R6.64] ;  /* 0x0000000806067981 */ /* 0x000f22000c1e1900 */
[----:B---3--:R-:W-:-:S06]  /*1650*/  IMAD.WIDE R8, R15, 0x4, R8 ;  /* 0x000000040f087825 */ /* 0x008fcc00078e0208 */
        /* <DEDUP_REMOVED lines=15> */
.L_x_271:
[----:B------:R-:W-:Y:S05]  /*1750*/  BSYNC.RECONVERGENT B2 ;  /* 0x0000000000027941 */ /* 0x000fea0003800200 */
.L_x_270:
[----:B------:R-:W2:Y:S02]  /*1760*/  LDG.E R3, desc[UR8][R4.64] ;  /* 0x0000000804037981 */ /* 0x000ea4000c1e1900 */
[----:B--2---:R-:W-:-:S05]  /*1770*/  FADD R3, R3, -R2 ;  /* 0x8000000203037221 */ /* 0x004fca0000000000 */
[----:B------:R-:W-:Y:S01]  /*1780*/  STG.E desc[UR8][R4.64], R3 ;  /* 0x0000000304007986 */ /* 0x000fe2000c101908 */
[----:B------:R-:W-:Y:S05]  /*1790*/  EXIT ;  /* 0x000000000000794d */ /* 0x000fea0003800000 */
        .weak           $__internal_10_$__cuda_sm3x_div_rn_noftz_f32_slowpath
        .type           $__internal_10_$__cuda_sm3x_div_rn_noftz_f32_slowpath,@function
        .size           $__internal_10_$__cuda_sm3x_div_rn_noftz_f32_slowpath,(.L_x_468 - $__internal_10_$__cuda_sm3x_div_rn_noftz_f32_slowpath)
$__internal_10_$__cuda_sm3x_div_rn_noftz_f32_slowpath:
[----:B------:R-:W-:Y:S01]  /*17a0*/  SHF.R.U32.HI R16, RZ, 0x17, R0 ;  /* 0x00000017ff107819 */ /* 0x000fe20000011600 */
[----:B------:R-:W-:Y:S01]  /*17b0*/  BSSY.RECONVERGENT B0, `(.L_x_272) ;  /* 0x0000062000007945 */ /* 0x000fe20003800200 */
[----:B------:R-:W-:Y:S02]  /*17c0*/  SHF.R.U32.HI R21, RZ, 0x17, R18 ;  /* 0x00000017ff157819 */ /* 0x000fe40000011612 */
[----:B------:R-:W-:Y:S02]  /*17d0*/  LOP3.LUT R16, R16, 0xff, RZ, 0xc0, !PT ;  /* 0x000000ff10107812 */ /* 0x000fe400078ec0ff */
[----:B------:R-:W-:Y:S02]  /*17e0*/  LOP3.LUT R21, R21, 0xff, RZ, 0xc0, !PT ;  /* 0x000000ff15157812 */ /* 0x000fe400078ec0ff */
[----:B------:R-:W-:Y:S02]  /*17f0*/  IADD3 R19, PT, PT, R16, -0x1, RZ ;  /* 0xffffffff10137810 */ /* 0x000fe40007ffe0ff */
[----:B------:R-:W-:-:S02]  /*1800*/  IADD3 R20, PT, PT, R21, -0x1, RZ ;  /* 0xffffffff15147810 */ /* 0x000fc40007ffe0ff */
[----:B------:R-:W-:-:S04]  /*1810*/  ISETP.GT.U32.AND P0, PT, R19, 0xfd, PT ;  /* 0x000000fd1300780c */ /* 0x000fc80003f04070 */
        /* <DEDUP_REMOVED lines=9> */
[----:B------:R-:W-:Y:S02]  /*18b0*/  FSETP.NEU.FTZ.AND P3, PT, |R18|, +INF , PT ;  /* 0x7f8000001200780b */ /* 0x000fe40003f7d200 */
        /* <DEDUP_REMOVED lines=12> */
[----:B------:R-:W-:Y:S01]  /*1980*/  @!P0 FFMA R18, R18, 1.84467440737095516160e+19, RZ ;  /* 0x5f80000012128823 */ /* 0x000fe200000000ff */
[----:B------:R-:W-:Y:S01]  /*1990*/  @!P0 MOV R17, 0xffffffc0 ;  /* 0xffffffc000118802 */ /* 0x000fe20000000f00 */
[----:B------:R-:W-:-:S03]  /*19a0*/  @!P1 FFMA R0, R0, 1.84467440737095516160e+19, RZ ;  /* 0x5f80000000009823 */ /* 0x000fc600000000ff */
[----:B------:R-:W-:-:S07]  /*19b0*/  @!P1 IADD3 R17, PT, PT, R17, 0x40, RZ ;  /* 0x0000004011119810 */ /* 0x000fce0007ffe0ff */
.L_x_273:
[----:B------:R-:W-:Y:S01]  /*19c0*/  LEA R19, R16, 0xc0800000, 0x17 ;  /* 0xc080000010137811 */ /* 0x000fe200078eb8ff */
[----:B------:R-:W-:Y:S01]  /*19d0*/  BSSY.RECONVERGENT B1, `(.L_x_278) ;  /* 0x0000036000017945 */ /* 0x000fe20003800200 */
[----:B------:R-:W-:Y:S02]  /*19e0*/  IADD3 R21, PT, PT, R21, -0x7f, RZ ;  /* 0xffffff8115157810 */ /* 0x000fe40007ffe0ff */
[----:B------:R-:W-:-:S03]  /*19f0*/  IADD3 R22, PT, PT, -R19, R0, RZ ;  /* 0x0000000013167210 */ /* 0x000fc60007ffe1ff */
[----:B------:R-:W-:Y:S01]  /*1a00*/  IMAD R0, R21, -0x800000, R18 ;  /* 0xff80000015007824 */ /* 0x000fe200078e0212 */
[----:B------:R-:W0:Y:S01]  /*1a10*/  MUFU.RCP R20, R22 ;  /* 0x0000001600147308 */ /* 0x000e220000001000 */
[----:B------:R-:W-:-:S04]  /*1a20*/  FADD.FTZ R19, -R22, -RZ ;  /* 0x800000ff16137221 */ /* 0x000fc80000010100 */
[----:B0-----:R-:W-:-:S04]  /*1a30*/  FFMA R23, R20, R19, 1 ;  /* 0x3f80000014177423 */ /* 0x001fc80000000013 */
[----:B------:R-:W-:-:S04]  /*1a40*/  FFMA R23, R20, R23, R20 ;  /* 0x0000001714177223 */ /* 0x000fc80000000014 */
[----:B------:R-:W-:-:S04]  /*1a50*/  FFMA R18, R0, R23, RZ ;  /* 0x0000001700127223 */ /* 0x000fc800000000ff */
[----:B------:R-:W-:-:S04]  /*1a60*/  FFMA R20, R19, R18, R0 ;  /* 0x0000001213147223 */ /* 0x000fc80000000000 */
[----:B------:R-:W-:Y:S01]  /*1a70*/  FFMA R20, R23, R20, R18 ;  /* 0x0000001417147223 */ /* 0x000fe20000000012 */
[----:B------:R-:W-:-:S03]  /*1a80*/  IADD3 R18, PT, PT, R21, 0x7f, -R16 ;  /* 0x0000007f15127810 */ /* 0x000fc60007ffe810 */
[----:B------:R-:W-:Y:S01]  /*1a90*/  FFMA R19, R19, R20, R0 ;  /* 0x0000001413137223 */ /* 0x000fe20000000000 */
[----:B------:R-:W-:-:S03]  /*1aa0*/  IADD3 R17, PT, PT, R18, R17, RZ ;  /* 0x0000001112117210 */ /* 0x000fc60007ffe0ff */
        /* <DEDUP_REMOVED lines=15> */
[CCC-:B------:R-:W-:Y:S01]  /*1ba0*/  FFMA.RP R18, R23.reuse, R19.reuse, R20.reuse ;  /* 0x0000001317127223 */ /* 0x1c0fe20000008014 */
[----:B------:R-:W-:Y:S01]  /*1bb0*/  FFMA.RM R23, R23, R19, R20 ;  /* 0x0000001317177223 */ /* 0x000fe20000004014 */
[C---:B------:R-:W-:Y:S02]  /*1bc0*/  IADD3 R19, PT, PT, R16.reuse, 0x20, RZ ;  /* 0x0000002010137810 */ /* 0x040fe40007ffe0ff */
[----:B------:R-:W-:Y:S02]  /*1bd0*/  LOP3.LUT R17, R17, 0x7fffff, RZ, 0xc0, !PT ;  /* 0x007fffff11117812 */ /* 0x000fe400078ec0ff */
[C---:B------:R-:W-:Y:S02]  /*1be0*/  ISETP.NE.AND P3, PT, R16.reuse, RZ, PT ;  /* 0x000000ff1000720c */ /* 0x040fe40003f65270 */
[----:B------:R-:W-:Y:S02]  /*1bf0*/  LOP3.LUT R20, R17, 0x800000, RZ, 0xfc, !PT ;  /* 0x0080000011147812 */ /* 0x000fe400078efcff */
[----:B------:R-:W-:-:S02]  /*1c00*/  ISETP.NE.AND P1, PT, R16, RZ, PT ;  /* 0x000000ff1000720c */ /* 0x000fc40003f25270 */
        /* <DEDUP_REMOVED lines=14> */
.L_x_280:
[----:B------:R-:W-:-:S04]  /*1cf0*/  LOP3.LUT R0, R0, 0x80000000, RZ, 0xc0, !PT ;  /* 0x8000000000007812 */ /* 0x000fc800078ec0ff */
[----:B------:R-:W-:Y:S01]  /*1d00*/  LOP3.LUT R0, R0, 0x7f800000, RZ, 0xfc, !PT ;  /* 0x7f80000000007812 */ /* 0x000fe200078efcff */
[----:B------:R-:W-:Y:S06]  /*1d10*/  BRA `(.L_x_281) ;  /* 0x0000000000047947 */ /* 0x000fec0003800000 */
.L_x_279:
[----:B------:R-:W-:-:S07]  /*1d20*/  LEA R0, R17, R0, 0x17 ;  /* 0x0000000011007211 */ /* 0x000fce00078eb8ff */
.L_x_281:
[----:B------:R-:W-:Y:S05]  /*1d30*/  BSYNC.RECONVERGENT B1 ;  /* 0x0000000000017941 */ /* 0x000fea0003800200 */
.L_x_278:
[----:B------:R-:W-:Y:S05]  /*1d40*/  BRA `(.L_x_282) ;  /* 0x0000000000207947 */ /* 0x000fea0003800000 */
.L_x_277:
[----:B------:R-:W-:-:S04]  /*1d50*/  LOP3.LUT R0, R0, 0x80000000, R18, 0x48, !PT ;  /* 0x8000000000007812 */ /* 0x000fc800078e4812 */
[----:B------:R-:W-:Y:S01]  /*1d60*/  LOP3.LUT R0, R0, 0x7f800000, RZ, 0xfc, !PT ;  /* 0x7f80000000007812 */ /* 0x000fe200078efcff */
[----:B------:R-:W-:Y:S06]  /*1d70*/  BRA `(.L_x_282) ;  /* 0x0000000000147947 */ /* 0x000fec0003800000 */
.L_x_276:
[----:B------:R-:W-:Y:S01]  /*1d80*/  LOP3.LUT R0, R0, 0x80000000, R18, 0x48, !PT ;  /* 0x8000000000007812 */ /* 0x000fe200078e4812 */
[----:B------:R-:W-:Y:S06]  /*1d90*/  BRA `(.L_x_282) ;  /* 0x00000000000c7947 */ /* 0x000fec0003800000 */
.L_x_275:
[----:B------:R-:W0:Y:S01]  /*1da0*/  MUFU.RSQ R0, -QNAN ;  /* 0xffc0000000007908 */ /* 0x000e220000001400 */
[----:B------:R-:W-:Y:S05]  /*1db0*/  BRA `(.L_x_282) ;  /* 0x0000000000047947 */ /* 0x000fea0003800000 */
.L_x_274:
[----:B------:R-:W-:-:S07]  /*1dc0*/  FADD.FTZ R0, R18, R0 ;  /* 0x0000000012007221 */ /* 0x000fce0000010000 */
.L_x_282:
[----:B------:R-:W-:Y:S05]  /*1dd0*/  BSYNC.RECONVERGENT B0 ;  /* 0x0000000000007941 */ /* 0x000fea0003800200 */
.L_x_272:
[----:B------:R-:W-:Y:S01]  /*1de0*/  HFMA2 R17, -RZ, RZ, 0, 0 ;  /* 0x00000000ff117431 */ /* 0x000fe200000001ff */
[----:B------:R-:W-:-:S04]  /*1df0*/  MOV R16, R14 ;  /* 0x0000000e00107202 */ /* 0x000fc80000000f00 */
[----:B0-----:R-:W-:Y:S05]  /*1e00*/  RET.REL.NODEC R16 `(div_bGrad_axis_kernel) ;  /* 0xffffffe0107c7950 */ /* 0x001fea0003c3ffff */
.L_x_283:
        /* <DEDUP_REMOVED lines=15> */
.L_x_468:


//--------------------- .text.div_bGrad_kernel    --------------------------
	.section	.text.div_bGrad_kernel,"ax",@progbits
	.align	128
        .global         div_bGrad_kernel
        .type           div_bGrad_kernel,@function
        .size           div_bGrad_kernel,(.L_x_469 - div_bGrad_kernel)
        .other          div_bGrad_kernel,@"STO_CUDA_ENTRY STV_DEFAULT"
div_bGrad_kernel:
.text.div_bGrad_kernel:
        /* <DEDUP_REMOVED lines=13> */
[----:B------:R-:W2:Y:S08]  /*00d0*/  LDC.64 R6, c[0x0][0x390] ;  /* 0x0000e400ff067b82 */ /* 0x000eb00000000a00 */
[----:B------:R-:W3:Y:S01]  /*00e0*/  LDC.64 R4, c[0x0][0x388] ;  /* 0x0000e200ff047b82 */ /* 0x000ee20000000a00 */
[----:B0-----:R-:W-:-:S06]  /*00f0*/  IMAD.WIDE R8, R2, 0x4, R8 ;  /* 0x0000000402087825 */ /* 0x001fcc00078e0208 */
[----:B-1----:R-:W4:Y:S01]  /*0100*/  LDG.E R8, desc[UR4][R8.64] ;  /* 0x0000000408087981 */ /* 0x002f22000c1e1900 */
[----:B--2---:R-:W-:-:S06]  /*0110*/  IMAD.WIDE R6, R2, 0x4, R6 ;  /* 0x0000000402067825 */ /* 0x004fcc00078e0206 */
[----:B------:R-:W2:Y:S01]  /*0120*/  LDG.E R7, desc[UR4][R6.64] ;  /* 0x0000000406077981 */ /* 0x000ea2000c1e1900 */
[----:B---3--:R-:W-:-:S05]  /*0130*/  IMAD.WIDE R4, R2, 0x4, R4 ;  /* 0x0000000402047825 */ /* 0x008fca00078e0204 */
[----:B------:R-:W2:Y:S01]  /*0140*/  LDG.E R0, desc[UR4][R4.64] ;  /* 0x0000000404007981 */ /* 0x000ea2000c1e1900 */
[----:B------:R-:W-:Y:S01]  /*0150*/  BSSY.RECONVERGENT B0, `(.L_x_284) ;  /* 0x000000e000007945 */ /* 0x000fe20003800200 */
[----:B----4-:R-:W-:-:S04]  /*0160*/  FMUL R3, R8, R8 ;  /* 0x0000000808037220 */ /* 0x010fc80000400000 */
[----:B------:R-:W0:Y:S01]  /*0170*/  MUFU.RCP R10, R3 ;  /* 0x00000003000a7308 */ /* 0x000e220000001000 */
[----:B--2---:R-:W-:-:S07]  /*0180*/  FMUL R0, R0, R7 ;  /* 0x0000000700007220 */ /* 0x004fce0000400000 */
        /* <DEDUP_REMOVED lines=8> */
[----:B------:R-:W-:Y:S05]  /*0210*/  CALL.REL.NOINC `($__internal_11_$__cuda_sm3x_div_rn_noftz_f32_slowpath) ;  /* 0x0000000000207944 */ /* 0x000fea0003c00000 */
[----:B------:R-:W-:-:S07]  /*0220*/  IMAD.MOV.U32 R8, RZ, RZ, R0 ;  /* 0x000000ffff087224 */ /* 0x000fce00078e0000 */
.L_x_285:
[----:B------:R-:W-:Y:S05]  /*0230*/  BSYNC.RECONVERGENT B0 ;  /* 0x0000000000007941 */ /* 0x000fea0003800200 */
.L_x_284:
[----:B------:R-:W0:Y:S02]  /*0240*/  LDC.64 R4, c[0x0][0x3a0] ;  /* 0x0000e800ff047b82 */ /* 0x000e240000000a00 */
[----:B0-----:R-:W-:-:S05]  /*0250*/  IMAD.WIDE R2, R2, 0x4, R4 ;  /* 0x0000000402027825 */ /* 0x001fca00078e0204 */
[----:B------:R-:W2:Y:S02]  /*0260*/  LDG.E R5, desc[UR4][R2.64] ;  /* 0x0000000402057981 */ /* 0x000ea4000c1e1900 */
[----:B--2---:R-:W-:-:S05]  /*0270*/  FADD R5, R5, -R8 ;  /* 0x8000000805057221 */ /* 0x004fca0000000000 */
[----:B------:R-:W-:Y:S01]  /*0280*/  STG.E desc[UR4][R2.64], R5 ;  /* 0x0000000502007986 */ /* 0x000fe2000c101904 */
[----:B------:R-:W-:Y:S05]  /*0290*/  EXIT ;  /* 0x000000000000794d */ /* 0x000fea0003800000 */
        .weak           $__internal_11_$__cuda_sm3x_div_rn_noftz_f32_slowpath
        .type           $__internal_11_$__cuda_sm3x_div_rn_noftz_f32_slowpath,@function
        .size           $__internal_11_$__cuda_sm3x_div_rn_noftz_f32_slowpath,(.L_x_469 - $__internal_11_$__cuda_sm3x_div_rn_noftz_f32_slowpath)
$__internal_11_$__cuda_sm3x_div_rn_noftz_f32_slowpath:
        /* <DEDUP_REMOVED lines=36> */
.L_x_287:
        /* <DEDUP_REMOVED lines=51> */
.L_x_294:
[----:B------:R-:W-:-:S04]  /*0810*/  LOP3.LUT R0, R0, 0x80000000, RZ, 0xc0, !PT ;  /* 0x8000000000007812 */ /* 0x000fc800078ec0ff */
[----:B------:R-:W-:Y:S01]  /*0820*/  LOP3.LUT R0, R0, 0x7f800000, RZ, 0xfc, !PT ;  /* 0x7f80000000007812 */ /* 0x000fe200078efcff */
[----:B------:R-:W-:Y:S06]  /*0830*/  BRA `(.L_x_295) ;  /* 0x0000000000047947 */ /* 0x000fec0003800000 */
.L_x_293:
[----:B------:R-:W-:-:S07]  /*0840*/  IMAD R0, R6, 0x800000, R0 ;  /* 0x0080000006007824 */ /* 0x000fce00078e0200 */
.L_x_295:
[----:B------:R-:W-:Y:S05]  /*0850*/  BSYNC.RECONVERGENT B2 ;  /* 0x0000000000027941 */ /* 0x000fea0003800200 */
.L_x_292:
[----:B------:R-:W-:Y:S05]  /*0860*/  BRA `(.L_x_296) ;  /* 0x0000000000207947 */ /* 0x000fea0003800000 */
.L_x_291:
[----:B------:R-:W-:-:S04]  /*0870*/  LOP3.LUT R0, R8, 0x80000000, R7, 0x48, !PT ;  /* 0x8000000008007812 */ /* 0x000fc800078e4807 */
[----:B------:R-:W-:Y:S01]  /*0880*/  LOP3.LUT R0, R0, 0x7f800000, RZ, 0xfc, !PT ;  /* 0x7f80000000007812 */ /* 0x000fe200078efcff */
[----:B------:R-:W-:Y:S06]  /*0890*/  BRA `(.L_x_296) ;  /* 0x0000000000147947 */ /* 0x000fec0003800000 */
.L_x_290:
[----:B------:R-:W-:Y:S01]  /*08a0*/  LOP3.LUT R0, R8, 0x80000000, R7, 0x48, !PT ;  /* 0x8000000008007812 */ /* 0x000fe200078e4807 */
[----:B------:R-:W-:Y:S06]  /*08b0*/  BRA `(.L_x_296) ;  /* 0x00000000000c7947 */ /* 0x000fec0003800000 */
.L_x_289:
[----:B------:R-:W0:Y:S01]  /*08c0*/  MUFU.RSQ R0, -QNAN ;  /* 0xffc0000000007908 */ /* 0x000e220000001400 */
[----:B------:R-:W-:Y:S05]  /*08d0*/  BRA `(.L_x_296) ;  /* 0x0000000000047947 */ /* 0x000fea0003800000 */
.L_x_288:
[----:B------:R-:W-:-:S07]  /*08e0*/  FADD.FTZ R0, R0, R3 ;  /* 0x0000000300007221 */ /* 0x000fce0000010000 */
.L_x_296:
[----:B------:R-:W-:Y:S05]  /*08f0*/  BSYNC.RECONVERGENT B1 ;  /* 0x0000000000017941 */ /* 0x000fea0003800200 */
.L_x_286:
[----:B------:R-:W-:-:S04]  /*0900*/  IMAD.MOV.U32 R5, RZ, RZ, 0x0 ;  /* 0x00000000ff057424 */ /* 0x000fc800078e00ff */
[----:B0-----:R-:W-:Y:S05]  /*0910*/  RET.REL.NODEC R4 `(div_bGrad_kernel) ;  /* 0xfffffff404b87950 */ /* 0x001fea0003c3ffff */
.L_x_297:
        /* <DEDUP_REMOVED lines=14> */
.L_x_469:


//--------------------- .text.scalar_div_kernel   --------------------------
	.section	.text.scalar_div_kernel,"ax",@progbits
	.align	128
        .global         scalar_div_kernel
        .type           scalar_div_kernel,@function
        .size           scalar_div_kernel,(.L_x_470 - scalar_div_kernel)
        .other          scalar_div_kernel,@"STO_CUDA_ENTRY STV_DEFAULT"
scalar_div_kernel:
.text.scalar_div_kernel:
        /* <DEDUP_REMOVED lines=27> */
[----:B------:R-:W-:Y:S05]  /*01b0*/  CALL.REL.NOINC `($__internal_12_$__cuda_sm3x_div_rn_noftz_f32_slowpath) ;  /* 0x0000000000187944 */ /* 0x000fea0003c00000 */
[----:B------:R-:W-:-:S07]  /*01c0*/  IMAD.MOV.U32 R7, RZ, RZ, R0 ;  /* 0x000000ffff077224 */ /* 0x000fce00078e0000 */
.L_x_299:
[----:B------:R-:W-:Y:S05]  /*01d0*/  BSYNC.RECONVERGENT B0 ;  /* 0x0000000000007941 */ /* 0x000fea0003800200 */
.L_x_298:
[----:B------:R-:W0:Y:S02]  /*01e0*/  LDC.64 R4, c[0x0][0x398] ;  /* 0x0000e600ff047b82 */ /* 0x000e240000000a00 */
[----:B0-----:R-:W-:-:S05]  /*01f0*/  IMAD.WIDE R2, R2, 0x4, R4 ;  /* 0x0000000402027825 */ /* 0x001fca00078e0204 */
[----:B------:R-:W-:Y:S01]  /*0200*/  STG.E desc[UR4][R2.64], R7 ;  /* 0x0000000702007986 */ /* 0x000fe2000c101904 */
[----:B------:R-:W-:Y:S05]  /*0210*/  EXIT ;  /* 0x000000000000794d */ /* 0x000fea0003800000 */
        .weak           $__internal_12_$__cuda_sm3x_div_rn_noftz_f32_slowpath
        .type           $__internal_12_$__cuda_sm3x_div_rn_noftz_f32_slowpath,@function
        .size           $__internal_12_$__cuda_sm3x_div_rn_noftz_f32_slowpath,(.L_x_470 - $__internal_12_$__cuda_sm3x_div_rn_noftz_f32_slowpath)
$__internal_12_$__cuda_sm3x_div_rn_noftz_f32_slowpath:
        /* <DEDUP_REMOVED lines=38> */
.L_x_301:
        /* <DEDUP_REMOVED lines=51> */
.L_x_308:
[----:B------:R-:W-:-:S04]  /*07b0*/  LOP3.LUT R0, R0, 0x80000000, RZ, 0xc0, !PT ;  /* 0x8000000000007812 */ /* 0x000fc800078ec0ff */
[----:B------:R-:W-:Y:S01]  /*07c0*/  LOP3.LUT R0, R0, 0x7f800000, RZ, 0xfc, !PT ;  /* 0x7f80000000007812 */ /* 0x000fe200078efcff */
[----:B------:R-:W-:Y:S06]  /*07d0*/  BRA `(.L_x_309) ;  /* 0x0000000000047947 */ /* 0x000fec0003800000 */
.L_x_307:
[----:B------:R-:W-:-:S07]  /*07e0*/  IMAD R0, R6, 0x800000, R0 ;  /* 0x0080000006007824 */ /* 0x000fce00078e0200 */
.L_x_309:
[----:B------:R-:W-:Y:S05]  /*07f0*/  BSYNC.RECONVERGENT B2 ;  /* 0x0000000000027941 */ /* 0x000fea0003800200 */
.L_x_306:
[----:B------:R-:W-:Y:S05]  /*0800*/  BRA `(.L_x_310) ;  /* 0x0000000000207947 */ /* 0x000fea0003800000 */
.L_x_305:
[----:B------:R-:W-:-:S04]  /*0810*/  LOP3.LUT R0, R5, 0x80000000, R8, 0x48, !PT ;  /* 0x8000000005007812 */ /* 0x000fc800078e4808 */
[----:B------:R-:W-:Y:S01]  /*0820*/  LOP3.LUT R0, R0, 0x7f800000, RZ, 0xfc, !PT ;  /* 0x7f80000000007812 */ /* 0x000fe200078efcff */
[----:B------:R-:W-:Y:S06]  /*0830*/  BRA `(.L_x_310) ;  /* 0x0000000000147947 */ /* 0x000fec0003800000 */
.L_x_304:
[----:B------:R-:W-:Y:S01]  /*0840*/  LOP3.LUT R0, R5, 0x80000000, R8, 0x48, !PT ;  /* 0x8000000005007812 */ /* 0x000fe200078e4808 */
[----:B------:R-:W-:Y:S06]  /*0850*/  BRA `(.L_x_310) ;  /* 0x00000000000c7947 */ /* 0x000fec0003800000 */
.L_x_303:
[----:B------:R-:W0:Y:S01]  /*0860*/  MUFU.RSQ R0, -QNAN ;  /* 0xffc0000000007908 */ /* 0x000e220000001400 */
[----:B------:R-:W-:Y:S05]  /*0870*/  BRA `(.L_x_310) ;  /* 0x0000000000047947 */ /* 0x000fea0003800000 */
.L_x_302:
[----:B------:R-:W-:-:S07]  /*0880*/  FADD.FTZ R0, R0, R3 ;  /* 0x0000000300007221 */ /* 0x000fce0000010000 */
.L_x_310:
[----:B------:R-:W-:Y:S05]  /*0890*/  BSYNC.RECONVERGENT B1 ;  /* 0x0000000000017941 */ /* 0x000fea0003800200 */
.L_x_300:
[----:B------:R-:W-:-:S04]  /*08a0*/  IMAD.MOV.U32 R5, RZ, RZ, 0x0 ;  /* 0x00000000ff057424 */ /* 0x000fc800078e00ff */
[----:B0-----:R-:W-:Y:S05]  /*08b0*/  RET.REL.NODEC R4 `(scalar_div_kernel) ;  /* 0xfffffff404d07950 */ /* 0x001fea0003c3ffff */
.L_x_311:
        /* <DEDUP_REMOVED lines=12> */
.L_x_470:


//--------------------- .text.div_scalar_kernel   --------------------------
	.section	.text.div_scalar_kernel,"ax",@progbits
	.align	128
        .global         div_scalar_kernel
        .type           div_scalar_kernel,@function
        .size           div_scalar_kernel,(.L_x_471 - div_scalar_kernel)
        .other          div_scalar_kernel,@"STO_CUDA_ENTRY STV_DEFAULT"
div_scalar_kernel:
.text.div_scalar_kernel:
        /* <DEDUP_REMOVED lines=26> */
[----:B------:R-:W-:Y:S05]  /*01a0*/  CALL.REL.NOINC `($__internal_13_$__cuda_sm3x_div_rn_noftz_f32_slowpath) ;  /* 0x0000000000187944 */ /* 0x000fea0003c00000 */
[----:B------:R-:W-:-:S07]  /*01b0*/  IMAD.MOV.U32 R7, RZ, RZ, R0 ;  /* 0x000000ffff077224 */ /* 0x000fce00078e0000 */
.L_x_313:
[----:B------:R-:W-:Y:S05]  /*01c0*/  BSYNC.RECONVERGENT B0 ;  /* 0x0000000000007941 */ /* 0x000fea0003800200 */
.L_x_312:
[----:B------:R-:W0:Y:S02]  /*01d0*/  LDC.64 R4, c[0x0][0x398] ;  /* 0x0000e600ff047b82 */ /* 0x000e240000000a00 */
[----:B0-----:R-:W-:-:S05]  /*01e0*/  IMAD.WIDE R2, R2, 0x4, R4 ;  /* 0x0000000402027825 */ /* 0x001fca00078e0204 */
[----:B------:R-:W-:Y:S01]  /*01f0*/  STG.E desc[UR4][R2.64], R7 ;  /* 0x0000000702007986 */ /* 0x000fe2000c101904 */
[----:B------:R-:W-:Y:S05]  /*0200*/  EXIT ;  /* 0x000000000000794d */ /* 0x000fea0003800000 */
        .weak           $__internal_13_$__cuda_sm3x_div_rn_noftz_f32_slowpath
        .type           $__internal_13_$__cuda_sm3x_div_rn_noftz_f32_slowpath,@function
        .size           $__internal_13_$__cuda_sm3x_div_rn_noftz_f32_slowpath,(.L_x_471 - $__internal_13_$__cuda_sm3x_div_rn_noftz_f32_slowpath)
$__internal_13_$__cuda_sm3x_div_rn_noftz_f32_slowpath:
        /* <DEDUP_REMOVED lines=38> */
.L_x_315:
        /* <DEDUP_REMOVED lines=51> */
.L_x_322:
[----:B------:R-:W-:-:S04]  /*07a0*/  LOP3.LUT R0, R0, 0x80000000, RZ, 0xc0, !PT ;  /* 0x8000000000007812 */ /* 0x000fc800078ec0ff */
[----:B------:R-:W-:Y:S01]  /*07b0*/  LOP3.LUT R0, R0, 0x7f800000, RZ, 0xfc, !PT ;  /* 0x7f80000000007812 */ /* 0x000fe200078efcff */
[----:B------:R-:W-:Y:S06]  /*07c0*/  BRA `(.L_x_323) ;  /* 0x0000000000047947 */ /* 0x000fec0003800000 */
.L_x_321:
[----:B------:R-:W-:-:S07]  /*07d0*/  IMAD R0, R6, 0x800000, R0 ;  /* 0x0080000006007824 */ /* 0x000fce00078e0200 */
.L_x_323:
[----:B------:R-:W-:Y:S05]  /*07e0*/  BSYNC.RECONVERGENT B2 ;  /* 0x0000000000027941 */ /* 0x000fea0003800200 */
.L_x_320:
[----:B------:R-:W-:Y:S05]  /*07f0*/  BRA `(.L_x_324) ;  /* 0x0000000000207947 */ /* 0x000fea0003800000 */
.L_x_319:
[----:B------:R-:W-:-:S04]  /*0800*/  LOP3.LUT R0, R8, 0x80000000, R7, 0x48, !PT ;  /* 0x8000000008007812 */ /* 0x000fc800078e4807 */
[----:B------:R-:W-:Y:S01]  /*0810*/  LOP3.LUT R0, R0, 0x7f800000, RZ, 0xfc, !PT ;  /* 0x7f80000000007812 */ /* 0x000fe200078efcff */
[----:B------:R-:W-:Y:S06]  /*0820*/  BRA `(.L_x_324) ;  /* 0x0000000000147947 */ /* 0x000fec0003800000 */
.L_x_318:
[----:B------:R-:W-:Y:S01]  /*0830*/  LOP3.LUT R0, R8, 0x80000000, R7, 0x48, !PT ;  /* 0x8000000008007812 */ /* 0x000fe200078e4807 */
[----:B------:R-:W-:Y:S06]  /*0840*/  BRA `(.L_x_324) ;  /* 0x00000000000c7947 */ /* 0x000fec0003800000 */
.L_x_317:
[----:B------:R-:W0:Y:S01]  /*0850*/  MUFU.RSQ R0, -QNAN ;  /* 0xffc0000000007908 */ /* 0x000e220000001400 */
[----:B------:R-:W-:Y:S05]  /*0860*/  BRA `(.L_x_324) ;  /* 0x0000000000047947 */ /* 0x000fea0003800000 */
.L_x_316:
[----:B------:R-:W-:-:S07]  /*0870*/  FADD.FTZ R0, R0, R3 ;  /* 0x0000000300007221 */ /* 0x000fce0000010000 */
.L_x_324:
[----:B------:R-:W-:Y:S05]  /*0880*/  BSYNC.RECONVERGENT B1 ;  /* 0x0000000000017941 */ /* 0x000fea0003800200 */
.L_x_314:
[----:B------:R-:W-:-:S04]  /*0890*/  IMAD.MOV.U32 R5, RZ, RZ, 0x0 ;  /* 0x00000000ff057424 */ /* 0x000fc800078e00ff */
[----:B0-----:R-:W-:Y:S05]  /*08a0*/  RET.REL.NODEC R4 `(div_scalar_kernel) ;  /* 0xfffffff404d47950 */ /* 0x001fea0003c3ffff */
.L_x_325:
        /* <DEDUP_REMOVED lines=13> */
.L_x_471:


//--------------------- .text.div_axis_kernel     --------------------------
	.section	.text.div_axis_kernel,"ax",@progbits
	.align	128
        .global         div_axis_kernel
        .type           div_axis_kernel,@function
        .size           div_axis_kernel,(.L_x_472 - div_axis_kernel)
        .other          div_axis_kernel,@"STO_CUDA_ENTRY STV_DEFAULT"
div_axis_kernel:
.text.div_axis_kernel:
        /* <DEDUP_REMOVED lines=53> */
[----:B------:R-:W-:Y:S05]  /*0350*/  CALL.REL.NOINC `($__internal_14_$__cuda_sm3x_div_rn_noftz_f32_slowpath) ;  /* 0x0000000000187944 */ /* 0x000fea0003c00000 */
[----:B------:R-:W-:-:S07]  /*0360*/  IMAD.MOV.U32 R9, RZ, RZ, R0 ;  /* 0x000000ffff097224 */ /* 0x000fce00078e0000 */
.L_x_327:
[----:B------:R-:W-:Y:S05]  /*0370*/  BSYNC.RECONVERGENT B0 ;  /* 0x0000000000007941 */ /* 0x000fea0003800200 */
.L_x_326:
[----:B------:R-:W0:Y:S02]  /*0380*/  LDC.64 R4, c[0x0][0x398] ;  /* 0x0000e600ff047b82 */ /* 0x000e240000000a00 */
[----:B0-----:R-:W-:-:S05]  /*0390*/  IMAD.WIDE R2, R2, 0x4, R4 ;  /* 0x0000000402027825 */ /* 0x001fca00078e0204 */
[----:B------:R-:W-:Y:S01]  /*03a0*/  STG.E desc[UR4][R2.64], R9 ;  /* 0x0000000902007986 */ /* 0x000fe2000c101904 */
[----:B------:R-:W-:Y:S05]  /*03b0*/  EXIT ;  /* 0x000000000000794d */ /* 0x000fea0003800000 */
        .weak           $__internal_14_$__cuda_sm3x_div_rn_noftz_f32_slowpath
        .type           $__internal_14_$__cuda_sm3x_div_rn_noftz_f32_slowpath,@function
        .size           $__internal_14_$__cuda_sm3x_div_rn_noftz_f32_slowpath,(.L_x_472 - $__internal_14_$__cuda_sm3x_div_rn_noftz_f32_slowpath)
$__internal_14_$__cuda_sm3x_div_rn_noftz_f32_slowpath:
        /* <DEDUP_REMOVED lines=36> */
.L_x_329:
        /* <DEDUP_REMOVED lines=51> */
.L_x_336:
[----:B------:R-:W-:-:S04]  /*0930*/  LOP3.LUT R0, R0, 0x80000000, RZ, 0xc0, !PT ;  /* 0x8000000000007812 */ /* 0x000fc800078ec0ff */
[----:B------:R-:W-:Y:S01]  /*0940*/  LOP3.LUT R0, R0, 0x7f800000, RZ, 0xfc, !PT ;  /* 0x7f80000000007812 */ /* 0x000fe200078efcff */
[----:B------:R-:W-:Y:S06]  /*0950*/  BRA `(.L_x_337) ;  /* 0x0000000000047947 */ /* 0x000fec0003800000 */
.L_x_335:
[----:B------:R-:W-:-:S07]  /*0960*/  IMAD R0, R5, 0x800000, R0 ;  /* 0x0080000005007824 */ /* 0x000fce00078e0200 */
.L_x_337:
[----:B------:R-:W-:Y:S05]  /*0970*/  BSYNC.RECONVERGENT B2 ;  /* 0x0000000000027941 */ /* 0x000fea0003800200 */
.L_x_334:
[----:B------:R-:W-:Y:S05]  /*0980*/  BRA `(.L_x_338) ;  /* 0x0000000000207947 */ /* 0x000fea0003800000 */
.L_x_333:
[----:B------:R-:W-:-:S04]  /*0990*/  LOP3.LUT R0, R7, 0x80000000, R6, 0x48, !PT ;  /* 0x8000000007007812 */ /* 0x000fc800078e4806 */
[----:B------:R-:W-:Y:S01]  /*09a0*/  LOP3.LUT R0, R0, 0x7f800000, RZ, 0xfc, !PT ;  /* 0x7f80000000007812 */ /* 0x000fe200078efcff */
[----:B------:R-:W-:Y:S06]  /*09b0*/  BRA `(.L_x_338) ;  /* 0x0000000000147947 */ /* 0x000fec0003800000 */
.L_x_332:
[----:B------:R-:W-:Y:S01]  /*09c0*/  LOP3.LUT R0, R7, 0x80000000, R6, 0x48, !PT ;  /* 0x8000000007007812 */ /* 0x000fe200078e4806 */
[----:B------:R-:W-:Y:S06]  /*09d0*/  BRA `(.L_x_338) ;  /* 0x00000000000c7947 */ /* 0x000fec0003800000 */
.L_x_331:
[----:B------:R-:W0:Y:S01]  /*09e0*/  MUFU.RSQ R0, -QNAN ;  /* 0xffc0000000007908 */ /* 0x000e220000001400 */
[----:B------:R-:W-:Y:S05]  /*09f0*/  BRA `(.L_x_338) ;  /* 0x0000000000047947 */ /* 0x000fea0003800000 */
.L_x_330:
[----:B------:R-:W-:-:S07]  /*0a00*/  FADD.FTZ R0, R0, R3 ;  /* 0x0000000300007221 */ /* 0x000fce0000010000 */
.L_x_338:
[----:B------:R-:W-:Y:S05]  /*0a10*/  BSYNC.RECONVERGENT B1 ;  /* 0x0000000000017941 */ /* 0x000fea0003800200 */
.L_x_328:
[----:B------:R-:W-:-:S04]  /*0a20*/  IMAD.MOV.U32 R5, RZ, RZ, 0x0 ;  /* 0x00000000ff057424 */ /* 0x000fc800078e00ff */
[----:B0-----:R-:W-:Y:S05]  /*0a30*/  RET.REL.NODEC R4 `(div_axis_kernel) ;  /* 0xfffffff404707950 */ /* 0x001fea0003c3ffff */
.L_x_339:
        /* <DEDUP_REMOVED lines=12> */
.L_x_472:


//--------------------- .text.div_kernel          --------------------------
	.section	.text.div_kernel,"ax",@progbits
	.align	128
        .global         div_kernel
        .type           div_kernel,@function
        .size           div_kernel,(.L_x_473 - div_kernel)
        .other          div_kernel,@"STO_CUDA_ENTRY STV_DEFAULT"
div_kernel:
.text.div_kernel:
        /* <DEDUP_REMOVED lines=28> */
[----:B------:R-:W-:Y:S05]  /*01c0*/  CALL.REL.NOINC `($__internal_15_$__cuda_sm3x_div_rn_noftz_f32_slowpath) ;  /* 0x0000000000187944 */ /* 0x000fea0003c00000 */
[----:B------:R-:W-:-:S07]  /*01d0*/  IMAD.MOV.U32 R9, RZ, RZ, R0 ;  /* 0x000000ffff097224 */ /* 0x000fce00078e0000 */
.L_x_341:
[----:B------:R-:W-:Y:S05]  /*01e0*/  BSYNC.RECONVERGENT B0 ;  /* 0x0000000000007941 */ /* 0x000fea0003800200 */
.L_x_340:
[----:B------:R-:W0:Y:S02]  /*01f0*/  LDC.64 R4, c[0x0][0x398] ;  /* 0x0000e600ff047b82 */ /* 0x000e240000000a00 */
[----:B0-----:R-:W-:-:S05]  /*0200*/  IMAD.WIDE R2, R2, 0x4, R4 ;  /* 0x0000000402027825 */ /* 0x001fca00078e0204 */
[----:B------:R-:W-:Y:S01]  /*0210*/  STG.E desc[UR4][R2.64], R9 ;  /* 0x0000000902007986 */ /* 0x000fe2000c101904 */
[----:B------:R-:W-:Y:S05]  /*0220*/  EXIT ;  /* 0x000000000000794d */ /* 0x000fea0003800000 */
        .weak           $__internal_15_$__cuda_sm3x_div_rn_noftz_f32_slowpath
        .type           $__internal_15_$__cuda_sm3x_div_rn_noftz_f32_slowpath,@function
        .size           $__internal_15_$__cuda_sm3x_div_rn_noftz_f32_slowpath,(.L_x_473 - $__internal_15_$__cuda_sm3x_div_rn_noftz_f32_slowpath)
$__internal_15_$__cuda_sm3x_div_rn_noftz_f32_slowpath:
        /* <DEDUP_REMOVED lines=36> */
.L_x_343:
        /* <DEDUP_REMOVED lines=51> */
.L_x_350:
[----:B------:R-:W-:-:S04]  /*07a0*/  LOP3.LUT R0, R0, 0x80000000, RZ, 0xc0, !PT ;  /* 0x8000000000007812 */ /* 0x000fc800078ec0ff */
[----:B------:R-:W-:Y:S01]  /*07b0*/  LOP3.LUT R0, R0, 0x7f800000, RZ, 0xfc, !PT ;  /* 0x7f80000000007812 */ /* 0x000fe200078efcff */
[----:B------:R-:W-:Y:S06]  /*07c0*/  BRA `(.L_x_351) ;  /* 0x0000000000047947 */ /* 0x000fec0003800000 */
.L_x_349:
[----:B------:R-:W-:-:S07]  /*07d0*/  IMAD R0, R6, 0x800000, R0 ;  /* 0x0080000006007824 */ /* 0x000fce00078e0200 */
.L_x_351:
[----:B------:R-:W-:Y:S05]  /*07e0*/  BSYNC.RECONVERGENT B2 ;  /* 0x0000000000027941 */ /* 0x000fea0003800200 */
.L_x_348:
[----:B------:R-:W-:Y:S05]  /*07f0*/  BRA `(.L_x_352) ;  /* 0x0000000000207947 */ /* 0x000fea0003800000 */
.L_x_347:
[----:B------:R-:W-:-:S04]  /*0800*/  LOP3.LUT R0, R8, 0x80000000, R7, 0x48, !PT ;  /* 0x8000000008007812 */ /* 0x000fc800078e4807 */
[----:B------:R-:W-:Y:S01]  /*0810*/  LOP3.LUT R0, R0, 0x7f800000, RZ, 0xfc, !PT ;  /* 0x7f80000000007812 */ /* 0x000fe200078efcff */
[----:B------:R-:W-:Y:S06]  /*0820*/  BRA `(.L_x_352) ;  /* 0x0000000000147947 */ /* 0x000fec0003800000 */
.L_x_346:
[----:B------:R-:W-:Y:S01]  /*0830*/  LOP3.LUT R0, R8, 0x80000000, R7, 0x48, !PT ;  /* 0x8000000008007812 */ /* 0x000fe200078e4807 */
[----:B------:R-:W-:Y:S06]  /*0840*/  BRA `(.L_x_352) ;  /* 0x00000000000c7947 */ /* 0x000fec0003800000 */
.L_x_345:
[----:B------:R-:W0:Y:S01]  /*0850*/  MUFU.RSQ R0, -QNAN ;  /* 0xffc0000000007908 */ /* 0x000e220000001400 */
[----:B------:R-:W-:Y:S05]  /*0860*/  BRA `(.L_x_352) ;  /* 0x0000000000047947 */ /* 0x000fea0003800000 */
.L_x_344:
[----:B------:R-:W-:-:S07]  /*0870*/  FADD.FTZ R0, R0, R3 ;  /* 0x0000000300007221 */ /* 0x000fce0000010000 */
.L_x_352:
[----:B------:R-:W-:Y:S05]  /*0880*/  BSYNC.RECONVERGENT B1 ;  /* 0x0000000000017941 */ /* 0x000fea0003800200 */
.L_x_342:
[----:B------:R-:W-:-:S04]  /*0890*/  IMAD.MOV.U32 R5, RZ, RZ, 0x0 ;  /* 0x00000000ff057424 */ /* 0x000fc800078e00ff */
[----:B0-----:R-:W-:Y:S05]  /*08a0*/  RET.REL.NODEC R4 `(div_kernel) ;  /* 0xfffffff404d47950 */ /* 0x001fea0003c3ffff */
.L_x_353:
        /* <DEDUP_REMOVED lines=13> */
.L_x_473:


//--------------------- .text.mul_plus_scalar_axis_kernel --------------------------
	.section	.text.mul_plus_scalar_axis_kernel,"ax",@progbits
	.align	128
        .global         mul_plus_scalar_axis_kernel
        .type           mul_plus_scalar_axis_kernel,@function
        .size           mul_plus_scalar_axis_kernel,(.L_x_506 - mul_plus_scalar_axis_kernel)
        .other          mul_plus_scalar_axis_kernel,@"STO_CUDA_ENTRY STV_DEFAULT"
mul_plus_scalar_axis_kernel:
.text.mul_plus_scalar_axis_kernel:
        /* <DEDUP_REMOVED lines=14> */
[----:B------:R-:W1:Y:S01]  /*00e0*/  LDCU.64 UR6, c[0x0][0x358] ;  /* 0x00006b00ff0677ac */ /* 0x000e620008000a00 */
[C---:B------:R-:W-:Y:S02]  /*00f0*/  ISETP.GE.U32.AND P1, PT, R6.reuse, 0x10, PT ;  /* 0x000000100600780c */ /* 0x040fe40003f26070 */
[----:B------:R-:W-:Y:S01]  /*0100*/  LOP3.LUT R8, R6, 0xf, RZ, 0xc0, !PT ;  /* 0x0000000f06087812 */ /* 0x000fe200078ec0ff */
[----:B------:R-:W-:Y:S02]  /*0110*/  HFMA2 R7, -RZ, RZ, 0, 0 ;  /* 0x00000000ff077431 */ /* 0x000fe400000001ff */
[C---:B------:R-:W-:Y:S01]  /*0120*/  IMAD R0, R5.reuse, R6, RZ ;  /* 0x0000000605007224 */ /* 0x040fe200078e02ff */
[----:B------:R-:W-:Y:S01]  /*0130*/  ISETP.NE.AND P0, PT, R8, RZ, PT ;  /* 0x000000ff0800720c */ /* 0x000fe20003f05270 */
[----:B0-----:R-:W-:-:S05]  /*0140*/  IMAD.WIDE R2, R5, 0x4, R2 ;  /* 0x0000000405027825 */ /* 0x001fca00078e0202 */
[----:B-1----:R0:W5:Y:S01]  /*0150*/  LDG.E R11, desc[UR6][R2.64] ;  /* 0x00000006020b7981 */ /* 0x002162000c1e1900 */
[----:B------:R-:W-:Y:S06]  /*0160*/  @!P1 BRA `(.L_x_354) ;  /* 0x0000000000f89947 */ /* 0x000fec0003800000 */
[----:B------:R-:W1:Y:S01]  /*0170*/  LDCU.64 UR4, c[0x0][0x388] ;  /* 0x00007100ff0477ac */ /* 0x000e620008000a00 */
[----:B------:R-:W-:Y:S02]  /*0180*/  LOP3.LUT R7, R6, 0x7ffffff0, RZ, 0xc0, !PT ;  /* 0x7ffffff006077812 */ /* 0x000fe400078ec0ff */
[----:B------:R-:W-:Y:S01]  /*0190*/  MOV R10, R0 ;  /* 0x00000000000a7202 */ /* 0x000fe20000000f00 */
[----:B------:R-:W2:Y:S01]  /*01a0*/  LDCU UR8, c[0x0][0x390] ;  /* 0x00007200ff0877ac */ /* 0x000ea20008000800 */
[----:B------:R-:W-:Y:S01]  /*01b0*/  IADD3 R9, PT, PT, -R7, RZ, RZ ;  /* 0x000000ff07097210 */ /* 0x000fe20007ffe1ff */
[----:B-1----:R-:W-:-:S04]  /*01c0*/  UIADD3 UR4, UP0, UPT, UR4, 0x20, URZ ;  /* 0x0000002004047890 */ /* 0x002fc8000ff1e0ff */
[----:B--2---:R-:W-:-:S12]  /*01d0*/  UIADD3.X UR5, UPT, UPT, URZ, UR5, URZ, UP0, !UPT ;  /* 0x00000005ff057290 */ /* 0x004fd800087fe4ff */
.L_x_355:
[----:B------:R-:W-:Y:S02]  /*01e0*/  MOV R4, UR4 ;  /* 0x0000000400047c02 */ /* 0x000fe40008000f00 */
[----:B------:R-:W-:-:S03]  /*01f0*/  MOV R5, UR5 ;  /* 0x0000000500057c02 */ /* 0x000fc60008000f00 */
[----:B------:R-:W-:-:S05]  /*0200*/  IMAD.WIDE R4, R10, 0x4, R4 ;  /* 0x000000040a047825 */ /* 0x000fca00078e0204 */
[----:B------:R-:W2:Y:S02]  /*0210*/  LDG.E R12, desc[UR6][R4.64+-0x20] ;  /* 0xffffe006040c7981 */ /* 0x000ea4000c1e1900 */
[----:B--23-5:R-:W-:-:S05]  /*0220*/  FFMA R11, R12, UR8, R11 ;  /* 0x000000080c0b7c23 */ /* 0x02cfca000800000b */
[----:B------:R1:W-:Y:S04]  /*0230*/  STG.E desc[UR6][R2.64], R11 ;  /* 0x0000000b02007986 */ /* 0x0003e8000c101906 */
[----:B------:R-:W2:Y:S02]  /*0240*/  LDG.E R12, desc[UR6][R4.64+-0x1c] ;  /* 0xffffe406040c7981 */ /* 0x000ea4000c1e1900 */
[----:B--2---:R-:W-:-:S05]  /*0250*/  FFMA R13, R12, UR8, R11 ;  /* 0x000000080c0d7c23 */ /* 0x004fca000800000b */
[----:B------:R2:W-:Y:S04]  /*0260*/  STG.E desc[UR6][R2.64], R13 ;  /* 0x0000000d02007986 */ /* 0x0005e8000c101906 */
[----:B------:R-:W3:Y:S02]  /*0270*/  LDG.E R12, desc[UR6][R4.64+-0x18] ;  /* 0xffffe806040c7981 */ /* 0x000ee4000c1e1900 */
[----:B---3--:R-:W-:-:S05]  /*0280*/  FFMA R15, R12, UR8, R13 ;  /* 0x000000080c0f7c23 */ /* 0x008fca000800000d */
[----:B------:R3:W-:Y:S04]  /*0290*/  STG.E desc[UR6][R2.64], R15 ;  /* 0x0000000f02007986 */ /* 0x0007e8000c101906 */
[----:B------:R-:W4:Y:S02]  /*02a0*/  LDG.E R12, desc[UR6][R4.64+-0x14] ;  /* 0xffffec06040c7981 */ /* 0x000f24000c1e1900 */
[----:B----4-:R-:W-:-:S05]  /*02b0*/  FFMA R17, R12, UR8, R15 ;  /* 0x000000080c117c23 */ /* 0x010fca000800000f */
[----:B------:R4:W-:Y:S04]  /*02c0*/  STG.E desc[UR6][R2.64], R17 ;  /* 0x0000001102007986 */ /* 0x0009e8000c101906 */
[----:B------:R-:W1:Y:S02]  /*02d0*/  LDG.E R12, desc[UR6][R4.64+-0x10] ;  /* 0xfffff006040c7981 */ /* 0x000e64000c1e1900 */
[----:B-1----:R-:W-:-:S05]  /*02e0*/  FFMA R11, R12, UR8, R17 ;  /* 0x000000080c0b7c23 */ /* 0x002fca0008000011 */
        /* <DEDUP_REMOVED lines=12> */
[----:B------:R-:W-:Y:S04]  /*03b0*/  STG.E desc[UR6][R2.64], R11 ;  /* 0x0000000b02007986 */ /* 0x000fe8000c101906 */
        /* <DEDUP_REMOVED lines=9> */
[----:B------:R-:W4:Y:S02]  /*0450*/  LDG.E R12, desc[UR6][R4.64+0x10] ;  /* 0x00001006040c7981 */ /* 0x000f24000c1e1900 */
[----:B----4-:R-:W-:-:S05]  /*0460*/  FFMA R19, R12, UR8, R17 ;  /* 0x000000080c137c23 */ /* 0x010fca0008000011 */
[----:B------:R3:W-:Y:S04]  /*0470*/  STG.E desc[UR6][R2.64], R19 ;  /* 0x0000001302007986 */ /* 0x0007e8000c101906 */
[----:B------:R-:W1:Y:S02]  /*0480*/  LDG.E R12, desc[UR6][R4.64+0x14] ;  /* 0x00001406040c7981 */ /* 0x000e64000c1e1900 */
[----:B-1----:R-:W-:-:S05]  /*0490*/  FFMA R13, R12, UR8, R19 ;  /* 0x000000080c0d7c23 */ /* 0x002fca0008000013 */
[----:B------:R3:W-:Y:S04]  /*04a0*/  STG.E desc[UR6][R2.64], R13 ;  /* 0x0000000d02007986 */ /* 0x0007e8000c101906 */
[----:B------:R-:W2:Y:S01]  /*04b0*/  LDG.E R12, desc[UR6][R4.64+0x18] ;  /* 0x00001806040c7981 */ /* 0x000ea2000c1e1900 */
[----:B------:R-:W-:Y:S01]  /*04c0*/  IADD3 R9, PT, PT, R9, 0x10, RZ ;  /* 0x0000001009097810 */ /* 0x000fe20007ffe0ff */
[----:B--2---:R-:W-:-:S05]  /*04d0*/  FFMA R15, R12, UR8, R13 ;  /* 0x000000080c0f7c23 */ /* 0x004fca000800000d */
[----:B------:R3:W-:Y:S04]  /*04e0*/  STG.E desc[UR6][R2.64], R15 ;  /* 0x0000000f02007986 */ /* 0x0007e8000c101906 */
[----:B------:R-:W2:Y:S01]  /*04f0*/  LDG.E R12, desc[UR6][R4.64+0x1c] ;  /* 0x00001c06040c7981 */ /* 0x000ea2000c1e1900 */
[----:B------:R-:W-:Y:S02]  /*0500*/  ISETP.NE.AND P1, PT, R9, RZ, PT ;  /* 0x000000ff0900720c */ /* 0x000fe40003f25270 */
[----:B------:R-:W-:Y:S01]  /*0510*/  IADD3 R10, PT, PT, R10, 0x10, RZ ;  /* 0x000000100a0a7810 */ /* 0x000fe20007ffe0ff */
[----:B--2---:R-:W-:-:S05]  /*0520*/  FFMA R11, R12, UR8, R15 ;  /* 0x000000080c0b7c23 */ /* 0x004fca000800000f */
[----:B------:R3:W-:Y:S05]  /*0530*/  STG.E desc[UR6][R2.64], R11 ;  /* 0x0000000b02007986 */ /* 0x0007ea000c101906 */
[----:B------:R-:W-:Y:S05]  /*0540*/  @P1 BRA `(.L_x_355) ;  /* 0xfffffffc00241947 */ /* 0x000fea000383ffff */
.L_x_354:
[----:B------:R-:W-:Y:S05]  /*0550*/  @!P0 EXIT ;  /* 0x000000000000894d */ /* 0x000fea0003800000 */
[----:B------:R-:W-:Y:S02]  /*0560*/  ISETP.GE.U32.AND P0, PT, R8, 0x8, PT ;  /* 0x000000080800780c */ /* 0x000fe40003f06070 */
[----:B------:R-:W-:-:S04]  /*0570*/  LOP3.LUT R10, R6, 0x7, RZ, 0xc0, !PT ;  /* 0x00000007060a7812 */ /* 0x000fc800078ec0ff */
[----:B------:R-:W-:-:S07]  /*0580*/  ISETP.NE.AND P1, PT, R10, RZ, PT ;  /* 0x000000ff0a00720c */ /* 0x000fce0003f25270 */
[----:B------:R-:W-:Y:S06]  /*0590*/  @!P0 BRA `(.L_x_356) ;  /* 0x0000000000748947 */ /* 0x000fec0003800000 */
[----:B------:R-:W1:Y:S01]  /*05a0*/  LDC.64 R4, c[0x0][0x388] ;  /* 0x0000e200ff047b82 */ /* 0x000e620000000a00 */
[----:B------:R-:W-:Y:S01]  /*05b0*/  IADD3 R9, PT, PT, R0, R7, RZ ;  /* 0x0000000700097210 */ /* 0x000fe20007ffe0ff */
[----:B------:R-:W3:Y:S04]  /*05c0*/  LDCU UR4, c[0x0][0x390] ;  /* 0x00007200ff0477ac */ /* 0x000ee80008000800 */
[----:B-1----:R-:W-:-:S05]  /*05d0*/  IMAD.WIDE R4, R9, 0x4, R4 ;  /* 0x0000000409047825 */ /* 0x002fca00078e0204 */
[----:B------:R-:W3:Y:S02]  /*05e0*/  LDG.E R8, desc[UR6][R4.64] ;  /* 0x0000000604087981 */ /* 0x000ee4000c1e1900 */
[----:B---3-5:R-:W-:-:S05]  /*05f0*/  FFMA R11, R8, UR4, R11 ;  /* 0x00000004080b7c23 */ /* 0x028fca000800000b */
[----:B------:R-:W-:Y:S04]  /*0600*/  STG.E desc[UR6][R2.64], R11 ;  /* 0x0000000b02007986 */ /* 0x000fe8000c101906 */
[----:B------:R-:W2:Y:S02]  /*0610*/  LDG.E R8, desc[UR6][R4.64+0x4] ;  /* 0x0000040604087981 */ /* 0x000ea4000c1e1900 */
[----:B--2---:R-:W-:-:S05]  /*0620*/  FFMA R9, R8, UR4, R11 ;  /* 0x0000000408097c23 */ /* 0x004fca000800000b */
[----:B------:R1:W-:Y:S04]  /*0630*/  STG.E desc[UR6][R2.64], R9 ;  /* 0x0000000902007986 */ /* 0x0003e8000c101906 */
[----:B------:R-:W2:Y:S02]  /*0640*/  LDG.E R8, desc[UR6][R4.64+0x8] ;  /* 0x0000080604087981 */ /* 0x000ea4000c1e1900 */
[----:B--2---:R-:W-:-:S05]  /*0650*/  FFMA R13, R8, UR4, R9 ;  /* 0x00000004080d7c23 */ /* 0x004fca0008000009 */
[----:B------:R2:W-:Y:S04]  /*0660*/  STG.E desc[UR6][R2.64], R13 ;  /* 0x0000000d02007986 */ /* 0x0005e8000c101906 */
[----:B------:R-:W3:Y:S02]  /*0670*/  LDG.E R8, desc[UR6][R4.64+0xc] ;  /* 0x00000c0604087981 */ /* 0x000ee4000c1e1900 */
[----:B---3--:R-:W-:-:S05]  /*0680*/  FFMA R15, R8, UR4, R13 ;  /* 0x00000004080f7c23 */ /* 0x008fca000800000d */
[----:B------:R4:W-:Y:S04]  /*0690*/  STG.E desc[UR6][R2.64], R15 ;  /* 0x0000000f02007986 */ /* 0x0009e8000c101906 */
[----:B------:R-:W3:Y:S02]  /*06a0*/  LDG.E R8, desc[UR6][R4.64+0x10] ;  /* 0x0000100604087981 */ /* 0x000ee4000c1e1900 */
[----:B---3--:R-:W-:-:S05]  /*06b0*/  FFMA R17, R8, UR4, R15 ;  /* 0x0000000408117c23 */ /* 0x008fca000800000f */
[----:B------:R4:W-:Y:S04]  /*06c0*/  STG.E desc[UR6][R2.64], R17 ;  /* 0x0000001102007986 */ /* 0x0009e8000c101906 */
[----:B------:R-:W1:Y:S02]  /*06d0*/  LDG.E R8, desc[UR6][R4.64+0x14] ;  /* 0x0000140604087981 */ /* 0x000e64000c1e1900 */
[----:B-1----:R-:W-:-:S05]  /*06e0*/  FFMA R9, R8, UR4, R17 ;  /* 0x0000000408097c23 */ /* 0x002fca0008000011 */
[----:B------:R4:W-:Y:S04]  /*06f0*/  STG.E desc[UR6][R2.64], R9 ;  /* 0x0000000902007986 */ /* 0x0009e8000c101906 */
[----:B------:R-:W2:Y:S02]  /*0700*/  LDG.E R8, desc[UR6][R4.64+0x18] ;  /* 0x0000180604087981 */ /* 0x000ea4000c1e1900 */
[----:B--2---:R-:W-:-:S05]  /*0710*/  FFMA R13, R8, UR4, R9 ;  /* 0x00000004080d7c23 */ /* 0x004fca0008000009 */
[----:B------:R4:W-:Y:S04]  /*0720*/  STG.E desc[UR6][R2.64], R13 ;  /* 0x0000000d02007986 */ /* 0x0009e8000c101906 */
[----:B------:R-:W2:Y:S01]  /*0730*/  LDG.E R8, desc[UR6][R4.64+0x1c] ;  /* 0x00001c0604087981 */ /* 0x000ea2000c1e1900 */
[----:B------:R-:W-:Y:S01]  /*0740*/  IADD3 R7, PT, PT, R7, 0x8, RZ ;  /* 0x0000000807077810 */ /* 0x000fe20007ffe0ff */
[----:B--2---:R-:W-:-:S05]  /*0750*/  FFMA R11, R8, UR4, R13 ;  /* 0x00000004080b7c23 */ /* 0x004fca000800000d */
[----:B------:R4:W-:Y:S02]  /*0760*/  STG.E desc[UR6][R2.64], R11 ;  /* 0x0000000b02007986 */ /* 0x0009e4000c101906 */
.L_x_356:
[----:B------:R-:W-:Y:S05]  /*0770*/  @!P1 EXIT ;  /* 0x000000000000994d */ /* 0x000fea0003800000 */
[----:B------:R-:W-:Y:S02]  /*0780*/  ISETP.GE.U32.AND P0, PT, R10, 0x4, PT ;  /* 0x000000040a00780c */ /* 0x000fe40003f06070 */
[----:B------:R-:W-:-:S04]  /*0790*/  LOP3.LUT R6, R6, 0x3, RZ, 0xc0, !PT ;  /* 0x0000000306067812 */ /* 0x000fc800078ec0ff */
[----:B------:R-:W-:-:S07]  /*07a0*/  ISETP.NE.AND P1, PT, R6, RZ, PT ;  /* 0x000000ff0600720c */ /* 0x000fce0003f25270 */
[----:B------:R-:W-:Y:S06]  /*07b0*/  @!P0 BRA `(.L_x_357) ;  /* 0x0000000000448947 */ /* 0x000fec0003800000 */
[----:B------:R-:W1:Y:S01]  /*07c0*/  LDC.64 R4, c[0x0][0x388] ;  /* 0x0000e200ff047b82 */ /* 0x000e620000000a00 */
[----:B----4-:R-:W-:Y:S01]  /*07d0*/  IADD3 R9, PT, PT, R0, R7, RZ ;  /* 0x0000000700097210 */ /* 0x010fe20007ffe0ff */
[----:B------:R-:W2:Y:S04]  /*07e0*/  LDCU UR4, c[0x0][0x390] ;  /* 0x00007200ff0477ac */ /* 0x000ea80008000800 */
[----:B-1----:R-:W-:-:S05]  /*07f0*/  IMAD.WIDE R4, R9, 0x4, R4 ;  /* 0x0000000409047825 */ /* 0x002fca00078e0204 */
[----:B------:R-:W2:Y:S02]  /*0800*/  LDG.E R8, desc[UR6][R4.64] ;  /* 0x0000000604087981 */ /* 0x000ea4000c1e1900 */
[----:B--2--5:R-:W-:-:S05]  /*0810*/  FFMA R9, R8, UR4, R11 ;  /* 0x0000000408097c23 */ /* 0x024fca000800000b */
[----:B------:R1:W-:Y:S04]  /*0820*/  STG.E desc[UR6][R2.64], R9 ;  /* 0x0000000902007986 */ /* 0x0003e8000c101906 */
[----:B------:R-:W3:Y:S02]  /*0830*/  LDG.E R8, desc[UR6][R4.64+0x4] ;  /* 0x0000040604087981 */ /* 0x000ee4000c1e1900 */
[----:B---3--:R-:W-:-:S05]  /*0840*/  FFMA R13, R8, UR4, R9 ;  /* 0x00000004080d7c23 */ /* 0x008fca0008000009 */
        /* <DEDUP_REMOVED lines=8> */
.L_x_357:
[----:B------:R-:W-:Y:S05]  /*08d0*/  @!P1 EXIT ;  /* 0x000000000000994d */ /* 0x000fea0003800000 */
[----:B-1--4-:R-:W1:Y:S01]  /*08e0*/  LDC.64 R8, c[0x0][0x388] ;  /* 0x0000e200ff087b82 */ /* 0x012e620000000a00 */
[----:B------:R-:W-:Y:S01]  /*08f0*/  IADD3 R7, PT, PT, R0, R7, RZ ;  /* 0x0000000700077210 */ /* 0x000fe20007ffe0ff */
[----:B------:R-:W2:Y:S01]  /*0900*/  LDCU UR4, c[0x0][0x390] ;  /* 0x00007200ff0477ac */ /* 0x000ea20008000800 */
[----:B------:R-:W-:-:S07]  /*0910*/  IADD3 R6, PT, PT, -R6, RZ, RZ ;  /* 0x000000ff06067210 */ /* 0x000fce0007ffe1ff */
.L_x_358:
[----:B-1----:R-:W-:-:S06]  /*0920*/  IMAD.WIDE R4, R7, 0x4, R8 ;  /* 0x0000000407047825 */ /* 0x002fcc00078e0208 */
[----:B------:R-:W2:Y:S01]  /*0930*/  LDG.E R4, desc[UR6][R4.64] ;  /* 0x0000000604047981 */ /* 0x000ea2000c1e1900 */
[----:B------:R-:W-:Y:S02]  /*0940*/  IADD3 R6, PT, PT, R6, 0x1, RZ ;  /* 0x0000000106067810 */ /* 0x000fe40007ffe0ff */
[----:B------:R-:W-:Y:S02]  /*0950*/  IADD3 R7, PT, PT, R7, 0x1, RZ ;  /* 0x0000000107077810 */ /* 0x000fe40007ffe0ff */
[----:B------:R-:W-:Y:S01]  /*0960*/  ISETP.NE.AND P0, PT, R6, RZ, PT ;  /* 0x000000ff0600720c */ /* 0x000fe20003f05270 */
[----:B--2345:R-:W-:-:S05]  /*0970*/  FFMA R11, R4, UR4, R11 ;  /* 0x00000004040b7c23 */ /* 0x03cfca000800000b */
[----:B------:R4:W-:Y:S07]  /*0980*/  STG.E desc[UR6][R2.64], R11 ;  /* 0x0000000b02007986 */ /* 0x0009ee000c101906 */
[----:B------:R-:W-:Y:S05]  /*0990*/  @P0 BRA `(.L_x_358) ;  /* 0xfffffffc00e00947 */ /* 0x000fea000383ffff */
[----:B------:R-:W-:Y:S05]  /*09a0*/  EXIT ;  /* 0x000000000000794d */ /* 0x000fea0003800000 */
.L_x_359:
        /* <DEDUP_REMOVED lines=13> */
.L_x_506:


//--------------------- .text.mul_plus_scalar_kernel --------------------------
	.section	.text.mul_plus_scalar_kernel,"ax",@progbits
	.align	128
        .global         mul_plus_scalar_kernel
        .type           mul_plus_scalar_kernel,@function
        .size           mul_plus_scalar_kernel,(.L_x_507 - mul_plus_scalar_kernel)
        .other          mul_plus_scalar_kernel,@"STO_CUDA_ENTRY STV_DEFAULT"
mul_plus_scalar_kernel:
.text.mul_plus_scalar_kernel:
        /* <DEDUP_REMOVED lines=16> */
[----:B-1----:R-:W2:Y:S01]  /*0100*/  LDG.E R2, desc[UR4][R2.64] ;  /* 0x0000000402027981 */ /* 0x002ea2000c1e1900 */
[----:B---3--:R-:W-:-:S05]  /*0110*/  IMAD.WIDE R4, R7, 0x4, R4 ;  /* 0x0000000407047825 */ /* 0x008fca00078e0204 */
[----:B------:R-:W2:Y:S02]  /*0120*/  LDG.E R7, desc[UR4][R4.64] ;  /* 0x0000000404077981 */ /* 0x000ea4000c1e1900 */
[----:B--2---:R-:W-:-:S05]  /*0130*/  FFMA R7, R2, UR6, R7 ;  /* 0x0000000602077c23 */ /* 0x004fca0008000007 */
[----:B------:R-:W-:Y:S01]  /*0140*/  STG.E desc[UR4][R4.64], R7 ;  /* 0x0000000704007986 */ /* 0x000fe2000c101904 */
[----:B------:R-:W-:Y:S05]  /*0150*/  EXIT ;  /* 0x000000000000794d */ /* 0x000fea0003800000 */
.L_x_360:
        /* <DEDUP_REMOVED lines=10> */
.L_x_507:


//--------------------- .text.mul_plus_kernel     --------------------------
	.section	.text.mul_plus_kernel,"ax",@progbits
	.align	128
        .global         mul_plus_kernel
        .type           mul_plus_kernel,@function
        .size           mul_plus_kernel,(.L_x_508 - mul_plus_kernel)
        .other          mul_plus_kernel,@"STO_CUDA_ENTRY STV_DEFAULT"
mul_plus_kernel:
.text.mul_plus_kernel:
        /* <DEDUP_REMOVED lines=18> */
[----:B------:R-:W4:Y:S01]  /*0120*/  LDG.E R5, desc[UR4][R4.64] ;  /* 0x0000000404057981 */ /* 0x000f22000c1e1900 */
[----:B---3--:R-:W-:-:S05]  /*0130*/  IMAD.WIDE R6, R9, 0x4, R6 ;  /* 0x0000000409067825 */ /* 0x008fca00078e0206 */
[----:B------:R-:W4:Y:S02]  /*0140*/  LDG.E R9, desc[UR4][R6.64] ;  /* 0x0000000406097981 */ /* 0x000f24000c1e1900 */
[----:B----4-:R-:W-:-:S05]  /*0150*/  FFMA R9, R2, R5, R9 ;  /* 0x0000000502097223 */ /* 0x010fca0000000009 */
[----:B------:R-:W-:Y:S01]  /*0160*/  STG.E desc[UR4][R6.64], R9 ;  /* 0x0000000906007986 */ /* 0x000fe2000c101904 */
[----:B------:R-:W-:Y:S05]  /*0170*/  EXIT ;  /* 0x000000000000794d */ /* 0x000fea0003800000 */
.L_x_361:
        /* <DEDUP_REMOVED lines=16> */
.L_x_508:


//--------------------- .text.mul_scalar_kernel   --------------------------
	.section	.text.mul_scalar_kernel,"ax",@progbits
	.align	128
        .global         mul_scalar_kernel
        .type           mul_scalar_kernel,@function
        .size           mul_scalar_kernel,(.L_x_509 - mul_scalar_kernel)
        .other          mul_scalar_kernel,@"STO_CUDA_ENTRY STV_DEFAULT"
mul_scalar_kernel:
.text.mul_scalar_kernel:
        /* <DEDUP_REMOVED lines=17> */
[----:B---3--:R-:W-:-:S04]  /*0110*/  IMAD.WIDE R4, R7, 0x4, R4 ;  /* 0x0000000407047825 */ /* 0x008fc800078e0204 */
[----:B--2---:R-:W-:-:S05]  /*0120*/  FMUL R7, R2, UR6 ;  /* 0x0000000602077c20 */ /* 0x004fca0008400000 */
[----:B------:R-:W-:Y:S01]  /*0130*/  STG.E desc[UR4][R4.64], R7 ;  /* 0x0000000704007986 */ /* 0x000fe2000c101904 */
[----:B------:R-:W-:Y:S05]  /*0140*/  EXIT ;  /* 0x000000000000794d */ /* 0x000fea0003800000 */
.L_x_362:
        /* <DEDUP_REMOVED lines=11> */
.L_x_509:


//--------------------- .text.mul_kernel          --------------------------
	.section	.text.mul_kernel,"ax",@progbits
	.align	128
        .global         mul_kernel
        .type           mul_kernel,@function
        .size           mul_kernel,(.L_x_510 - mul_kernel)
        .other          mul_kernel,@"STO_CUDA_ENTRY STV_DEFAULT"
mul_kernel:
.text.mul_kernel:
        /* <DEDUP_REMOVED lines=19> */
[----:B---3--:R-:W-:-:S04]  /*0130*/  IMAD.WIDE R6, R9, 0x4, R6 ;  /* 0x0000000409067825 */ /* 0x008fc800078e0206 */
[----:B----4-:R-:W-:-:S05]  /*0140*/  FMUL R9, R2, R5 ;  /* 0x0000000502097220 */ /* 0x010fca0000400000 */
[----:B------:R-:W-:Y:S01]  /*0150*/  STG.E desc[UR4][R6.64], R9 ;  /* 0x0000000906007986 */ /* 0x000fe2000c101904 */
[----:B------:R-:W-:Y:S05]  /*0160*/  EXIT ;  /* 0x000000000000794d */ /* 0x000fea0003800000 */
.L_x_363:
        /* <DEDUP_REMOVED lines=9> */
.L_x_510:


//--------------------- .text.bool_kernel         --------------------------
	.section	.text.bool_kernel,"ax",@progbits
	.align	128
        .global         bool_kernel
        .type           bool_kernel,@function
        .size           bool_kernel,(.L_x_511 - bool_kernel)
        .other          bool_kernel,@"STO_CUDA_ENTRY STV_DEFAULT"
bool_kernel:
.text.bool_kernel:
        /* <DEDUP_REMOVED lines=14> */
[----:B-1----:R-:W2:Y:S02]  /*00e0*/  LDG.E R2, desc[UR4][R2.64] ;  /* 0x0000000402027981 */ /* 0x002ea4000c1e1900 */
[----:B--2---:R-:W-:-:S13]  /*00f0*/  FSETP.NEU.AND P0, PT, R2, 1, PT ;  /* 0x3f8000000200780b */ /* 0x004fda0003f0d000 */
[----:B------:R-:W0:Y:S08]  /*0100*/  @!P0 LDC.64 R4, c[0x0][0x398] ;  /* 0x0000e600ff048b82 */ /* 0x000e300000000a00 */
[----:B------:R-:W1:Y:S01]  /*0110*/  @!P0 LDC R9, c[0x0][0x3a0] ;  /* 0x0000e800ff098b82 */ /* 0x000e620000000800 */
[----:B0-----:R-:W-:-:S05]  /*0120*/  @!P0 IMAD.WIDE R4, R7, 0x4, R4 ;  /* 0x0000000407048825 */ /* 0x001fca00078e0204 */
[----:B-1----:R0:W-:Y:S01]  /*0130*/  @!P0 STG.E desc[UR4][R4.64], R9 ;  /* 0x0000000904008986 */ /* 0x0021e2000c101904 */
[----:B------:R-:W-:Y:S05]  /*0140*/  @!P0 EXIT ;  /* 0x000000000000894d */ /* 0x000fea0003800000 */
[----:B------:R-:W1:Y:S08]  /*0150*/  LDC.64 R2, c[0x0][0x388] ;  /* 0x0000e200ff027b82 */ /* 0x000e700000000a00 */
[----:B0-----:R-:W0:Y:S01]  /*0160*/  LDC.64 R4, c[0x0][0x398] ;  /* 0x0000e600ff047b82 */ /* 0x001e220000000a00 */
[----:B-1----:R-:W-:-:S06]  /*0170*/  IMAD.WIDE R2, R7, 0x4, R2 ;  /* 0x0000000407027825 */ /* 0x002fcc00078e0202 */
[----:B------:R-:W2:Y:S01]  /*0180*/  LDG.E R3, desc[UR4][R2.64] ;  /* 0x0000000402037981 */ /* 0x000ea2000c1e1900 */
[----:B0-----:R-:W-:-:S05]  /*0190*/  IMAD.WIDE R4, R7, 0x4, R4 ;  /* 0x0000000407047825 */ /* 0x001fca00078e0204 */
[----:B--2---:R-:W-:Y:S01]  /*01a0*/  STG.E desc[UR4][R4.64], R3 ;  /* 0x0000000304007986 */ /* 0x004fe2000c101904 */
[----:B------:R-:W-:Y:S05]  /*01b0*/  EXIT ;  /* 0x000000000000794d */ /* 0x000fea0003800000 */
.L_x_364:
        /* <DEDUP_REMOVED lines=12> */
.L_x_511:


//--------------------- .text.scalar_sub_kernel   --------------------------
	.section	.text.scalar_sub_kernel,"ax",@progbits
	.align	128
        .global         scalar_sub_kernel
        .type           scalar_sub_kernel,@function
        .size           scalar_sub_kernel,(.L_x_512 - scalar_sub_kernel)
        .other          scalar_sub_kernel,@"STO_CUDA_ENTRY STV_DEFAULT"
scalar_sub_kernel:
.text.scalar_sub_kernel:
        /* <DEDUP_REMOVED lines=18> */
[----:B--2---:R-:W-:-:S05]  /*0120*/  FADD R7, -R2, UR6 ;  /* 0x0000000602077e21 */ /* 0x004fca0008000100 */
[----:B------:R-:W-:Y:S01]  /*0130*/  STG.E desc[UR4][R4.64], R7 ;  /* 0x0000000704007986 */ /* 0x000fe2000c101904 */
[----:B------:R-:W-:Y:S05]  /*0140*/  EXIT ;  /* 0x000000000000794d */ /* 0x000fea0003800000 */
.L_x_365:
        /* <DEDUP_REMOVED lines=11> */
.L_x_512:


//--------------------- .text.sub_scalar_kernel   --------------------------
	.section	.text.sub_scalar_kernel,"ax",@progbits
	.align	128
        .global         sub_scalar_kernel
        .type           sub_scalar_kernel,@function
        .size           sub_scalar_kernel,(.L_x_513 - sub_scalar_kernel)
        .other          sub_scalar_kernel,@"STO_CUDA_ENTRY STV_DEFAULT"
sub_scalar_kernel:
.text.sub_scalar_kernel:
        /* <DEDUP_REMOVED lines=18> */
[----:B--2---:R-:W-:-:S05]  /*0120*/  FADD R7, R2, -UR6 ;  /* 0x8000000602077e21 */ /* 0x004fca0008000000 */
[----:B------:R-:W-:Y:S01]  /*0130*/  STG.E desc[UR4][R4.64], R7 ;  /* 0x0000000704007986 */ /* 0x000fe2000c101904 */
[----:B------:R-:W-:Y:S05]  /*0140*/  EXIT ;  /* 0x000000000000794d */ /* 0x000fea0003800000 */
.L_x_366:
        /* <DEDUP_REMOVED lines=11> */
.L_x_513:


//--------------------- .text.sub_axis_kernel     --------------------------
	.section	.text.sub_axis_kernel,"ax",@progbits
	.align	128
        .global         sub_axis_kernel
        .type           sub_axis_kernel,@function
        .size           sub_axis_kernel,(.L_x_514 - sub_axis_kernel)
        .other          sub_axis_kernel,@"STO_CUDA_ENTRY STV_DEFAULT"
sub_axis_kernel:
.text.sub_axis_kernel:
        /* <DEDUP_REMOVED lines=12> */
[----:B------:R-:W-:Y:S01]  /*00c0*/  IABS R6, R0 ;  /* 0x0000000000067213 */ /* 0x000fe20000000000 */
[----:B------:R-:W1:Y:S01]  /*00d0*/  LDCU.64 UR4, c[0x0][0x358] ;  /* 0x00006b00ff0477ac */ /* 0x000e620008000a00 */
[----:B0-----:R-:W-:-:S04]  /*00e0*/  IABS R8, R7 ;  /* 0x0000000700087213 */ /* 0x001fc80000000000 */
[----:B------:R-:W0:Y:S08]  /*00f0*/  I2F.RP R4, R8 ;  /* 0x0000000800047306 */ /* 0x000e300000209400 */
[----:B0-----:R-:W0:Y:S02]  /*0100*/  MUFU.RCP R4, R4 ;  /* 0x0000000400047308 */ /* 0x001e240000001000 */
[----:B0-----:R-:W-:-:S06]  /*0110*/  IADD3 R2, PT, PT, R4, 0xffffffe, RZ ;  /* 0x0ffffffe04027810 */ /* 0x001fcc0007ffe0ff */
[----:B------:R0:W2:Y:S02]  /*0120*/  F2I.FTZ.U32.TRUNC.NTZ R3, R2 ;  /* 0x0000000200037305 */ /* 0x0000a4000021f000 */
[----:B0-----:R-:W-:Y:S01]  /*0130*/  IMAD.MOV.U32 R2, RZ, RZ, RZ ;  /* 0x000000ffff027224 */ /* 0x001fe200078e00ff */
[----:B--2---:R-:W-:-:S05]  /*0140*/  IADD3 R5, PT, PT, RZ, -R3, RZ ;  /* 0x80000003ff057210 */ /* 0x004fca0007ffe0ff */
[----:B------:R-:W-:-:S04]  /*0150*/  IMAD R5, R5, R8, RZ ;  /* 0x0000000805057224 */ /* 0x000fc800078e02ff */
[----:B------:R-:W-:Y:S01]  /*0160*/  IMAD.HI.U32 R3, R3, R5, R2 ;  /* 0x0000000503037227 */ /* 0x000fe200078e0002 */
[----:B------:R-:W-:-:S05]  /*0170*/  MOV R5, R6 ;  /* 0x0000000600057202 */ /* 0x000fca0000000f00 */
[----:B------:R-:W-:-:S04]  /*0180*/  IMAD.HI.U32 R6, R3, R5, RZ ;  /* 0x0000000503067227 */ /* 0x000fc800078e00ff */
[----:B------:R-:W-:-:S04]  /*0190*/  IMAD.MOV R3, RZ, RZ, -R6 ;  /* 0x000000ffff037224 */ /* 0x000fc800078e0a06 */
[C---:B------:R-:W-:Y:S02]  /*01a0*/  IMAD R3, R8.reuse, R3, R5 ;  /* 0x0000000308037224 */ /* 0x040fe400078e0205 */
[----:B------:R-:W0:Y:S03]  /*01b0*/  LDC.64 R4, c[0x0][0x390] ;  /* 0x0000e400ff047b82 */ /* 0x000e260000000a00 */
[----:B------:R-:W-:-:S13]  /*01c0*/  ISETP.GT.U32.AND P2, PT, R8, R3, PT ;  /* 0x000000030800720c */ /* 0x000fda0003f44070 */
[-C--:B------:R-:W-:Y:S01]  /*01d0*/  @!P2 IADD3 R3, PT, PT, R3, -R8.reuse, RZ ;  /* 0x800000080303a210 */ /* 0x080fe20007ffe0ff */
[----:B------:R-:W-:Y:S01]  /*01e0*/  @!P2 VIADD R6, R6, 0x1 ;  /* 0x000000010606a836 */ /* 0x000fe20000000000 */
[----:B------:R-:W-:Y:S02]  /*01f0*/  ISETP.NE.AND P2, PT, R7, RZ, PT ;  /* 0x000000ff0700720c */ /* 0x000fe40003f45270 */
[----:B------:R-:W-:Y:S02]  /*0200*/  ISETP.GE.U32.AND P0, PT, R3, R8, PT ;  /* 0x000000080300720c */ /* 0x000fe40003f06070 */
[----:B------:R-:W2:Y:S01]  /*0210*/  LDC.64 R2, c[0x0][0x388] ;  /* 0x0000e200ff027b82 */ /* 0x000ea20000000a00 */
[----:B------:R-:W-:-:S04]  /*0220*/  LOP3.LUT R8, R0, R7, RZ, 0x3c, !PT ;  /* 0x0000000700087212 */ /* 0x000fc800078e3cff */
[----:B------:R-:W-:-:S06]  /*0230*/  ISETP.GE.AND P1, PT, R8, RZ, PT ;  /* 0x000000ff0800720c */ /* 0x000fcc0003f26270 */
[----:B------:R-:W-:-:S07]  /*0240*/  @P0 IADD3 R6, PT, PT, R6, 0x1, RZ ;  /* 0x0000000106060810 */ /* 0x000fce0007ffe0ff */
[----:B------:R-:W-:Y:S01]  /*0250*/  @!P1 IMAD.MOV R6, RZ, RZ, -R6 ;  /* 0x000000ffff069224 */ /* 0x000fe200078e0a06 */
[----:B------:R-:W-:Y:S01]  /*0260*/  @!P2 LOP3.LUT R6, RZ, R7, RZ, 0x33, !PT ;  /* 0x00000007ff06a212 */ /* 0x000fe200078e33ff */
[----:B--2---:R-:W-:-:S04]  /*0270*/  IMAD.WIDE R2, R0, 0x4, R2 ;  /* 0x0000000400027825 */ /* 0x004fc800078e0202 */
[----:B0-----:R-:W-:Y:S02]  /*0280*/  IMAD.WIDE R4, R6, 0x4, R4 ;  /* 0x0000000406047825 */ /* 0x001fe400078e0204 */
[----:B-1----:R-:W2:Y:S01]  /*0290*/  LDG.E R2, desc[UR4][R2.64] ;  /* 0x0000000402027981 */ /* 0x002ea2000c1e1900 */
[----:B------:R-:W0:Y:S03]  /*02a0*/  LDC.64 R6, c[0x0][0x398] ;  /* 0x0000e600ff067b82 */ /* 0x000e260000000a00 */
[----:B------:R-:W2:Y:S01]  /*02b0*/  LDG.E R5, desc[UR4][R4.64] ;  /* 0x0000000404057981 */ /* 0x000ea2000c1e1900 */
[----:B0-----:R-:W-:-:S04]  /*02c0*/  IMAD.WIDE R6, R0, 0x4, R6 ;  /* 0x0000000400067825 */ /* 0x001fc800078e0206 */
[----:B--2---:R-:W-:-:S05]  /*02d0*/  FADD R9, R2, -R5 ;  /* 0x8000000502097221 */ /* 0x004fca0000000000 */
[----:B------:R-:W-:Y:S01]  /*02e0*/  STG.E desc[UR4][R6.64], R9 ;  /* 0x0000000906007986 */ /* 0x000fe2000c101904 */
[----:B------:R-:W-:Y:S05]  /*02f0*/  EXIT ;  /* 0x000000000000794d */ /* 0x000fea0003800000 */
.L_x_367:
        /* <DEDUP_REMOVED lines=16> */
.L_x_514:


//--------------------- .text.sub_kernel          --------------------------
	.section	.text.sub_kernel,"ax",@progbits
	.align	128
        .global         sub_kernel
        .type           sub_kernel,@function
        .size           sub_kernel,(.L_x_515 - sub_kernel)
        .other          sub_kernel,@"STO_CUDA_ENTRY STV_DEFAULT"
sub_kernel:
.text.sub_kernel:
        /* <DEDUP_REMOVED lines=20> */
[----:B----4-:R-:W-:-:S05]  /*0140*/  FADD R9, R2, -R5 ;  /* 0x8000000502097221 */ /* 0x010fca0000000000 */
[----:B------:R-:W-:Y:S01]  /*0150*/  STG.E desc[UR4][R6.64], R9 ;  /* 0x0000000906007986 */ /* 0x000fe2000c101904 */
[----:B------:R-:W-:Y:S05]  /*0160*/  EXIT ;  /* 0x000000000000794d */ /* 0x000fea0003800000 */
.L_x_368:
        /* <DEDUP_REMOVED lines=9> */
.L_x_515:


//--------------------- .text.add_channel_kernel  --------------------------
	.section	.text.add_channel_kernel,"ax",@progbits
	.align	128
        .global         add_channel_kernel
        .type           add_channel_kernel,@function
        .size           add_channel_kernel,(.L_x_516 - add_channel_kernel)
        .other          add_channel_kernel,@"STO_CUDA_ENTRY STV_DEFAULT"
add_channel_kernel:
.text.add_channel_kernel:
[----:B------:R-:W-:Y:S01]  /*0000*/  LDC R1, c[0x0][0x37c] ;  /* 0x0000df00ff017b82 */ /* 0x000fe20000000800 */
[----:B------:R-:W0:Y:S07]  /*0010*/  S2R R3, SR_TID.X ;  /* 0x0000000000037919 */ /* 0x000e2e0000002100 */
[----:B------:R-:W-:Y:S01]  /*0020*/  S2UR UR4, SR_CTAID.X ;  /* 0x00000000000479c3 */ /* 0x000fe20000002500 */
[----:B------:R-:W1:Y:S07]  /*0030*/  LDCU UR6, c[0x0][0x370] ;  /* 0x00006e00ff0677ac */ /* 0x000e6e0008000800 */
[----:B------:R-:W1:Y:S08]  /*0040*/  S2UR UR5, SR_CTAID.Y ;  /* 0x00000000000579c3 */ /* 0x000e700000002600 */
[----:B------:R-:W0:Y:S08]  /*0050*/  LDC R0, c[0x0][0x360] ;  /* 0x0000d800ff007b82 */ /* 0x000e300000000800 */
[----:B------:R-:W2:Y:S01]  /*0060*/  LDC R11, c[0x0][0x380] ;  /* 0x0000e000ff0b7b82 */ /* 0x000ea20000000800 */
[----:B-1----:R-:W-:-:S06]  /*0070*/  UIMAD UR4, UR5, UR6, UR4 ;  /* 0x00000006050472a4 */ /* 0x002fcc000f8e0204 */
[----:B0-----:R-:W-:-:S05]  /*0080*/  IMAD R0, R0, UR4, R3 ;  /* 0x0000000400007c24 */ /* 0x001fca000f8e0203 */
[----:B--2---:R-:W-:-:S13]  /*0090*/  ISETP.GE.AND P0, PT, R0, R11, PT ;  /* 0x0000000b0000720c */ /* 0x004fda0003f06270 */
[----:B------:R-:W-:Y:S05]  /*00a0*/  @P0 EXIT ;  /* 0x000000000000094d */ /* 0x000fea0003800000 */
[----:B------:R-:W0:Y:S01]  /*00b0*/  LDC R2, c[0x0][0x398] ;  /* 0x0000e600ff027b82 */ /* 0x000e220000000800 */
[----:B------:R-:W-:Y:S01]  /*00c0*/  IABS R10, R11 ;  /* 0x0000000b000a7213 */ /* 0x000fe20000000000 */
[----:B------:R-:W1:Y:S01]  /*00d0*/  LDCU UR4, c[0x0][0x3a8] ;  /* 0x00007500ff0477ac */ /* 0x000e620008000800 */
[----:B------:R-:W2:Y:S05]  /*00e0*/  LDCU UR5, c[0x0][0x39c] ;  /* 0x00007380ff0577ac */ /* 0x000eaa0008000800 */
[----:B------:R-:W3:Y:S01]  /*00f0*/  LDC R6, c[0x0][0x3a0] ;  /* 0x0000e800ff067b82 */ /* 0x000ee20000000800 */
[----:B0-----:R-:W-:-:S04]  /*0100*/  IABS R7, R2 ;  /* 0x0000000200077213 */ /* 0x001fc80000000000 */
[----:B------:R-:W0:Y:S08]  /*0110*/  I2F.RP R3, R7 ;  /* 0x0000000700037306 */ /* 0x000e300000209400 */
[----:B0-----:R-:W0:Y:S02]  /*0120*/  MUFU.RCP R3, R3 ;  /* 0x0000000300037308 */ /* 0x001e240000001000 */
[----:B0-----:R-:W-:-:S06]  /*0130*/  VIADD R4, R3, 0xffffffe ;  /* 0x0ffffffe03047836 */ /* 0x001fcc0000000000 */
[----:B------:R0:W4:Y:S02]  /*0140*/  F2I.FTZ.U32.TRUNC.NTZ R5, R4 ;  /* 0x0000000400057305 */ /* 0x000124000021f000 */
[----:B0-----:R-:W-:Y:S02]  /*0150*/  IMAD.MOV.U32 R4, RZ, RZ, RZ ;  /* 0x000000ffff047224 */ /* 0x001fe400078e00ff */
[----:B----4-:R-:W-:-:S04]  /*0160*/  IMAD.MOV R8, RZ, RZ, -R5 ;  /* 0x000000ffff087224 */ /* 0x010fc800078e0a05 */
[----:B------:R-:W-:Y:S01]  /*0170*/  IMAD R9, R8, R7, RZ ;  /* 0x0000000708097224 */ /* 0x000fe200078e02ff */
[----:B---3--:R-:W-:-:S03]  /*0180*/  IABS R8, R6 ;  /* 0x0000000600087213 */ /* 0x008fc60000000000 */
[----:B------:R-:W-:Y:S02]  /*0190*/  IMAD.HI.U32 R5, R5, R9, R4 ;  /* 0x0000000905057227 */ /* 0x000fe400078e0004 */
[----:B------:R-:W0:Y:S04]  /*01a0*/  I2F.RP R9, R8 ;  /* 0x0000000800097306 */ /* 0x000e280000209400 */
[----:B------:R-:W-:-:S05]  /*01b0*/  IMAD.HI.U32 R3, R5, R10, RZ ;  /* 0x0000000a05037227 */ /* 0x000fca00078e00ff */
[----:B------:R-:W-:-:S05]  /*01c0*/  IADD3 R4, PT, PT, -R3, RZ, RZ ;  /* 0x000000ff03047210 */ /* 0x000fca0007ffe1ff */
[C---:B------:R-:W-:Y:S01]  /*01d0*/  IMAD R4, R7.reuse, R4, R10 ;  /* 0x0000000407047224 */ /* 0x040fe200078e020a */
[----:B0-----:R-:W0:Y:S04]  /*01e0*/  MUFU.RCP R9, R9 ;  /* 0x0000000900097308 */ /* 0x001e280000001000 */
[----:B------:R-:W-:-:S13]  /*01f0*/  ISETP.GT.U32.AND P1, PT, R7, R4, PT ;  /* 0x000000040700720c */ /* 0x000fda0003f24070 */
[----:B------:R-:W-:Y:S01]  /*0200*/  @!P1 IMAD.IADD R4, R4, 0x1, -R7 ;  /* 0x0000000104049824 */ /* 0x000fe200078e0a07 */
[----:B------:R-:W-:Y:S01]  /*0210*/  @!P1 IADD3 R3, PT, PT, R3, 0x1, RZ ;  /* 0x0000000103039810 */ /* 0x000fe20007ffe0ff */
[----:B0-----:R-:W-:Y:S01]  /*0220*/  VIADD R5, R9, 0xffffffe ;  /* 0x0ffffffe09057836 */ /* 0x001fe20000000000 */
[----:B------:R-:W-:Y:S02]  /*0230*/  ISETP.NE.AND P1, PT, R2, RZ, PT ;  /* 0x000000ff0200720c */ /* 0x000fe40003f25270 */
[----:B------:R-:W-:Y:S02]  /*0240*/  ISETP.GE.U32.AND P0, PT, R4, R7, PT ;  /* 0x000000070400720c */ /* 0x000fe40003f06070 */
[----:B------:R-:W-:Y:S01]  /*0250*/  LOP3.LUT R4, R11, R2, RZ, 0x3c, !PT ;  /* 0x000000020b047212 */ /* 0x000fe200078e3cff */
[----:B------:R-:W0:Y:S01]  /*0260*/  F2I.FTZ.U32.TRUNC.NTZ R5, R5 ;  /* 0x0000000500057305 */ /* 0x000e22000021f000 */
[----:B------:R-:W3:Y:S02]  /*0270*/  LDC R7, c[0x0][0x3a4] ;  /* 0x0000e900ff077b82 */ /* 0x000ee40000000800 */
[----:B------:R-:W-:Y:S01]  /*0280*/  ISETP.GE.AND P2, PT, R4, RZ, PT ;  /* 0x000000ff0400720c */ /* 0x000fe20003f46270 */
[----:B------:R-:W-:-:S06]  /*0290*/  IMAD.MOV.U32 R4, RZ, RZ, RZ ;  /* 0x000000ffff047224 */ /* 0x000fcc00078e00ff */
[----:B------:R-:W-:Y:S02]  /*02a0*/  @P0 VIADD R3, R3, 0x1 ;  /* 0x0000000103030836 */ /* 0x000fe40000000000 */
[----:B0-----:R-:W-:-:S04]  /*02b0*/  IMAD.MOV R9, RZ, RZ, -R5 ;  /* 0x000000ffff097224 */ /* 0x001fc800078e0a05 */
[----:B------:R-:W-:Y:S02]  /*02c0*/  @!P2 IADD3 R3, PT, PT, -R3, RZ, RZ ;  /* 0x000000ff0303a210 */ /* 0x000fe40007ffe1ff */
[----:B------:R-:W-:Y:S01]  /*02d0*/  @!P1 LOP3.LUT R3, RZ, R2, RZ, 0x33, !PT ;  /* 0x00000002ff039212 */ /* 0x000fe200078e33ff */
[----:B------:R-:W-:-:S03]  /*02e0*/  IMAD R9, R9, R8, RZ ;  /* 0x0000000809097224 */ /* 0x000fc600078e02ff */
[----:B------:R-:W-:Y:S01]  /*02f0*/  IABS R10, R3 ;  /* 0x00000003000a7213 */ /* 0x000fe20000000000 */
[----:B------:R-:W-:Y:S01]  /*0300*/  IMAD.HI.U32 R9, R5, R9, R4 ;  /* 0x0000000905097227 */ /* 0x000fe200078e0004 */
[----:B------:R-:W-:Y:S02]  /*0310*/  LOP3.LUT R3, R3, R6, RZ, 0x3c, !PT ;  /* 0x0000000603037212 */ /* 0x000fe400078e3cff */
[----:B---3--:R-:W-:Y:S01]  /*0320*/  IABS R2, R7 ;  /* 0x0000000700027213 */ /* 0x008fe20000000000 */
[----:B------:R-:W-:Y:S01]  /*0330*/  IMAD.MOV.U32 R5, RZ, RZ, R10 ;  /* 0x000000ffff057224 */ /* 0x000fe200078e000a */
[----:B------:R-:W-:Y:S02]  /*0340*/  ISETP.GE.AND P2, PT, R3, RZ, PT ;  /* 0x000000ff0300720c */ /* 0x000fe40003f46270 */
[----:B------:R-:W0:Y:S01]  /*0350*/  I2F.RP R10, R2 ;  /* 0x00000002000a7306 */ /* 0x000e220000209400 */
        /* <DEDUP_REMOVED lines=8> */
[----:B------:R-:W-:Y:S02]  /*03e0*/  LOP3.LUT R10, RZ, R6, RZ, 0x33, !PT ;  /* 0x00000006ff0a7212 */ /* 0x000fe400078e33ff */
[----:B------:R-:W-:Y:S02]  /*03f0*/  ISETP.GE.U32.AND P0, PT, R5, R8, PT ;  /* 0x000000080500720c */ /* 0x000fe40003f06070 */
[----:B------:R0:W3:Y:S02]  /*0400*/  F2I.FTZ.U32.TRUNC.NTZ R5, R11 ;  /* 0x0000000b00057305 */ /* 0x0000e4000021f000 */
[----:B0-----:R-:W-:-:S09]  /*0410*/  IABS R11, R0 ;  /* 0x00000000000b7213 */ /* 0x001fd20000000000 */
[----:B------:R-:W-:Y:S01]  /*0420*/  @P0 VIADD R4, R4, 0x1 ;  /* 0x0000000104040836 */ /* 0x000fe20000000000 */
[----:B------:R-:W-:Y:S01]  /*0430*/  ISETP.NE.AND P0, PT, R6, RZ, PT ;  /* 0x000000ff0600720c */ /* 0x000fe20003f05270 */
[----:B---3--:R-:W-:-:S03]  /*0440*/  IMAD.MOV R3, RZ, RZ, -R5 ;  /* 0x000000ffff037224 */ /* 0x008fc600078e0a05 */
[----:B------:R-:W-:Y:S01]  /*0450*/  @!P2 IADD3 R4, PT, PT, -R4, RZ, RZ ;  /* 0x000000ff0404a210 */ /* 0x000fe20007ffe1ff */
[----:B------:R-:W-:-:S03]  /*0460*/  IMAD R3, R3, R2, RZ ;  /* 0x0000000203037224 */ /* 0x000fc600078e02ff */
[----:B------:R-:W-:Y:S01]  /*0470*/  SEL R12, R10, R4, !P0 ;  /* 0x000000040a0c7207 */ /* 0x000fe20004000000 */
[----:B------:R-:W-:-:S03]  /*0480*/  IMAD.MOV.U32 R4, RZ, RZ, RZ ;  /* 0x000000ffff047224 */ /* 0x000fc600078e00ff */
[----:B------:R-:W-:Y:S01]  /*0490*/  IABS R13, R12 ;  /* 0x0000000c000d7213 */ /* 0x000fe20000000000 */
[----:B------:R-:W-:Y:S01]  /*04a0*/  IMAD.HI.U32 R16, R5, R3, R4 ;  /* 0x0000000305107227 */ /* 0x000fe200078e0004 */
[----:B------:R-:W-:-:S03]  /*04b0*/  LOP3.LUT R12, R12, R7, RZ, 0x3c, !PT ;  /* 0x000000070c0c7212 */ /* 0x000fc600078e3cff */
[----:B------:R-:W-:-:S04]  /*04c0*/  IMAD.HI.U32 R4, R9, R11, RZ ;  /* 0x0000000b09047227 */ /* 0x000fc800078e00ff */
[----:B------:R-:W-:Y:S01]  /*04d0*/  IMAD.MOV.U32 R5, RZ, RZ, R13 ;  /* 0x000000ffff057224 */ /* 0x000fe200078e000d */
[----:B------:R-:W-:-:S03]  /*04e0*/  IADD3 R13, PT, PT, -R4, RZ, RZ ;  /* 0x000000ff040d7210 */ /* 0x000fc60007ffe1ff */
[----:B------:R-:W-:-:S04]  /*04f0*/  IMAD.HI.U32 R3, R16, R5, RZ ;  /* 0x0000000510037227 */ /* 0x000fc800078e00ff */
[----:B------:R-:W-:Y:S02]  /*0500*/  IMAD R13, R8, R13, R11 ;  /* 0x0000000d080d7224 */ /* 0x000fe400078e020b */
[----:B------:R-:W-:-:S03]  /*0510*/  IMAD.MOV R14, RZ, RZ, -R3 ;  /* 0x000000ffff0e7224 */ /* 0x000fc600078e0a03 */
[----:B------:R-:W-:Y:S01]  /*0520*/  ISETP.GT.U32.AND P4, PT, R8, R13, PT ;  /* 0x0000000d0800720c */ /* 0x000fe20003f84070 */
[----:B------:R-:W-:-:S05]  /*0530*/  IMAD R5, R2, R14, R5 ;  /* 0x0000000e02057224 */ /* 0x000fca00078e0205 */
[----:B------:R-:W-:-:S07]  /*0540*/  ISETP.GT.U32.AND P3, PT, R2, R5, PT ;  /* 0x000000050200720c */ /* 0x000fce0003f64070 */
[----:B------:R-:W-:Y:S02]  /*0550*/  @!P4 IMAD.IADD R13, R13, 0x1, -R8 ;  /* 0x000000010d0dc824 */ /* 0x000fe400078e0a08 */
[----:B------:R-:W-:-:S03]  /*0560*/  @!P4 VIADD R4, R4, 0x1 ;  /* 0x000000010404c836 */ /* 0x000fc60000000000 */
[----:B------:R-:W-:Y:S02]  /*0570*/  ISETP.GE.U32.AND P2, PT, R13, R8, PT ;  /* 0x000000080d00720c */ /* 0x000fe40003f46070 */
[----:B------:R-:W-:Y:S02]  /*0580*/  LOP3.LUT R13, R0, R6, RZ, 0x3c, !PT ;  /* 0x00000006000d7212 */ /* 0x000fe400078e3cff */
[-C--:B------:R-:W-:Y:S02]  /*0590*/  @!P3 IADD3 R5, PT, PT, R5, -R2.reuse, RZ ;  /* 0x800000020505b210 */ /* 0x080fe40007ffe0ff */
[----:B------:R-:W-:Y:S01]  /*05a0*/  ISETP.GE.AND P5, PT, R13, RZ, PT ;  /* 0x000000ff0d00720c */ /* 0x000fe20003fa6270 */
[----:B------:R-:W-:Y:S01]  /*05b0*/  IMAD R13, R6, R7, RZ ;  /* 0x00000007060d7224 */ /* 0x000fe200078e02ff */
[----:B------:R-:W-:Y:S02]  /*05c0*/  ISETP.GE.U32.AND P1, PT, R5, R2, PT ;  /* 0x000000020500720c */ /* 0x000fe40003f26070 */
[----:B------:R-:W-:-:S03]  /*05d0*/  @!P3 IADD3 R3, PT, PT, R3, 0x1, RZ ;  /* 0x000000010303b810 */ /* 0x000fc60007ffe0ff */
[----:B------:R-:W-:Y:S01]  /*05e0*/  @P2 VIADD R4, R4, 0x1 ;  /* 0x0000000104042836 */ /* 0x000fe20000000000 */
[----:B------:R-:W-:-:S05]  /*05f0*/  ISETP.GE.AND P2, PT, R12, RZ, PT ;  /* 0x000000ff0c00720c */ /* 0x000fca0003f46270 */
[----:B------:R-:W-:Y:S02]  /*0600*/  @!P5 IMAD.MOV R4, RZ, RZ, -R4 ;  /* 0x000000ffff04d224 */ /* 0x000fe400078e0a04 */
[----:B------:R-:W-:Y:S01]  /*0610*/  @P1 VIADD R3, R3, 0x1 ;  /* 0x0000000103031836 */ /* 0x000fe20000000000 */
[----:B------:R-:W-:Y:S02]  /*0620*/  ISETP.NE.AND P1, PT, R7, RZ, PT ;  /* 0x000000ff0700720c */ /* 0x000fe40003f25270 */
[----:B------:R-:W-:Y:S02]  /*0630*/  SEL R18, R10, R4, !P0 ;  /* 0x000000040a127207 */ /* 0x000fe40004000000 */
[----:B------:R-:W-:Y:S02]  /*0640*/  LOP3.LUT R4, RZ, R7, RZ, 0x33, !PT ;  /* 0x00000007ff047212 */ /* 0x000fe400078e33ff */
[----:B------:R-:W-:Y:S02]  /*0650*/  @!P2 IADD3 R3, PT, PT, -R3, RZ, RZ ;  /* 0x000000ff0303a210 */ /* 0x000fe40007ffe1ff */
[----:B------:R-:W-:-:S02]  /*0660*/  IABS R5, R18 ;  /* 0x0000001200057213 */ /* 0x000fc40000000000 */
[----:B------:R-:W-:Y:S02]  /*0670*/  SEL R12, R4, R3, !P1 ;  /* 0x00000003040c7207 */ /* 0x000fe40004800000 */
[----:B------:R-:W-:Y:S01]  /*0680*/  LOP3.LUT R18, R18, R7, RZ, 0x3c, !PT ;  /* 0x0000000712127212 */ /* 0x000fe200078e3cff */
[----:B------:R-:W-:Y:S01]  /*0690*/  IMAD.MOV.U32 R3, RZ, RZ, R5 ;  /* 0x000000ffff037224 */ /* 0x000fe200078e0005 */
[-C--:B------:R-:W-:Y:S01]  /*06a0*/  IABS R14, R12.reuse ;  /* 0x0000000c000e7213 */ /* 0x080fe20000000000 */
[----:B------:R-:W-:Y:S01]  /*06b0*/  IMAD R13, R12, R13, RZ ;  /* 0x0000000d0c0d7224 */ /* 0x000fe200078e02ff */
[----:B------:R-:W-:Y:S01]  /*06c0*/  ISETP.GE.AND P2, PT, R18, RZ, PT ;  /* 0x000000ff1200720c */ /* 0x000fe20003f46270 */
[C---:B------:R-:W-:Y:S01]  /*06d0*/  IMAD.HI.U32 R5, R16.reuse, R3, RZ ;  /* 0x0000000310057227 */ /* 0x040fe200078e00ff */
[----:B------:R-:W0:Y:S01]  /*06e0*/  I2F.RP R19, R14 ;  /* 0x0000000e00137306 */ /* 0x000e220000209400 */
[----:B------:R-:W-:Y:S02]  /*06f0*/  IABS R20, R12 ;  /* 0x0000000c00147213 */ /* 0x000fe40000000000 */
[----:B------:R-:W-:Y:S01]  /*0700*/  IMAD.MOV R17, RZ, RZ, -R5 ;  /* 0x000000ffff117224 */ /* 0x000fe200078e0a05 */
[----:B------:R-:W-:Y:S01]  /*0710*/  IABS R15, R13 ;  /* 0x0000000d000f7213 */ /* 0x000fe20000000000 */
[----:B------:R-:W-:-:S04]  /*0720*/  IMAD.HI.U32 R16, R16, R11, RZ ;  /* 0x0000000b10107227 */ /* 0x000fc800078e00ff */
[----:B------:R-:W-:Y:S01]  /*0730*/  IMAD R3, R2, R17, R3 ;  /* 0x0000001102037224 */ /* 0x000fe200078e0203 */
[----:B------:R-:W-:Y:S01]  /*0740*/  IADD3 R21, PT, PT, -R16, RZ, RZ ;  /* 0x000000ff10157210 */ /* 0x000fe20007ffe1ff */
[----:B------:R-:W3:Y:S03]  /*0750*/  I2F.RP R17, R15 ;  /* 0x0000000f00117306 */ /* 0x000ee60000209400 */
[C---:B------:R-:W-:Y:S01]  /*0760*/  ISETP.GT.U32.AND P6, PT, R2.reuse, R3, PT ;  /* 0x000000030200720c */ /* 0x040fe20003fc4070 */
[----:B------:R-:W-:-:S04]  /*0770*/  IMAD R21, R2, R21, R11 ;  /* 0x0000001502157224 */ /* 0x000fc800078e020b */
[----:B0-----:R-:W0:Y:S01]  /*0780*/  MUFU.RCP R19, R19 ;  /* 0x0000001300137308 */ /* 0x001e220000001000 */
[----:B------:R-:W-:-:S07]  /*0790*/  ISETP.GT.U32.AND P5, PT, R2, R21, PT ;  /* 0x000000150200720c */ /* 0x000fce0003fa4070 */
[----:B------:R-:W-:Y:S01]  /*07a0*/  @!P6 IMAD.IADD R3, R3, 0x1, -R2 ;  /* 0x000000010303e824 */ /* 0x000fe200078e0a02 */
[----:B---3--:R-:W3:Y:S01]  /*07b0*/  MUFU.RCP R17, R17 ;  /* 0x0000001100117308 */ /* 0x008ee20000001000 */
[----:B------:R-:W-:-:S03]  /*07c0*/  @!P6 VIADD R5, R5, 0x1 ;  /* 0x000000010505e836 */ /* 0x000fc60000000000 */
[-C--:B------:R-:W-:Y:S01]  /*07d0*/  ISETP.GE.U32.AND P4, PT, R3, R2.reuse, PT ;  /* 0x000000020300720c */ /* 0x080fe20003f86070 */
[----:B------:R-:W-:Y:S02]  /*07e0*/  @!P5 IMAD.IADD R21, R21, 0x1, -R2 ;  /* 0x000000011515d824 */ /* 0x000fe400078e0a02 */
[----:B------:R-:W-:Y:S01]  /*07f0*/  @!P5 VIADD R16, R16, 0x1 ;  /* 0x000000011010d836 */ /* 0x000fe20000000000 */
[----:B0-----:R-:W-:Y:S02]  /*0800*/  IADD3 R3, PT, PT, R19, 0xffffffe, RZ ;  /* 0x0ffffffe13037810 */ /* 0x001fe40007ffe0ff */
[----:B------:R-:W-:Y:S02]  /*0810*/  ISETP.GE.U32.AND P3, PT, R21, R2, PT ;  /* 0x000000021500720c */ /* 0x000fe40003f66070 */
[----:B------:R-:W-:Y:S02]  /*0820*/  LOP3.LUT R2, R0, R7, RZ, 0x3c, !PT ;  /* 0x0000000700027212 */ /* 0x000fe400078e3cff */
[----:B------:R-:W0:Y:S02]  /*0830*/  F2I.FTZ.U32.TRUNC.NTZ R3, R3 ;  /* 0x0000000300037305 */ /* 0x000e24000021f000 */
[----:B------:R-:W-:Y:S01]  /*0840*/  ISETP.GE.AND P6, PT, R2, RZ, PT ;  /* 0x000000ff0200720c */ /* 0x000fe20003fc6270 */
[----:B---3--:R-:W-:Y:S01]  /*0850*/  VIADD R2, R17, 0xffffffe ;  /* 0x0ffffffe11027836 */ /* 0x008fe20000000000 */
[----:B------:R-:W-:-:S04]  /*0860*/  @P4 IADD3 R5, PT, PT, R5, 0x1, RZ ;  /* 0x0000000105054810 */ /* 0x000fc80007ffe0ff */
[----:B------:R-:W-:Y:S01]  /*0870*/  MOV R17, R5 ;  /* 0x0000000500117202 */ /* 0x000fe20000000f00 */
[----:B------:R-:W-:Y:S01]  /*0880*/  @P3 VIADD R16, R16, 0x1 ;  /* 0x0000000110103836 */ /* 0x000fe20000000000 */
[----:B------:R3:W4:Y:S03]  /*0890*/  F2I.FTZ.U32.TRUNC.NTZ R5, R2 ;  /* 0x0000000200057305 */ /* 0x000726000021f000 */
[----:B------:R-:W-:Y:S02]  /*08a0*/  @!P2 IMAD.MOV R17, RZ, RZ, -R17 ;  /* 0x000000ffff11a224 */ /* 0x000fe400078e0a11 */
[----:B0-----:R-:W-:Y:S01]  /*08b0*/  IMAD.MOV R19, RZ, RZ, -R3 ;  /* 0x000000ffff137224 */ /* 0x001fe200078e0a03 */
[----:B------:R-:W-:Y:S02]  /*08c0*/  @!P6 IADD3 R16, PT, PT, -R16, RZ, RZ ;  /* 0x000000ff1010e210 */ /* 0x000fe40007ffe1ff */
[C---:B------:R-:W-:Y:S01]  /*08d0*/  SEL R17, R4.reuse, R17, !P1 ;  /* 0x0000001104117207 */ /* 0x040fe20004800000 */
[----:B------:R-:W-:Y:S01]  /*08e0*/  IMAD R19, R19, R14, RZ ;  /* 0x0000000e13137224 */ /* 0x000fe200078e02ff */
[----:B------:R-:W-:Y:S01]  /*08f0*/  SEL R16, R4, R16, !P1 ;  /* 0x0000001004107207 */ /* 0x000fe20004800000 */
[----:B---3--:R-:W-:Y:S01]  /*0900*/  IMAD.MOV.U32 R2, RZ, RZ, RZ ;  /* 0x000000ffff027224 */ /* 0x008fe200078e00ff */
[----:B------:R-:W-:-:S02]  /*0910*/  IABS R18, R17 ;  /* 0x0000001100127213 */ /* 0x000fc40000000000 */
[----:B------:R-:W-:Y:S01]  /*0920*/  IABS R21, R16 ;  /* 0x0000001000157213 */ /* 0x000fe20000000000 */
[----:B----4-:R-:W-:Y:S01]  /*0930*/  IMAD.MOV R4, RZ, RZ, -R5 ;  /* 0x000000ffff047224 */ /* 0x010fe200078e0a05 */
[----:B------:R-:W-:Y:S01]  /*0940*/  ISETP.GE.AND P6, PT, R17, RZ, PT ;  /* 0x000000ff1100720c */ /* 0x000fe20003fc6270 */
[----:B------:R-:W-:Y:S01]  /*0950*/  IMAD.HI.U32 R2, R3, R19, R2 ;  /* 0x0000001303027227 */ /* 0x000fe200078e0002 */
[----:B------:R-:W-:-:S03]  /*0960*/  MOV R19, R18 ;  /* 0x0000001200137202 */ /* 0x000fc60000000f00 */
[----:B------:R-:W-:Y:S02]  /*0970*/  IMAD R3, R4, R15, RZ ;  /* 0x0000000f04037224 */ /* 0x000fe400078e02ff */
[----:B------:R-:W-:Y:S02]  /*0980*/  IMAD.MOV.U32 R4, RZ, RZ, RZ ;  /* 0x000000ffff047224 */ /* 0x000fe400078e00ff */
[----:B------:R-:W-:Y:S01]  /*0990*/  IMAD.MOV R18, RZ, RZ, -R20 ;  /* 0x000000ffff127224 */ /* 0x000fe200078e0a14 */
[----:B------:R-:W-:Y:S01]  /*09a0*/  IABS R20, R13 ;  /* 0x0000000d00147213 */ /* 0x000fe20000000000 */
[----:B------:R-:W-:-:S04]  /*09b0*/  IMAD.HI.U32 R2, R2, R19, RZ ;  /* 0x0000001302027227 */ /* 0x000fc800078e00ff */
[----:B------:R-:W-:Y:S01]  /*09c0*/  IMAD.HI.U32 R4, R5, R3, R4 ;  /* 0x0000000305047227 */ /* 0x000fe200078e0004 */
[----:B------:R-:W-:-:S03]  /*09d0*/  MOV R5, R21 ;  /* 0x0000001500057202 */ /* 0x000fc60000000f00 */
[----:B------:R-:W-:Y:S02]  /*09e0*/  IMAD R3, R2, R18, R19 ;  /* 0x0000001202037224 */ /* 0x000fe400078e0213 */
[----:B------:R-:W-:Y:S02]  /*09f0*/  IMAD.MOV R2, RZ, RZ, -R20 ;  /* 0x000000ffff027224 */ /* 0x000fe400078e0a14 */
[----:B------:R-:W-:Y:S01]  /*0a00*/  IMAD.HI.U32 R4, R4, R11, RZ ;  /* 0x0000000b04047227 */ /* 0x000fe200078e00ff */
[----:B------:R-:W-:-:S03]  /*0a10*/  ISETP.GT.U32.AND P1, PT, R14, R3, PT ;  /* 0x000000030e00720c */ /* 0x000fc60003f24070 */
[----:B------:R-:W-:-:S04]  /*0a20*/  IMAD.HI.U32 R9, R9, R5, RZ ;  /* 0x0000000509097227 */ /* 0x000fc800078e00ff */
[----:B------:R-:W-:Y:S02]  /*0a30*/  IMAD R2, R4, R2, R11 ;  /* 0x0000000204027224 */ /* 0x000fe400078e020b */
[----:B------:R-:W-:-:S03]  /*0a40*/  IMAD.MOV R9, RZ, RZ, -R9 ;  /* 0x000000ffff097224 */ /* 0x000fc600078e0a09 */
[----:B------:R-:W-:Y:S01]  /*0a50*/  ISETP.GT.U32.AND P5, PT, R15, R2, PT ;  /* 0x000000020f00720c */ /* 0x000fe20003fa4070 */
[----:B------:R-:W-:Y:S01]  /*0a60*/  IMAD R11, R8, R9, R5 ;  /* 0x00000009080b7224 */ /* 0x000fe200078e0205 */
[----:B------:R-:W-:-:S04]  /*0a70*/  @!P1 IADD3 R3, PT, PT, R3, -R14, RZ ;  /* 0x8000000e03039210 */ /* 0x000fc80007ffe0ff */
[----:B------:R-:W-:Y:S02]  /*0a80*/  ISETP.GT.U32.AND P1, PT, R14, R3, PT ;  /* 0x000000030e00720c */ /* 0x000fe40003f24070 */
[----:B------:R-:W-:-:S05]  /*0a90*/  ISETP.GT.U32.AND P2, PT, R8, R11, PT ;  /* 0x0000000b0800720c */ /* 0x000fca0003f44070 */
[----:B------:R-:W-:Y:S02]  /*0aa0*/  @!P5 IMAD.IADD R2, R2, 0x1, -R15 ;  /* 0x000000010202d824 */ /* 0x000fe400078e0a0f */
[----:B------:R-:W-:Y:S01]  /*0ab0*/  @!P5 VIADD R4, R4, 0x1 ;  /* 0x000000010404d836 */ /* 0x000fe20000000000 */
[----:B------:R-:W-:Y:S02]  /*0ac0*/  ISETP.NE.AND P5, PT, R13, RZ, PT ;  /* 0x000000ff0d00720c */ /* 0x000fe40003fa5270 */
[----:B------:R-:W-:Y:S02]  /*0ad0*/  ISETP.GE.U32.AND P4, PT, R2, R15, PT ;  /* 0x0000000f0200720c */ /* 0x000fe40003f86070 */
[----:B------:R-:W-:Y:S01]  /*0ae0*/  @!P1 IADD3 R3, PT, PT, R3, -R14, RZ ;  /* 0x8000000e03039210 */ /* 0x000fe20007ffe0ff */
[----:B------:R-:W-:Y:S01]  /*0af0*/  @!P2 IMAD.IADD R11, R11, 0x1, -R8 ;  /* 0x000000010b0ba824 */ /* 0x000fe200078e0a08 */
[----:B------:R-:W-:Y:S02]  /*0b00*/  LOP3.LUT R2, R0, R13, RZ, 0x3c, !PT ;  /* 0x0000000d00027212 */ /* 0x000fe400078e3cff */
[----:B------:R-:W-:Y:S01]  /*0b10*/  ISETP.NE.AND P2, PT, R12, RZ, PT ;  /* 0x000000ff0c00720c */ /* 0x000fe20003f45270 */
[----:B------:R-:W-:Y:S01]  /*0b20*/  IMAD.MOV.U32 R9, RZ, RZ, R3 ;  /* 0x000000ffff097224 */ /* 0x000fe200078e0003 */
[----:B------:R-:W-:-:S02]  /*0b30*/  ISETP.GT.U32.AND P3, PT, R8, R11, PT ;  /* 0x0000000b0800720c */ /* 0x000fc40003f64070 */
[----:B------:R-:W-:Y:S02]  /*0b40*/  ISETP.GE.AND P1, PT, R2, RZ, PT ;  /* 0x000000ff0200720c */ /* 0x000fe40003f26270 */
[----:B------:R-:W-:Y:S01]  /*0b50*/  @!P6 IADD3 R9, PT, PT, -R9, RZ, RZ ;  /* 0x000000ff0909e210 */ /* 0x000fe20007ffe1ff */
[----:B------:R-:W-:Y:S01]  /*0b60*/  @P4 VIADD R4, R4, 0x1 ;  /* 0x0000000104044836 */ /* 0x000fe20000000000 */
[----:B------:R-:W-:Y:S01]  /*0b70*/  ISETP.GE.AND P6, PT, R16, RZ, PT ;  /* 0x000000ff1000720c */ /* 0x000fe20003fc6270 */
[----:B------:R-:W0:Y:S01]  /*0b80*/  LDC.64 R2, c[0x0][0x388] ;  /* 0x0000e200ff027b82 */ /* 0x000e220000000a00 */
[----:B------:R-:W-:Y:S02]  /*0b90*/  IMAD.MOV R16, RZ, RZ, -R16 ;  /* 0x000000ffff107224 */ /* 0x000fe400078e0a10 */
[----:B------:R-:W-:Y:S01]  /*0ba0*/  IMAD.MOV.U32 R14, RZ, RZ, R4 ;  /* 0x000000ffff0e7224 */ /* 0x000fe200078e0004 */
[----:B------:R-:W-:Y:S02]  /*0bb0*/  @!P2 LOP3.LUT R9, RZ, R12, RZ, 0x33, !PT ;  /* 0x0000000cff09a212 */ /* 0x000fe400078e33ff */
[----:B------:R-:W-:-:S02]  /*0bc0*/  @!P3 IADD3 R11, PT, PT, R11, -R8, RZ ;  /* 0x800000080b0bb210 */ /* 0x000fc40007ffe0ff */
[----:B------:R-:W3:Y:S01]  /*0bd0*/  LDC.64 R4, c[0x0][0x390] ;  /* 0x0000e400ff047b82 */ /* 0x000ee20000000a00 */
[----:B------:R-:W-:Y:S01]  /*0be0*/  @!P1 IMAD.MOV R14, RZ, RZ, -R14 ;  /* 0x000000ffff0e9224 */ /* 0x000fe200078e0a0e */
[----:B------:R-:W-:Y:S02]  /*0bf0*/  @!P5 LOP3.LUT R14, RZ, R13, RZ, 0x33, !PT ;  /* 0x0000000dff0ed212 */ /* 0x000fe400078e33ff */
[----:B------:R-:W-:Y:S01]  /*0c00*/  @!P6 IMAD.MOV R11, RZ, RZ, -R11 ;  /* 0x000000ffff0be224 */ /* 0x000fe200078e0a0b */
[----:B-1----:R-:W-:-:S04]  /*0c10*/  IADD3 R9, PT, PT, R9, UR4, RZ ;  /* 0x0000000409097c10 */ /* 0x002fc8000fffe0ff */
[----:B------:R-:W-:Y:S01]  /*0c20*/  SEL R11, R10, R11, !P0 ;  /* 0x0000000b0a0b7207 */ /* 0x000fe20004000000 */
[----:B--2---:R-:W-:Y:S01]  /*0c30*/  IMAD R8, R14, UR5, R9 ;  /* 0x000000050e087c24 */ /* 0x004fe2000f8e0209 */
[----:B------:R-:W1:Y:S03]  /*0c40*/  LDCU.64 UR4, c[0x0][0x358] ;  /* 0x00006b00ff0477ac */ /* 0x000e660008000a00 */
[----:B------:R-:W-:Y:S02]  /*0c50*/  IMAD R8, R8, R6, R11 ;  /* 0x0000000608087224 */ /* 0x000fe400078e020b */
[----:B------:R-:W-:-:S04]  /*0c60*/  IMAD R6, R7, R16, R0 ;  /* 0x0000001007067224 */ /* 0x000fc800078e0200 */
[----:B------:R-:W-:Y:S02]  /*0c70*/  IMAD R7, R8, R7, R6 ;  /* 0x0000000708077224 */ /* 0x000fe400078e0206 */
[----:B---3--:R-:W-:-:S04]  /*0c80*/  IMAD.WIDE R4, R0, 0x4, R4 ;  /* 0x0000000400047825 */ /* 0x008fc800078e0204 */
[----:B0-----:R-:W-:Y:S02]  /*0c90*/  IMAD.WIDE R2, R7, 0x4, R2 ;  /* 0x0000000407027825 */ /* 0x001fe400078e0202 */
[----:B-1----:R-:W2:Y:S04]  /*0ca0*/  LDG.E R4, desc[UR4][R4.64] ;  /* 0x0000000404047981 */ /* 0x002ea8000c1e1900 */
[----:B------:R-:W2:Y:S02]  /*0cb0*/  LDG.E R7, desc[UR4][R2.64] ;  /* 0x0000000402077981 */ /* 0x000ea4000c1e1900 */
[----:B--2---:R-:W-:-:S05]  /*0cc0*/  FADD R7, R4, R7 ;  /* 0x0000000704077221 */ /* 0x004fca0000000000 */
[----:B------:R-:W-:Y:S01]  /*0cd0*/  STG.E desc[UR4][R2.64], R7 ;  /* 0x0000000702007986 */ /* 0x000fe2000c101904 */
[----:B------:R-:W-:Y:S05]  /*0ce0*/  EXIT ;  /* 0x000000000000794d */ /* 0x000fea0003800000 */
.L_x_369:
        /* <DEDUP_REMOVED lines=9> */
.L_x_516:


//--------------------- .text.add_number_kernel   --------------------------
	.section	.text.add_number_kernel,"ax",@progbits
	.align	128
        .global         add_number_kernel
        .type           add_number_kernel,@function
        .size           add_number_kernel,(.L_x_517 - add_number_kernel)
        .other          add_number_kernel,@"STO_CUDA_ENTRY STV_DEFAULT"
add_number_kernel:
.text.add_number_kernel:
        /* <DEDUP_REMOVED lines=12> */
[----:B------:R-:W-:Y:S01]  /*00c0*/  HFMA2 R6, -RZ, RZ, 0, 0 ;  /* 0x00000000ff067431 */ /* 0x000fe200000001ff */
[----:B------:R-:W-:Y:S01]  /*00d0*/  IABS R13, R0 ;  /* 0x00000000000d7213 */ /* 0x000fe20000000000 */
[----:B------:R-:W1:Y:S01]  /*00e0*/  LDCU UR6, c[0x0][0x3a8] ;  /* 0x00007500ff0677ac */ /* 0x000e620008000800 */
[----:B------:R-:W2:Y:S04]  /*00f0*/  LDCU.64 UR4, c[0x0][0x358] ;  /* 0x00006b00ff0477ac */ /* 0x000ea80008000a00 */
[----:B------:R-:W3:Y:S01]  /*0100*/  LDC R9, c[0x0][0x39c] ;  /* 0x0000e700ff097b82 */ /* 0x000ee20000000800 */
[----:B0-----:R-:W-:Y:S02]  /*0110*/  IABS R10, R2 ;  /* 0x00000002000a7213 */ /* 0x001fe40000000000 */
[----:B------:R-:W-:-:S02]  /*0120*/  IABS R12, R3 ;  /* 0x00000003000c7213 */ /* 0x000fc40000000000 */
[----:B------:R-:W0:Y:S01]  /*0130*/  I2F.RP R4, R10 ;  /* 0x0000000a00047306 */ /* 0x000e220000209400 */
[----:B---3--:R-:W-:-:S07]  /*0140*/  IMAD R14, R2, R9, RZ ;  /* 0x00000009020e7224 */ /* 0x008fce00078e02ff */
[----:B------:R-:W3:Y:S01]  /*0150*/  I2F.RP R8, R12 ;  /* 0x0000000c00087306 */ /* 0x000ee20000209400 */
[----:B------:R-:W-:-:S05]  /*0160*/  IMAD R11, R14, R3, RZ ;  /* 0x000000030e0b7224 */ /* 0x000fca00078e02ff */
[----:B------:R-:W-:Y:S02]  /*0170*/  IABS R15, R11 ;  /* 0x0000000b000f7213 */ /* 0x000fe40000000000 */
[----:B0-----:R-:W0:Y:S08]  /*0180*/  MUFU.RCP R4, R4 ;  /* 0x0000000400047308 */ /* 0x001e300000001000 */
[----:B---3--:R-:W-:Y:S01]  /*0190*/  MUFU.RCP R8, R8 ;  /* 0x0000000800087308 */ /* 0x008fe20000001000 */
[----:B0-----:R-:W-:-:S07]  /*01a0*/  VIADD R7, R4, 0xffffffe ;  /* 0x0ffffffe04077836 */ /* 0x001fce0000000000 */
[----:B------:R-:W0:Y:S02]  /*01b0*/  F2I.FTZ.U32.TRUNC.NTZ R7, R7 ;  /* 0x0000000700077305 */ /* 0x000e24000021f000 */
[----:B0-----:R-:W-:-:S04]  /*01c0*/  IMAD.MOV R5, RZ, RZ, -R7 ;  /* 0x000000ffff057224 */ /* 0x001fc800078e0a07 */
[----:B------:R-:W-:-:S04]  /*01d0*/  IMAD R5, R5, R10, RZ ;  /* 0x0000000a05057224 */ /* 0x000fc800078e02ff */
[----:B------:R-:W-:-:S04]  /*01e0*/  IMAD.HI.U32 R6, R7, R5, R6 ;  /* 0x0000000507067227 */ /* 0x000fc800078e0006 */
[----:B------:R-:W-:Y:S01]  /*01f0*/  VIADD R5, R8, 0xffffffe ;  /* 0x0ffffffe08057836 */ /* 0x000fe20000000000 */
[----:B------:R-:W-:Y:S01]  /*0200*/  LOP3.LUT R8, RZ, R2, RZ, 0x33, !PT ;  /* 0x00000002ff087212 */ /* 0x000fe200078e33ff */
[----:B------:R-:W-:-:S04]  /*0210*/  IMAD.HI.U32 R4, R6, R13, RZ ;  /* 0x0000000d06047227 */ /* 0x000fc800078e00ff */
[----:B------:R-:W-:Y:S01]  /*0220*/  IMAD.MOV R7, RZ, RZ, -R4 ;  /* 0x000000ffff077224 */ /* 0x000fe200078e0a04 */
[----:B------:R-:W0:Y:S03]  /*0230*/  F2I.FTZ.U32.TRUNC.NTZ R5, R5 ;  /* 0x0000000500057305 */ /* 0x000e26000021f000 */
[----:B------:R-:W-:-:S05]  /*0240*/  IMAD R7, R10, R7, R13 ;  /* 0x000000070a077224 */ /* 0x000fca00078e020d */
[----:B------:R-:W-:-:S13]  /*0250*/  ISETP.GT.U32.AND P1, PT, R10, R7, PT ;  /* 0x000000070a00720c */ /* 0x000fda0003f24070 */
[----:B------:R-:W-:Y:S01]  /*0260*/  @!P1 IADD3 R7, PT, PT, R7, -R10, RZ ;  /* 0x8000000a07079210 */ /* 0x000fe20007ffe0ff */
[----:B------:R-:W-:-:S03]  /*0270*/  @!P1 VIADD R4, R4, 0x1 ;  /* 0x0000000104049836 */ /* 0x000fc60000000000 */
[----:B------:R-:W-:Y:S02]  /*0280*/  ISETP.GE.U32.AND P0, PT, R7, R10, PT ;  /* 0x0000000a0700720c */ /* 0x000fe40003f06070 */
[----:B------:R-:W-:-:S04]  /*0290*/  LOP3.LUT R7, R0, R2, RZ, 0x3c, !PT ;  /* 0x0000000200077212 */ /* 0x000fc800078e3cff */
[----:B------:R-:W-:Y:S02]  /*02a0*/  ISETP.GE.AND P2, PT, R7, RZ, PT ;  /* 0x000000ff0700720c */ /* 0x000fe40003f46270 */
[----:B0-----:R-:W-:-:S05]  /*02b0*/  IADD3 R7, PT, PT, RZ, -R5, RZ ;  /* 0x80000005ff077210 */ /* 0x001fca0007ffe0ff */
[----:B------:R-:W-:Y:S01]  /*02c0*/  @P0 VIADD R4, R4, 0x1 ;  /* 0x0000000104040836 */ /* 0x000fe20000000000 */
[----:B------:R-:W-:Y:S01]  /*02d0*/  ISETP.NE.AND P0, PT, R2, RZ, PT ;  /* 0x000000ff0200720c */ /* 0x000fe20003f05270 */
[----:B------:R-:W-:-:S04]  /*02e0*/  IMAD R7, R7, R12, RZ ;  /* 0x0000000c07077224 */ /* 0x000fc800078e02ff */
[----:B------:R-:W-:-:S05]  /*02f0*/  @!P2 IMAD.MOV R4, RZ, RZ, -R4 ;  /* 0x000000ffff04a224 */ /* 0x000fca00078e0a04 */
[----:B------:R-:W-:Y:S01]  /*0300*/  SEL R18, R8, R4, !P0 ;  /* 0x0000000408127207 */ /* 0x000fe20004000000 */
[----:B------:R-:W-:-:S04]  /*0310*/  IMAD.MOV.U32 R4, RZ, RZ, RZ ;  /* 0x000000ffff047224 */ /* 0x000fc800078e00ff */
[----:B------:R-:W-:Y:S01]  /*0320*/  IMAD.HI.U32 R4, R5, R7, R4 ;  /* 0x0000000705047227 */ /* 0x000fe200078e0004 */
[----:B------:R-:W-:Y:S02]  /*0330*/  IABS R7, R9 ;  /* 0x0000000900077213 */ /* 0x000fe40000000000 */
[----:B------:R-:W-:Y:S02]  /*0340*/  IABS R5, R18 ;  /* 0x0000001200057213 */ /* 0x000fe40000000000 */
[----:B------:R-:W-:Y:S01]  /*0350*/  MOV R14, R7 ;  /* 0x00000007000e7202 */ /* 0x000fe20000000f00 */
[----:B------:R-:W-:Y:S01]  /*0360*/  IMAD.HI.U32 R16, R4, R13, RZ ;  /* 0x0000000d04107227 */ /* 0x000fe200078e00ff */
[----:B------:R-:W0:Y:S01]  /*0370*/  I2F.RP R7, R15 ;  /* 0x0000000f00077306 */ /* 0x000e220000209400 */
[----:B------:R-:W-:Y:S02]  /*0380*/  LOP3.LUT R18, R18, R3, RZ, 0x3c, !PT ;  /* 0x0000000312127212 */ /* 0x000fe400078e3cff */
[----:B------:R-:W-:-:S04]  /*0390*/  IMAD.HI.U32 R4, R4, R5, RZ ;  /* 0x0000000504047227 */ /* 0x000fc800078e00ff */
[----:B------:R-:W-:Y:S01]  /*03a0*/  IMAD.MOV R20, RZ, RZ, -R4 ;  /* 0x000000ffff147224 */ /* 0x000fe200078e0a04 */
[----:B------:R-:W3:Y:S01]  /*03b0*/  I2F.RP R17, R14 ;  /* 0x0000000e00117306 */ /* 0x000ee20000209400 */
[----:B------:R-:W-:Y:S02]  /*03c0*/  IMAD.MOV R19, RZ, RZ, -R16 ;  /* 0x000000ffff137224 */ /* 0x000fe400078e0a10 */
[C---:B------:R-:W-:Y:S01]  /*03d0*/  IMAD R5, R12.reuse, R20, R5 ;  /* 0x000000140c057224 */ /* 0x040fe200078e0205 */
[----:B------:R-:W-:Y:S01]  /*03e0*/  IABS R20, R11 ;  /* 0x0000000b00147213 */ /* 0x000fe20000000000 */
[----:B------:R-:W-:-:S03]  /*03f0*/  IMAD R19, R12, R19, R13 ;  /* 0x000000130c137224 */ /* 0x000fc600078e020d */
[C---:B------:R-:W-:Y:S01]  /*0400*/  ISETP.GT.U32.AND P4, PT, R12.reuse, R5, PT ;  /* 0x000000050c00720c */ /* 0x040fe20003f84070 */
[----:B0-----:R-:W0:Y:S01]  /*0410*/  MUFU.RCP R7, R7 ;  /* 0x0000000700077308 */ /* 0x001e220000001000 */
[----:B------:R-:W-:Y:S01]  /*0420*/  ISETP.GT.U32.AND P1, PT, R12, R19, PT ;  /* 0x000000130c00720c */ /* 0x000fe20003f24070 */
[----:B------:R-:W-:-:S06]  /*0430*/  IMAD.MOV R20, RZ, RZ, -R20 ;  /* 0x000000ffff147224 */ /* 0x000fcc00078e0a14 */
[----:B---3--:R-:W3:Y:S04]  /*0440*/  MUFU.RCP R17, R17 ;  /* 0x0000001100117308 */ /* 0x008ee80000001000 */
[----:B------:R-:W-:Y:S02]  /*0450*/  @!P4 IMAD.IADD R5, R5, 0x1, -R12 ;  /* 0x000000010505c824 */ /* 0x000fe400078e0a0c */
[-C--:B------:R-:W-:Y:S01]  /*0460*/  @!P1 IADD3 R19, PT, PT, R19, -R12.reuse, RZ ;  /* 0x8000000c13139210 */ /* 0x080fe20007ffe0ff */
[----:B------:R-:W-:Y:S01]  /*0470*/  @!P4 VIADD R4, R4, 0x1 ;  /* 0x000000010404c836 */ /* 0x000fe20000000000 */
[----:B------:R-:W-:Y:S01]  /*0480*/  @!P1 IADD3 R16, PT, PT, R16, 0x1, RZ ;  /* 0x0000000110109810 */ /* 0x000fe20007ffe0ff */
[----:B0-----:R-:W-:Y:S01]  /*0490*/  VIADD R7, R7, 0xffffffe ;  /* 0x0ffffffe07077836 */ /* 0x001fe20000000000 */
[----:B------:R-:W-:-:S02]  /*04a0*/  ISETP.GE.U32.AND P5, PT, R19, R12, PT ;  /* 0x0000000c1300720c */ /* 0x000fc40003fa6070 */
[----:B------:R-:W-:Y:S02]  /*04b0*/  ISETP.GE.U32.AND P3, PT, R5, R12, PT ;  /* 0x0000000c0500720c */ /* 0x000fe40003f66070 */
[-C--:B------:R-:W-:Y:S01]  /*04c0*/  LOP3.LUT R12, R0, R3.reuse, RZ, 0x3c, !PT ;  /* 0x00000003000c7212 */ /* 0x080fe200078e3cff */
[----:B------:R-:W0:Y:S01]  /*04d0*/  F2I.FTZ.U32.TRUNC.NTZ R7, R7 ;  /* 0x0000000700077305 */ /* 0x000e22000021f000 */
[----:B------:R-:W-:Y:S01]  /*04e0*/  ISETP.GE.AND P1, PT, R18, RZ, PT ;  /* 0x000000ff1200720c */ /* 0x000fe20003f26270 */
[----:B---3--:R-:W-:Y:S01]  /*04f0*/  VIADD R19, R17, 0xffffffe ;  /* 0x0ffffffe11137836 */ /* 0x008fe20000000000 */
[----:B------:R-:W-:Y:S02]  /*0500*/  ISETP.GE.AND P2, PT, R12, RZ, PT ;  /* 0x000000ff0c00720c */ /* 0x000fe40003f46270 */
[----:B------:R-:W-:Y:S02]  /*0510*/  ISETP.NE.AND P4, PT, R3, RZ, PT ;  /* 0x000000ff0300720c */ /* 0x000fe40003f85270 */
[----:B------:R-:W-:Y:S01]  /*0520*/  LOP3.LUT R17, RZ, R3, RZ, 0x33, !PT ;  /* 0x00000003ff117212 */ /* 0x000fe200078e33ff */
[----:B------:R-:W3:Y:S01]  /*0530*/  F2I.FTZ.U32.TRUNC.NTZ R5, R19 ;  /* 0x0000001300057305 */ /* 0x000ee2000021f000 */
[----:B------:R-:W-:Y:S01]  /*0540*/  @P5 IADD3 R16, PT, PT, R16, 0x1, RZ ;  /* 0x0000000110105810 */ /* 0x000fe20007ffe0ff */
[----:B------:R-:W-:-:S04]  /*0550*/  @P3 VIADD R4, R4, 0x1 ;  /* 0x0000000104043836 */ /* 0x000fc80000000000 */
[----:B------:R-:W-:Y:S01]  /*0560*/  @!P1 IMAD.MOV R4, RZ, RZ, -R4 ;  /* 0x000000ffff049224 */ /* 0x000fe200078e0a04 */
[----:B0-----:R-:W-:Y:S02]  /*0570*/  IADD3 R18, PT, PT, RZ, -R7, RZ ;  /* 0x80000007ff127210 */ /* 0x001fe40007ffe0ff */
[----:B------:R-:W-:-:S04]  /*0580*/  @!P2 IADD3 R16, PT, PT, -R16, RZ, RZ ;  /* 0x000000ff1010a210 */ /* 0x000fc80007ffe1ff */
[C---:B------:R-:W-:Y:S01]  /*0590*/  SEL R12, R17.reuse, R16, !P4 ;  /* 0x00000010110c7207 */ /* 0x040fe20006000000 */
[----:B---3--:R-:W-:Y:S01]  /*05a0*/  IMAD.MOV R19, RZ, RZ, -R5 ;  /* 0x000000ffff137224 */ /* 0x008fe200078e0a05 */
[----:B------:R-:W-:Y:S01]  /*05b0*/  SEL R16, R17, R4, !P4 ;  /* 0x0000000411107207 */ /* 0x000fe20006000000 */
[----:B------:R-:W-:Y:S01]  /*05c0*/  IMAD.MOV.U32 R4, RZ, RZ, RZ ;  /* 0x000000ffff047224 */ /* 0x000fe200078e00ff */
[----:B------:R-:W-:Y:S01]  /*05d0*/  IABS R17, R12 ;  /* 0x0000000c00117213 */ /* 0x000fe20000000000 */
[----:B------:R-:W-:Y:S01]  /*05e0*/  IMAD R19, R19, R14, RZ ;  /* 0x0000000e13137224 */ /* 0x000fe200078e02ff */
[----:B------:R-:W-:-:S03]  /*05f0*/  IABS R21, R16 ;  /* 0x0000001000157213 */ /* 0x000fc60000000000 */
[----:B------:R-:W-:-:S04]  /*0600*/  IMAD.HI.U32 R4, R5, R19, R4 ;  /* 0x0000001305047227 */ /* 0x000fc800078e0004 */
[----:B------:R-:W-:-:S04]  /*0610*/  IMAD.HI.U32 R6, R6, R17, RZ ;  /* 0x0000001106067227 */ /* 0x000fc800078e00ff */
[----:B------:R-:W-:-:S04]  /*0620*/  IMAD.HI.U32 R4, R4, R21, RZ ;  /* 0x0000001504047227 */ /* 0x000fc800078e00ff */
[----:B------:R-:W-:Y:S01]  /*0630*/  IMAD.MOV R19, RZ, RZ, -R6 ;  /* 0x000000ffff137224 */ /* 0x000fe200078e0a06 */
[----:B------:R-:W-:Y:S01]  /*0640*/  IADD3 R4, PT, PT, -R4, RZ, RZ ;  /* 0x000000ff04047210 */ /* 0x000fe20007ffe1ff */
[----:B------:R-:W-:Y:S02]  /*0650*/  IMAD R5, R18, R15, RZ ;  /* 0x0000000f12057224 */ /* 0x000fe400078e02ff */
[----:B------:R-:W-:Y:S02]  /*0660*/  IMAD.MOV.U32 R6, RZ, RZ, RZ ;  /* 0x000000ffff067224 */ /* 0x000fe400078e00ff */
[----:B------:R-:W-:Y:S02]  /*0670*/  IMAD R19, R10, R19, R17 ;  /* 0x000000130a137224 */ /* 0x000fe400078e0211 */
[----:B------:R-:W-:-:S03]  /*0680*/  IMAD.HI.U32 R6, R7, R5, R6 ;  /* 0x0000000507067227 */ /* 0x000fc600078e0006 */
[----:B------:R-:W-:Y:S01]  /*0690*/  ISETP.GT.U32.AND P2, PT, R10, R19, PT ;  /* 0x000000130a00720c */ /* 0x000fe20003f44070 */
[----:B------:R-:W-:Y:S02]  /*06a0*/  IMAD R17, R14, R4, R21 ;  /* 0x000000040e117224 */ /* 0x000fe400078e0215 */
[----:B------:R-:W-:Y:S02]  /*06b0*/  IMAD.MOV.U32 R4, RZ, RZ, R20 ;  /* 0x000000ffff047224 */ /* 0x000fe400078e0014 */
[----:B------:R-:W-:Y:S01]  /*06c0*/  IMAD.HI.U32 R18, R6, R13, RZ ;  /* 0x0000000d06127227 */ /* 0x000fe200078e00ff */
[----:B------:R-:W-:Y:S01]  /*06d0*/  ISETP.GT.U32.AND P1, PT, R14, R17, PT ;  /* 0x000000110e00720c */ /* 0x000fe20003f24070 */
[----:B------:R-:W0:Y:S02]  /*06e0*/  LDC.64 R6, c[0x0][0x390] ;  /* 0x0000e400ff067b82 */ /* 0x000e240000000a00 */
[----:B------:R-:W-:-:S04]  /*06f0*/  IMAD R4, R18, R4, R13 ;  /* 0x0000000412047224 */ /* 0x000fc800078e020d */
[----:B------:R-:W-:Y:S02]  /*0700*/  @!P2 IADD3 R19, PT, PT, R19, -R10, RZ ;  /* 0x8000000a1313a210 */ /* 0x000fe40007ffe0ff */
[----:B------:R-:W-:Y:S02]  /*0710*/  ISETP.GT.U32.AND P3, PT, R15, R4, PT ;  /* 0x000000040f00720c */ /* 0x000fe40003f64070 */
[----:B------:R-:W-:Y:S02]  /*0720*/  ISETP.GT.U32.AND P2, PT, R10, R19, PT ;  /* 0x000000130a00720c */ /* 0x000fe40003f44070 */
[----:B------:R-:W-:-:S05]  /*0730*/  @!P1 IMAD.IADD R17, R17, 0x1, -R14 ;  /* 0x0000000111119824 */ /* 0x000fca00078e0a0e */
[----:B------:R-:W-:-:S04]  /*0740*/  ISETP.GT.U32.AND P5, PT, R14, R17, PT ;  /* 0x000000110e00720c */ /* 0x000fc80003fa4070 */
[----:B------:R-:W-:Y:S02]  /*0750*/  @!P3 IMAD.IADD R4, R4, 0x1, -R15 ;  /* 0x000000010404b824 */ /* 0x000fe400078e0a0f */
[----:B------:R-:W-:Y:S01]  /*0760*/  @!P3 VIADD R18, R18, 0x1 ;  /* 0x000000011212b836 */ /* 0x000fe20000000000 */
[----:B------:R-:W-:Y:S01]  /*0770*/  ISETP.GE.AND P3, PT, R12, RZ, PT ;  /* 0x000000ff0c00720c */ /* 0x000fe20003f66270 */
[----:B------:R-:W-:Y:S01]  /*0780*/  IMAD.MOV R12, RZ, RZ, -R12 ;  /* 0x000000ffff0c7224 */ /* 0x000fe200078e0a0c */
[----:B------:R-:W-:Y:S01]  /*0790*/  ISETP.GE.U32.AND P4, PT, R4, R15, PT ;  /* 0x0000000f0400720c */ /* 0x000fe20003f86070 */
[C---:B0-----:R-:W-:Y:S01]  /*07a0*/  IMAD.WIDE R6, R0.reuse, 0x4, R6 ;  /* 0x0000000400067825 */ /* 0x041fe200078e0206 */
[----:B------:R-:W-:Y:S02]  /*07b0*/  LOP3.LUT R4, R0, R11, RZ, 0x3c, !PT ;  /* 0x0000000b00047212 */ /* 0x000fe400078e3cff */
[----:B------:R-:W-:Y:S02]  /*07c0*/  @!P5 IADD3 R17, PT, PT, R17, -R14, RZ ;  /* 0x8000000e1111d210 */ /* 0x000fe40007ffe0ff */
[----:B------:R-:W-:Y:S01]  /*07d0*/  ISETP.GE.AND P1, PT, R4, RZ, PT ;  /* 0x000000ff0400720c */ /* 0x000fe20003f26270 */
[----:B--2---:R-:W2:Y:S01]  /*07e0*/  LDG.E R6, desc[UR4][R6.64] ;  /* 0x0000000406067981 */ /* 0x004ea2000c1e1900 */
[----:B------:R-:W-:Y:S01]  /*07f0*/  ISETP.NE.AND P5, PT, R11, RZ, PT ;  /* 0x000000ff0b00720c */ /* 0x000fe20003fa5270 */
[----:B------:R-:W0:Y:S01]  /*0800*/  LDC.64 R4, c[0x0][0x388] ;  /* 0x0000e200ff047b82 */ /* 0x000e220000000a00 */
[----:B------:R-:W-:-:S02]  /*0810*/  @!P2 IADD3 R19, PT, PT, R19, -R10, RZ ;  /* 0x8000000a1313a210 */ /* 0x000fc40007ffe0ff */
[----:B------:R-:W-:Y:S01]  /*0820*/  ISETP.GE.AND P2, PT, R16, RZ, PT ;  /* 0x000000ff1000720c */ /* 0x000fe20003f46270 */
[----:B------:R-:W-:Y:S01]  /*0830*/  @P4 VIADD R18, R18, 0x1 ;  /* 0x0000000112124836 */ /* 0x000fe20000000000 */
[----:B------:R-:W-:Y:S01]  /*0840*/  ISETP.NE.AND P4, PT, R9, RZ, PT ;  /* 0x000000ff0900720c */ /* 0x000fe20003f85270 */
[----:B------:R-:W-:-:S04]  /*0850*/  @!P3 IMAD.MOV R19, RZ, RZ, -R19 ;  /* 0x000000ffff13b224 */ /* 0x000fc800078e0a13 */
[----:B------:R-:W-:Y:S02]  /*0860*/  @!P1 IADD3 R18, PT, PT, -R18, RZ, RZ ;  /* 0x000000ff12129210 */ /* 0x000fe40007ffe1ff */
[----:B------:R-:W-:Y:S02]  /*0870*/  @!P5 LOP3.LUT R18, RZ, R11, RZ, 0x33, !PT ;  /* 0x0000000bff12d212 */ /* 0x000fe400078e33ff */
[----:B------:R-:W-:Y:S01]  /*0880*/  SEL R19, R8, R19, !P0 ;  /* 0x0000001308137207 */ /* 0x000fe20004000000 */
[----:B------:R-:W-:Y:S01]  /*0890*/  IMAD R8, R3, R12, R0 ;  /* 0x0000000c03087224 */ /* 0x000fe200078e0200 */
[----:B------:R-:W-:Y:S02]  /*08a0*/  @!P2 IADD3 R17, PT, PT, -R17, RZ, RZ ;  /* 0x000000ff1111a210 */ /* 0x000fe40007ffe1ff */
[----:B------:R-:W-:Y:S02]  /*08b0*/  @!P4 LOP3.LUT R17, RZ, R9, RZ, 0x33, !PT ;  /* 0x00000009ff11c212 */ /* 0x000fe400078e33ff */
[----:B-1----:R-:W-:-:S03]  /*08c0*/  IADD3 R18, PT, PT, R18, UR6, RZ ;  /* 0x0000000612127c10 */ /* 0x002fc6000fffe0ff */
[----:B------:R-:W-:Y:S02]  /*08d0*/  IMAD R2, R17, R2, R19 ;  /* 0x0000000211027224 */ /* 0x000fe400078e0213 */
[----:B------:R-:W-:-:S04]  /*08e0*/  IMAD R8, R11, R18, R8 ;  /* 0x000000120b087224 */ /* 0x000fc800078e0208 */
[----:B------:R-:W-:-:S04]  /*08f0*/  IMAD R3, R2, R3, R8 ;  /* 0x0000000302037224 */ /* 0x000fc800078e0208 */
[----:B0-----:R-:W-:-:S05]  /*0900*/  IMAD.WIDE R4, R3, 0x4, R4 ;  /* 0x0000000403047825 */ /* 0x001fca00078e0204 */
[----:B------:R-:W2:Y:S02]  /*0910*/  LDG.E R3, desc[UR4][R4.64] ;  /* 0x0000000404037981 */ /* 0x000ea4000c1e1900 */
[----:B--2---:R-:W-:-:S05]  /*0920*/  FADD R3, R6, R3 ;  /* 0x0000000306037221 */ /* 0x004fca0000000000 */
[----:B------:R-:W-:Y:S01]  /*0930*/  STG.E desc[UR4][R4.64], R3 ;  /* 0x0000000304007986 */ /* 0x000fe2000c101904 */
[----:B------:R-:W-:Y:S05]  /*0940*/  EXIT ;  /* 0x000000000000794d */ /* 0x000fea0003800000 */
.L_x_370:
        /* <DEDUP_REMOVED lines=11> */
.L_x_517:


//--------------------- .text.add_scalar_kernel   --------------------------
	.section	.text.add_scalar_kernel,"ax",@progbits
	.align	128
        .global         add_scalar_kernel
        .type           add_scalar_kernel,@function
        .size           add_scalar_kernel,(.L_x_518 - add_scalar_kernel)
        .other          add_scalar_kernel,@"STO_CUDA_ENTRY STV_DEFAULT"
add_scalar_kernel:
.text.add_scalar_kernel:
        /* <DEDUP_REMOVED lines=18> */
[----:B--2---:R-:W-:-:S05]  /*0120*/  FADD R7, R2, UR6 ;  /* 0x0000000602077e21 */ /* 0x004fca0008000000 */
[----:B------:R-:W-:Y:S01]  /*0130*/  STG.E desc[UR4][R4.64], R7 ;  /* 0x0000000704007986 */ /* 0x000fe2000c101904 */
[----:B------:R-:W-:Y:S05]  /*0140*/  EXIT ;  /* 0x000000000000794d */ /* 0x000fea0003800000 */
.L_x_371:
        /* <DEDUP_REMOVED lines=11> */
.L_x_518:


//--------------------- .text.max_channel_backward_kernel --------------------------
	.section	.text.max_channel_backward_kernel,"ax",@progbits
	.align	128
        .global         max_channel_backward_kernel
        .type           max_channel_backward_kernel,@function
        .size           max_channel_backward_kernel,(.L_x_519 - max_channel_backward_kernel)
        .other          max_channel_backward_kernel,@"STO_CUDA_ENTRY STV_DEFAULT"
max_channel_backward_kernel:
.text.max_channel_backward_kernel:
        /* <DEDUP_REMOVED lines=11> */
[----:B------:R-:W0:Y:S01]  /*00b0*/  LDCU.64 UR4, c[0x0][0x3a0] ;  /* 0x00007400ff0477ac */ /* 0x000e220008000a00 */
[----:B------:R-:W-:Y:S01]  /*00c0*/  CS2R R2, SRZ ;  /* 0x0000000000027805 */ /* 0x000fe2000001ff00 */
[----:B------:R-:W1:Y:S01]  /*00d0*/  LDCU UR6, c[0x0][0x3a8] ;  /* 0x00007500ff0677ac */ /* 0x000e620008000800 */
[----:B------:R-:W2:Y:S01]  /*00e0*/  LDCU.64 UR8, c[0x0][0x358] ;  /* 0x00006b00ff0877ac */ /* 0x000ea20008000a00 */
[----:B0-----:R-:W-:-:S04]  /*00f0*/  UIMAD UR4, UR5, UR4, URZ ;  /* 0x00000004050472a4 */ /* 0x001fc8000f8e02ff */
[----:B-1----:R-:W-:-:S04]  /*0100*/  UIMAD UR6, UR4, UR6, URZ ;  /* 0x00000006040672a4 */ /* 0x002fc8000f8e02ff */
[----:B------:R-:W-:-:S09]  /*0110*/  UISETP.GE.AND UP0, UPT, UR6, 0x1, UPT ;  /* 0x000000010600788c */ /* 0x000fd2000bf06270 */
[----:B--2---:R-:W-:Y:S05]  /*0120*/  BRA.U !UP0, `(.L_x_372) ;  /* 0x0000000908887547 */ /* 0x004fea000b800000 */
[----:B------:R-:W-:Y:S02]  /*0130*/  UISETP.GE.U32.AND UP1, UPT, UR6, 0x10, UPT ;  /* 0x000000100600788c */ /* 0x000fe4000bf26070 */
[----:B------:R-:W-:Y:S01]  /*0140*/  IMAD R6, R0, UR6, RZ ;  /* 0x0000000600067c24 */ /* 0x000fe2000f8e02ff */
[----:B------:R-:W-:Y:S01]  /*0150*/  ULOP3.LUT UR7, UR6, 0xf, URZ, 0xc0, !UPT ;  /* 0x0000000f06077892 */ /* 0x000fe2000f8ec0ff */
[----:B------:R-:W-:Y:S01]  /*0160*/  IMAD.MOV.U32 R3, RZ, RZ, -0x800001 ;  /* 0xff7fffffff037424 */ /* 0x000fe200078e00ff */
[----:B------:R-:W-:Y:S01]  /*0170*/  UMOV UR4, URZ ;  /* 0x000000ff00047c82 */ /* 0x000fe20008000000 */
[----:B------:R-:W-:Y:S01]  /*0180*/  IMAD.MOV.U32 R2, RZ, RZ, RZ ;  /* 0x000000ffff027224 */ /* 0x000fe200078e00ff */
[----:B------:R-:W-:Y:S02]  /*0190*/  UISETP.NE.AND UP0, UPT, UR7, URZ, UPT ;  /* 0x000000ff0700728c */ /* 0x000fe4000bf05270 */
[----:B------:R-:W-:Y:S09]  /*01a0*/  BRA.U !UP1, `(.L_x_373) ;  /* 0x0000000509287547 */ /* 0x000ff2000b800000 */
[----:B------:R-:W-:Y:S01]  /*01b0*/  IMAD.MOV.U32 R3, RZ, RZ, -0x800001 ;  /* 0xff7fffffff037424 */ /* 0x000fe200078e00ff */
[----:B------:R-:W-:Y:S01]  /*01c0*/  ULOP3.LUT UR4, UR6, 0x7ffffff0, URZ, 0xc0, !UPT ;  /* 0x7ffffff006047892 */ /* 0x000fe2000f8ec0ff */
[----:B------:R-:W-:Y:S01]  /*01d0*/  IMAD.MOV.U32 R2, RZ, RZ, RZ ;  /* 0x000000ffff027224 */ /* 0x000fe200078e00ff */
[----:B------:R-:W-:-:S10]  /*01e0*/  UMOV UR5, URZ ;  /* 0x000000ff00057c82 */ /* 0x000fd40008000000 */
.L_x_374:
        /* <DEDUP_REMOVED lines=19> */
[----:B------:R-:W-:-:S04]  /*0320*/  UIADD3 UR5, UPT, UPT, UR5, 0x10, URZ ;  /* 0x0000001005057890 */ /* 0x000fc8000fffe0ff */
[----:B------:R-:W-:Y:S01]  /*0330*/  UISETP.NE.AND UP1, UPT, UR5, UR4, UPT ;  /* 0x000000040500728c */ /* 0x000fe2000bf25270 */
[----:B--2---:R-:W-:-:S04]  /*0340*/  FSETP.GTU.AND P3, PT, R3, R18, PT ;  /* 0x000000120300720b */ /* 0x004fc80003f6c000 */
[----:B------:R-:W-:Y:S02]  /*0350*/  FSEL R3, R3, R18, P3 ;  /* 0x0000001203037208 */ /* 0x000fe40001800000 */
[----:B------:R-:W-:Y:S02]  /*0360*/  SEL R2, R2, R7, P3 ;  /* 0x0000000702027207 */ /* 0x000fe40001800000 */
[----:B---3--:R-:W-:-:S04]  /*0370*/  FSETP.GTU.AND P4, PT, R3, R20, PT ;  /* 0x000000140300720b */ /* 0x008fc80003f8c000 */
[----:B------:R-:W-:-:S04]  /*0380*/  FSEL R3, R3, R20, P4 ;  /* 0x0000001403037208 */ /* 0x000fc80002000000 */
[----:B----4-:R-:W-:-:S04]  /*0390*/  FSETP.GTU.AND P5, PT, R3, R22, PT ;  /* 0x000000160300720b */ /* 0x010fc80003fac000 */
[----:B------:R-:W-:Y:S01]  /*03a0*/  FSEL R3, R3, R22, P5 ;  /* 0x0000001603037208 */ /* 0x000fe20002800000 */
[----:B------:R-:W-:-:S03]  /*03b0*/  @!P4 VIADD R2, R7, 0x1 ;  /* 0x000000010702c836 */ /* 0x000fc60000000000 */
[----:B-----5:R-:W-:-:S04]  /*03c0*/  FSETP.GTU.AND P6, PT, R3, R24, PT ;  /* 0x000000180300720b */ /* 0x020fc80003fcc000 */
[----:B------:R-:W-:Y:S01]  /*03d0*/  FSEL R3, R3, R24, P6 ;  /* 0x0000001803037208 */ /* 0x000fe20003000000 */
[----:B------:R-:W-:-:S03]  /*03e0*/  @!P5 VIADD R2, R7, 0x2 ;  /* 0x000000020702d836 */ /* 0x000fc60000000000 */
[----:B------:R-:W-:-:S04]  /*03f0*/  FSETP.GTU.AND P0, PT, R3, R26, PT ;  /* 0x0000001a0300720b */ /* 0x000fc80003f0c000 */
        /* <DEDUP_REMOVED lines=34> */
[----:B------:R-:W-:-:S08]  /*0620*/  @!P3 VIADD R2, R7, 0xe ;  /* 0x0000000e0702b836 */ /* 0x000fd00000000000 */
[----:B------:R-:W-:Y:S01]  /*0630*/  @!P0 VIADD R2, R7, 0xf ;  /* 0x0000000f07028836 */ /* 0x000fe20000000000 */
[----:B------:R-:W-:Y:S06]  /*0640*/  BRA.U UP1, `(.L_x_374) ;  /* 0xfffffff901e87547 */ /* 0x000fec000b83ffff */
.L_x_373:
        /* <DEDUP_REMOVED lines=40> */
[----:B------:R-:W-:-:S07]  /*08d0*/  @!P3 VIADD R2, R7, 0x7 ;  /* 0x000000070702b836 */ /* 0x000fce0000000000 */
.L_x_376:
        /* <DEDUP_REMOVED lines=23> */
[----:B------:R-:W-:-:S08]  /*0a50*/  @!P2 VIADD R2, R7, 0x2 ;  /* 0x000000020702a836 */ /* 0x000fd00000000000 */
[----:B------:R-:W-:-:S07]  /*0a60*/  @!P3 VIADD R2, R7, 0x3 ;  /* 0x000000030702b836 */ /* 0x000fce0000000000 */
.L_x_377:
[----:B------:R-:W-:Y:S05]  /*0a70*/  BRA.U !UP1, `(.L_x_375) ;  /* 0x0000000109307547 */ /* 0x000fea000b800000 */
[----:B------:R-:W0:Y:S01]  /*0a80*/  LDC.64 R8, c[0x0][0x390] ;  /* 0x0000e400ff087b82 */ /* 0x000e220000000a00 */
[----:B------:R-:W-:Y:S01]  /*0a90*/  VIADD R7, R6, UR4 ;  /* 0x0000000406077c36 */ /* 0x000fe20008000000 */
[----:B------:R-:W-:-:S12]  /*0aa0*/  UIADD3 UR6, UPT, UPT, -UR6, URZ, URZ ;  /* 0x000000ff06067290 */ /* 0x000fd8000fffe1ff */
.L_x_378:
[----:B0-----:R-:W-:-:S06]  /*0ab0*/  IMAD.WIDE R4, R7, 0x4, R8 ;  /* 0x0000000407047825 */ /* 0x001fcc00078e0208 */
[----:B------:R-:W2:Y:S01]  /*0ac0*/  LDG.E R4, desc[UR8][R4.64] ;  /* 0x0000000804047981 */ /* 0x000ea2000c1e1900 */
[----:B------:R-:W-:-:S04]  /*0ad0*/  UIADD3 UR6, UPT, UPT, UR6, 0x1, URZ ;  /* 0x0000000106067890 */ /* 0x000fc8000fffe0ff */
[----:B------:R-:W-:Y:S01]  /*0ae0*/  UISETP.NE.AND UP0, UPT, UR6, URZ, UPT ;  /* 0x000000ff0600728c */ /* 0x000fe2000bf05270 */
[----:B--2---:R-:W-:-:S04]  /*0af0*/  FSETP.GTU.AND P0, PT, R3, R4, PT ;  /* 0x000000040300720b */ /* 0x004fc80003f0c000 */
[----:B------:R-:W-:Y:S01]  /*0b00*/  SEL R2, R2, R7, P0 ;  /* 0x0000000702027207 */ /* 0x000fe20000000000 */
[----:B------:R-:W-:Y:S01]  /*0b10*/  VIADD R7, R7, 0x1 ;  /* 0x0000000107077836 */ /* 0x000fe20000000000 */
[----:B------:R-:W-:Y:S02]  /*0b20*/  FSEL R3, R3, R4, P0 ;  /* 0x0000000403037208 */ /* 0x000fe40000000000 */
[----:B------:R-:W-:Y:S05]  /*0b30*/  BRA.U UP0, `(.L_x_378) ;  /* 0xfffffffd00dc7547 */ /* 0x000fea000b83ffff */
.L_x_375:
[----:B------:R-:W-:-:S07]  /*0b40*/  SHF.R.S32.HI R3, RZ, 0x1f, R2 ;  /* 0x0000001fff037819 */ /* 0x000fce0000011402 */
.L_x_372:
        /* <DEDUP_REMOVED lines=10> */
.L_x_379:
        /* <DEDUP_REMOVED lines=9> */
.L_x_519:


//--------------------- .text.max_backward_kernel --------------------------
	.section	.text.max_backward_kernel,"ax",@progbits
	.align	128
        .global         max_backward_kernel
        .type           max_backward_kernel,@function
        .size           max_backward_kernel,(.L_x_520 - max_backward_kernel)
        .other          max_backward_kernel,@"STO_CUDA_ENTRY STV_DEFAULT"
max_backward_kernel:
.text.max_backward_kernel:
[----:B------:R-:W-:Y:S01]  /*0000*/  LDC R1, c[0x0][0x37c] ;  /* 0x0000df00ff017b82 */ /* 0x000fe20000000800 */
[----:B------:R-:W0:Y:S07]  /*0010*/  S2R R3, SR_TID.X ;  /* 0x0000000000037919 */ /* 0x000e2e0000002100 */
[----:B------:R-:W-:Y:S01]  /*0020*/  S2UR UR4, SR_CTAID.X ;  /* 0x00000000000479c3 */ /* 0x000fe20000002500 */
[----:B------:R-:W1:Y:S07]  /*0030*/  LDCU UR6, c[0x0][0x370] ;  /* 0x00006e00ff0677ac */ /* 0x000e6e0008000800 */
[----:B------:R-:W1:Y:S08]  /*0040*/  S2UR UR5, SR_CTAID.Y ;  /* 0x00000000000579c3 */ /* 0x000e700000002600 */
[----:B------:R-:W0:Y:S01]  /*0050*/  LDC R0, c[0x0][0x360] ;  /* 0x0000d800ff007b82 */ /* 0x000e220000000800 */
[----:B-1----:R-:W-:-:S06]  /*0060*/  UIMAD UR4, UR5, UR6, UR4 ;  /* 0x00000006050472a4 */ /* 0x002fcc000f8e0204 */
[----:B0-----:R-:W-:-:S05]  /*0070*/  IMAD R0, R0, UR4, R3 ;  /* 0x0000000400007c24 */ /* 0x001fca000f8e0203 */
[----:B------:R-:W-:-:S13]  /*0080*/  ISETP.GT.AND P0, PT, R0, RZ, PT ;  /* 0x000000ff0000720c */ /* 0x000fda0003f04270 */
[----:B------:R-:W-:Y:S05]  /*0090*/  @P0 EXIT ;  /* 0x000000000000094d */ /* 0x000fea0003800000 */
[----:B------:R-:W0:Y:S01]  /*00a0*/  LDCU UR6, c[0x0][0x380] ;  /* 0x00007000ff0677ac */ /* 0x000e220008000800 */
[----:B------:R-:W-:Y:S01]  /*00b0*/  CS2R R2, SRZ ;  /* 0x0000000000027805 */ /* 0x000fe2000001ff00 */
[----:B------:R-:W1:Y:S01]  /*00c0*/  LDCU.64 UR10, c[0x0][0x358] ;  /* 0x00006b00ff0a77ac */ /* 0x000e620008000a00 */
[----:B0-----:R-:W-:-:S09]  /*00d0*/  UISETP.GE.AND UP0, UPT, UR6, 0x1, UPT ;  /* 0x000000010600788c */ /* 0x001fd2000bf06270 */
[----:B-1----:R-:W-:Y:S05]  /*00e0*/  BRA.U !UP0, `(.L_x_380) ;  /* 0x0000000908a07547 */ /* 0x002fea000b800000 */
[----:B------:R-:W-:Y:S01]  /*00f0*/  UISETP.GE.U32.AND UP1, UPT, UR6, 0x10, UPT ;  /* 0x000000100600788c */ /* 0x000fe2000bf26070 */
[----:B------:R-:W-:Y:S01]  /*0100*/  IMAD.MOV.U32 R2, RZ, RZ, -0x800001 ;  /* 0xff7fffffff027424 */ /* 0x000fe200078e00ff */
[----:B------:R-:W-:Y:S01]  /*0110*/  ULOP3.LUT UR7, UR6, 0xf, URZ, 0xc0, !UPT ;  /* 0x0000000f06077892 */ /* 0x000fe2000f8ec0ff */
[----:B------:R-:W-:Y:S02]  /*0120*/  IMAD.MOV.U32 R3, RZ, RZ, RZ ;  /* 0x000000ffff037224 */ /* 0x000fe400078e00ff */
[----:B------:R-:W-:Y:S01]  /*0130*/  IMAD.MOV.U32 R0, RZ, RZ, RZ ;  /* 0x000000ffff007224 */ /* 0x000fe200078e00ff */
[----:B------:R-:W-:-:S03]  /*0140*/  UISETP.NE.AND UP0, UPT, UR7, URZ, UPT ;  /* 0x000000ff0700728c */ /* 0x000fc6000bf05270 */
[----:B------:R-:W-:Y:S08]  /*0150*/  BRA.U !UP1, `(.L_x_381) ;  /* 0x00000005093c7547 */ /* 0x000ff0000b800000 */
[----:B------:R-:W0:Y:S01]  /*0160*/  LDCU.64 UR4, c[0x0][0x390] ;  /* 0x00007200ff0477ac */ /* 0x000e220008000a00 */
[----:B------:R-:W-:Y:S02]  /*0170*/  IMAD.MOV.U32 R2, RZ, RZ, -0x800001 ;  /* 0xff7fffffff027424 */ /* 0x000fe400078e00ff */
[----:B------:R-:W-:Y:S01]  /*0180*/  IMAD.MOV.U32 R8, RZ, RZ, RZ ;  /* 0x000000ffff087224 */ /* 0x000fe200078e00ff */
[----:B------:R-:W-:Y:S01]  /*0190*/  ULOP3.LUT UR8, UR6, 0x7ffffff0, URZ, 0xc0, !UPT ;  /* 0x7ffffff006087892 */ /* 0x000fe2000f8ec0ff */
[----:B------:R-:W-:-:S05]  /*01a0*/  IMAD.MOV.U32 R0, RZ, RZ, RZ ;  /* 0x000000ffff007224 */ /* 0x000fca00078e00ff */
[----:B------:R-:W-:Y:S01]  /*01b0*/  IMAD.U32 R3, RZ, RZ, UR8 ;  /* 0x00000008ff037e24 */ /* 0x000fe2000f8e00ff */
[----:B0-----:R-:W-:-:S04]  /*01c0*/  UIADD3 UR4, UP1, UPT, UR4, 0x20, URZ ;  /* 0x0000002004047890 */ /* 0x001fc8000ff3e0ff */
[----:B------:R-:W-:Y:S02]  /*01d0*/  UIADD3.X UR5, UPT, UPT, URZ, UR5, URZ, UP1, !UPT ;  /* 0x00000005ff057290 */ /* 0x000fe40008ffe4ff */
[----:B------:R-:W-:-:S04]  /*01e0*/  IMAD.U32 R4, RZ, RZ, UR4 ;  /* 0x00000004ff047e24 */ /* 0x000fc8000f8e00ff */
[----:B------:R-:W-:-:S07]  /*01f0*/  IMAD.U32 R5, RZ, RZ, UR5 ;  /* 0x00000005ff057e24 */ /* 0x000fce000f8e00ff */
.L_x_382:
        /* <DEDUP_REMOVED lines=15> */
[----:B------:R0:W5:Y:S01]  /*02f0*/  LDG.E R7, desc[UR10][R4.64+0x1c] ;  /* 0x00001c0a04077981 */ /* 0x000162000c1e1900 */
        /* <DEDUP_REMOVED lines=43> */
[----:B------:R-:W-:Y:S01]  /*05b0*/  @!P2 VIADD R0, R8, 0xd ;  /* 0x0000000d0800a836 */ /* 0x000fe20000000000 */
[----:B0-----:R-:W-:Y:S02]  /*05c0*/  IADD3 R4, P2, PT, R4, 0x40, RZ ;  /* 0x0000004004047810 */ /* 0x001fe40007f5e0ff */
[----:B------:R-:W-:-:S03]  /*05d0*/  FSETP.GTU.AND P0, PT, R2, R7, PT ;  /* 0x000000070200720b */ /* 0x000fc60003f0c000 */
[----:B------:R-:W-:Y:S01]  /*05e0*/  IMAD.X R5, RZ, RZ, R5, P2 ;  /* 0x000000ffff057224 */ /* 0x000fe200010e0605 */
[----:B------:R-:W-:Y:S01]  /*05f0*/  FSEL R2, R2, R7, P0 ;  /* 0x0000000702027208 */ /* 0x000fe20000000000 */
[----:B------:R-:W-:-:S08]  /*0600*/  @!P3 VIADD R0, R8, 0xe ;  /* 0x0000000e0800b836 */ /* 0x000fd00000000000 */
[C---:B------:R-:W-:Y:S02]  /*0610*/  @!P0 VIADD R0, R8.reuse, 0xf ;  /* 0x0000000f08008836 */ /* 0x040fe40000000000 */
[----:B------:R-:W-:-:S05]  /*0620*/  VIADD R8, R8, 0x10 ;  /* 0x0000001008087836 */ /* 0x000fca0000000000 */
[----:B------:R-:W-:-:S13]  /*0630*/  ISETP.NE.AND P1, PT, R8, R3, PT ;  /* 0x000000030800720c */ /* 0x000fda0003f25270 */
[----:B------:R-:W-:Y:S05]  /*0640*/  @P1 BRA `(.L_x_382) ;  /* 0xfffffff800ec1947 */ /* 0x000fea000383ffff */
.L_x_381:
[----:B------:R-:W-:Y:S05]  /*0650*/  BRA.U !UP0, `(.L_x_383) ;  /* 0x00000005083c7547 */ /* 0x000fea000b800000 */
[----:B------:R-:W-:Y:S02]  /*0660*/  UISETP.GE.U32.AND UP0, UPT, UR7, 0x8, UPT ;  /* 0x000000080700788c */ /* 0x000fe4000bf06070 */
[----:B------:R-:W-:-:S04]  /*0670*/  ULOP3.LUT UR5, UR6, 0x7, URZ, 0xc0, !UPT ;  /* 0x0000000706057892 */ /* 0x000fc8000f8ec0ff */
[----:B------:R-:W-:-:S03]  /*0680*/  UISETP.NE.AND UP1, UPT, UR5, URZ, UPT ;  /* 0x000000ff0500728c */ /* 0x000fc6000bf25270 */
[----:B------:R-:W-:Y:S08]  /*0690*/  BRA.U !UP0, `(.L_x_384) ;  /* 0x00000001088c7547 */ /* 0x000ff0000b800000 */
[----:B------:R-:W0:Y:S02]  /*06a0*/  LDC.64 R4, c[0x0][0x390] ;  /* 0x0000e400ff047b82 */ /* 0x000e240000000a00 */
[----:B0-----:R-:W-:-:S05]  /*06b0*/  IMAD.WIDE.U32 R4, R3, 0x4, R4 ;  /* 0x0000000403047825 */ /* 0x001fca00078e0004 */
        /* <DEDUP_REMOVED lines=31> */
[C---:B------:R-:W-:Y:S02]  /*08b0*/  @!P3 VIADD R0, R3.reuse, 0x7 ;  /* 0x000000070300b836 */ /* 0x040fe40000000000 */
[----:B------:R-:W-:-:S07]  /*08c0*/  VIADD R3, R3, 0x8 ;  /* 0x0000000803037836 */ /* 0x000fce0000000000 */
.L_x_384:
        /* <DEDUP_REMOVED lines=22> */
[C---:B------:R-:W-:Y:S02]  /*0a30*/  @!P3 VIADD R0, R3.reuse, 0x3 ;  /* 0x000000030300b836 */ /* 0x040fe40000000000 */
[----:B------:R-:W-:-:S07]  /*0a40*/  VIADD R3, R3, 0x4 ;  /* 0x0000000403037836 */ /* 0x000fce0000000000 */
.L_x_385:
[----:B------:R-:W-:Y:S05]  /*0a50*/  BRA.U !UP1, `(.L_x_383) ;  /* 0x00000001093c7547 */ /* 0x000fea000b800000 */
[----:B------:R-:W0:Y:S01]  /*0a60*/  LDC.64 R4, c[0x0][0x390] ;  /* 0x0000e400ff047b82 */ /* 0x000e220000000a00 */
[----:B------:R-:W-:Y:S01]  /*0a70*/  UIADD3 UR4, UPT, UPT, -UR4, URZ, URZ ;  /* 0x000000ff04047290 */ /* 0x000fe2000fffe1ff */
[----:B0-----:R-:W-:-:S04]  /*0a80*/  IMAD.WIDE.U32 R4, R3, 0x4, R4 ;  /* 0x0000000403047825 */ /* 0x001fc800078e0004 */
[----:B------:R-:W-:-:S07]  /*0a90*/  IMAD.MOV.U32 R7, RZ, RZ, R5 ;  /* 0x000000ffff077224 */ /* 0x000fce00078e0005 */
.L_x_386:
[----:B------:R-:W-:-:S06]  /*0aa0*/  IMAD.MOV.U32 R5, RZ, RZ, R7 ;  /* 0x000000ffff057224 */ /* 0x000fcc00078e0007 */
[----:B------:R0:W2:Y:S01]  /*0ab0*/  LDG.E R5, desc[UR10][R4.64] ;  /* 0x0000000a04057981 */ /* 0x0000a2000c1e1900 */
[----:B------:R-:W-:-:S04]  /*0ac0*/  UIADD3 UR4, UPT, UPT, UR4, 0x1, URZ ;  /* 0x0000000104047890 */ /* 0x000fc8000fffe0ff */
[----:B------:R-:W-:Y:S01]  /*0ad0*/  UISETP.NE.AND UP0, UPT, UR4, URZ, UPT ;  /* 0x000000ff0400728c */ /* 0x000fe2000bf05270 */
[----:B0-----:R-:W-:-:S05]  /*0ae0*/  IADD3 R4, P1, PT, R4, 0x4, RZ ;  /* 0x0000000404047810 */ /* 0x001fca0007f3e0ff */
[----:B------:R-:W-:Y:S01]  /*0af0*/  IMAD.X R7, RZ, RZ, R7, P1 ;  /* 0x000000ffff077224 */ /* 0x000fe200008e0607 */
[----:B--2---:R-:W-:-:S04]  /*0b00*/  FSETP.GTU.AND P0, PT, R2, R5, PT ;  /* 0x000000050200720b */ /* 0x004fc80003f0c000 */
[----:B------:R-:W-:Y:S01]  /*0b10*/  SEL R0, R0, R3, P0 ;  /* 0x0000000300007207 */ /* 0x000fe20000000000 */
[----:B------:R-:W-:Y:S01]  /*0b20*/  VIADD R3, R3, 0x1 ;  /* 0x0000000103037836 */ /* 0x000fe20000000000 */
[----:B------:R-:W-:Y:S01]  /*0b30*/  FSEL R2, R2, R5, P0 ;  /* 0x0000000502027208 */ /* 0x000fe20000000000 */
[----:B------:R-:W-:Y:S06]  /*0b40*/  BRA.U UP0, `(.L_x_386) ;  /* 0xfffffffd00d47547 */ /* 0x000fec000b83ffff */
.L_x_383:
[----:B------:R-:W-:Y:S02]  /*0b50*/  IMAD.MOV.U32 R2, RZ, RZ, R0 ;  /* 0x000000ffff027224 */ /* 0x000fe400078e0000 */
[----:B------:R-:W-:-:S07]  /*0b60*/  IMAD.MOV.U32 R3, RZ, RZ, RZ ;  /* 0x000000ffff037224 */ /* 0x000fce00078e00ff */
.L_x_380:
[----:B------:R-:W0:Y:S08]  /*0b70*/  LDC.64 R6, c[0x0][0x398] ;  /* 0x0000e600ff067b82 */ /* 0x000e300000000a00 */
[----:B------:R-:W1:Y:S01]  /*0b80*/  LDC.64 R4, c[0x0][0x388] ;  /* 0x0000e200ff047b82 */ /* 0x000e620000000a00 */
[----:B0-----:R-:W-:-:S04]  /*0b90*/  LEA R6, P0, R2, R6, 0x2 ;  /* 0x0000000602067211 */ /* 0x001fc800078010ff */
[----:B------:R-:W-:Y:S01]  /*0ba0*/  LEA.HI.X R7, R2, R7, R3, 0x2, P0 ;  /* 0x0000000702077211 */ /* 0x000fe200000f1403 */
[----:B-1----:R-:W2:Y:S04]  /*0bb0*/  LDG.E R4, desc[UR10][R4.64] ;  /* 0x0000000a04047981 */ /* 0x002ea8000c1e1900 */
[----:B------:R-:W2:Y:S02]  /*0bc0*/  LDG.E R3, desc[UR10][R6.64] ;  /* 0x0000000a06037981 */ /* 0x000ea4000c1e1900 */
[----:B--2---:R-:W-:-:S05]  /*0bd0*/  FADD R3, R4, R3 ;  /* 0x0000000304037221 */ /* 0x004fca0000000000 */
[----:B------:R-:W-:Y:S01]  /*0be0*/  STG.E desc[UR10][R6.64], R3 ;  /* 0x0000000306007986 */ /* 0x000fe2000c10190a */
[----:B------:R-:W-:Y:S05]  /*0bf0*/  EXIT ;  /* 0x000000000000794d */ /* 0x000fea0003800000 */
.L_x_387:
        /* <DEDUP_REMOVED lines=16> */
.L_x_520:


//--------------------- .text.max_channel_kernel  --------------------------
	.section	.text.max_channel_kernel,"ax",@progbits
	.align	128
        .global         max_channel_kernel
        .type           max_channel_kernel,@function
        .size           max_channel_kernel,(.L_x_521 - max_channel_kernel)
        .other          max_channel_kernel,@"STO_CUDA_ENTRY STV_DEFAULT"
max_channel_kernel:
.text.max_channel_kernel:
        /* <DEDUP_REMOVED lines=12> */
[----:B------:R-:W-:Y:S01]  /*00c0*/  IMAD.MOV.U32 R0, RZ, RZ, -0x800001 ;  /* 0xff7fffffff007424 */ /* 0x000fe200078e00ff */
        /* <DEDUP_REMOVED lines=10> */
[----:B------:R-:W-:Y:S02]  /*0170*/  UMOV UR4, URZ ;  /* 0x000000ff00047c82 */ /* 0x000fe40008000000 */
[----:B------:R-:W-:Y:S02]  /*0180*/  UISETP.NE.AND UP0, UPT, UR8, URZ, UPT ;  /* 0x000000ff0800728c */ /* 0x000fe4000bf05270 */
[----:B------:R-:W-:Y:S09]  /*0190*/  BRA.U !UP1, `(.L_x_389) ;  /* 0x0000000109f87547 */ /* 0x000ff2000b800000 */
[----:B------:R-:W0:Y:S01]  /*01a0*/  LDCU.64 UR6, c[0x0][0x388] ;  /* 0x00007100ff0677ac */ /* 0x000e220008000a00 */
[----:B------:R-:W-:Y:S02]  /*01b0*/  IMAD.MOV.U32 R0, RZ, RZ, -0x800001 ;  /* 0xff7fffffff007424 */ /* 0x000fe400078e00ff */
[----:B------:R-:W-:Y:S01]  /*01c0*/  IMAD.MOV.U32 R6, RZ, RZ, R3 ;  /* 0x000000ffff067224 */ /* 0x000fe200078e0003 */
[----:B------:R-:W-:-:S04]  /*01d0*/  ULOP3.LUT UR4, UR5, 0x7ffffff0, URZ, 0xc0, !UPT ;  /* 0x7ffffff005047892 */ /* 0x000fc8000f8ec0ff */
[----:B------:R-:W-:Y:S02]  /*01e0*/  UIADD3 UR9, UPT, UPT, -UR4, URZ, URZ ;  /* 0x000000ff04097290 */ /* 0x000fe4000fffe1ff */
[----:B0-----:R-:W-:-:S04]  /*01f0*/  UIADD3 UR6, UP1, UPT, UR6, 0x20, URZ ;  /* 0x0000002006067890 */ /* 0x001fc8000ff3e0ff */
[----:B------:R-:W-:-:S12]  /*0200*/  UIADD3.X UR7, UPT, UPT, URZ, UR7, URZ, UP1, !UPT ;  /* 0x00000007ff077290 */ /* 0x000fd80008ffe4ff */
.L_x_390:
[----:B------:R-:W-:Y:S02]  /*0210*/  IMAD.U32 R4, RZ, RZ, UR6 ;  /* 0x00000006ff047e24 */ /* 0x000fe4000f8e00ff */
[----:B------:R-:W-:Y:S02]  /*0220*/  IMAD.U32 R5, RZ, RZ, UR7 ;  /* 0x00000007ff057e24 */ /* 0x000fe4000f8e00ff */
        /* <DEDUP_REMOVED lines=18> */
[----:B------:R-:W-:-:S03]  /*0350*/  VIADD R6, R6, 0x10 ;  /* 0x0000001006067836 */ /* 0x000fc60000000000 */
[----:B------:R-:W-:Y:S01]  /*0360*/  UISETP.NE.AND UP1, UPT, UR9, URZ, UPT ;  /* 0x000000ff0900728c */ /* 0x000fe2000bf25270 */
[----:B--2---:R-:W-:-:S04]  /*0370*/  FSETP.GTU.AND P0, PT, R0, R15, PT ;  /* 0x0000000f0000720b */ /* 0x004fc80003f0c000 */
[----:B------:R-:W-:-:S04]  /*0380*/  FSEL R0, R15, R0, !P0 ;  /* 0x000000000f007208 */ /* 0x000fc80004000000 */
[----:B---3--:R-:W-:-:S04]  /*0390*/  FSETP.GTU.AND P0, PT, R0, R17, PT ;  /* 0x000000110000720b */ /* 0x008fc80003f0c000 */
[----:B------:R-:W-:-:S04]  /*03a0*/  FSEL R0, R17, R0, !P0 ;  /* 0x0000000011007208 */ /* 0x000fc80004000000 */
[----:B----4-:R-:W-:-:S04]  /*03b0*/  FSETP.GTU.AND P0, PT, R0, R19, PT ;  /* 0x000000130000720b */ /* 0x010fc80003f0c000 */
[----:B------:R-:W-:-:S04]  /*03c0*/  FSEL R0, R19, R0, !P0 ;  /* 0x0000000013007208 */ /* 0x000fc80004000000 */
[----:B-----5:R-:W-:-:S04]  /*03d0*/  FSETP.GTU.AND P0, PT, R0, R21, PT ;  /* 0x000000150000720b */ /* 0x020fc80003f0c000 */
[----:B------:R-:W-:-:S04]  /*03e0*/  FSEL R0, R21, R0, !P0 ;  /* 0x0000000015007208 */ /* 0x000fc80004000000 */
[----:B------:R-:W-:-:S04]  /*03f0*/  FSETP.GTU.AND P0, PT, R0, R23, PT ;  /* 0x000000170000720b */ /* 0x000fc80003f0c000 */
        /* <DEDUP_REMOVED lines=22> */
[----:B------:R-:W-:Y:S01]  /*0560*/  FSEL R0, R14, R7, !P0 ;  /* 0x000000070e007208 */ /* 0x000fe20004000000 */
[----:B------:R-:W-:Y:S08]  /*0570*/  BRA.U UP1, `(.L_x_390) ;  /* 0xfffffffd01247547 */ /* 0x000ff0000b83ffff */
.L_x_389:
        /* <DEDUP_REMOVED lines=32> */
[----:B------:R-:W-:-:S09]  /*0780*/  FSEL R0, R21, R0, !P0 ;  /* 0x0000000015007208 */ /* 0x000fd20004000000 */
.L_x_391:
        /* <DEDUP_REMOVED lines=20> */
[----:B------:R-:W-:-:S09]  /*08d0*/  FSEL R0, R13, R0, !P0 ;  /* 0x000000000d007208 */ /* 0x000fd20004000000 */
.L_x_392:
[----:B------:R-:W-:Y:S05]  /*08e0*/  BRA.U !UP1, `(.L_x_388) ;  /* 0x00000001092c7547 */ /* 0x000fea000b800000 */
[----:B------:R-:W0:Y:S01]  /*08f0*/  LDC.64 R6, c[0x0][0x388] ;  /* 0x0000e200ff067b82 */ /* 0x000e220000000a00 */
[----:B------:R-:W-:Y:S01]  /*0900*/  VIADD R3, R3, UR4 ;  /* 0x0000000403037c36 */ /* 0x000fe20008000000 */
[----:B------:R-:W-:-:S12]  /*0910*/  UIADD3 UR5, UPT, UPT, -UR5, URZ, URZ ;  /* 0x000000ff05057290 */ /* 0x000fd8000fffe1ff */
.L_x_393:
[----:B0-----:R-:W-:-:S06]  /*0920*/  IMAD.WIDE R4, R3, 0x4, R6 ;  /* 0x0000000403047825 */ /* 0x001fcc00078e0206 */
[----:B------:R-:W2:Y:S01]  /*0930*/  LDG.E R5, desc[UR10][R4.64] ;  /* 0x0000000a04057981 */ /* 0x000ea2000c1e1900 */
[----:B------:R-:W-:Y:S01]  /*0940*/  UIADD3 UR5, UPT, UPT, UR5, 0x1, URZ ;  /* 0x0000000105057890 */ /* 0x000fe2000fffe0ff */
[----:B------:R-:W-:-:S03]  /*0950*/  VIADD R3, R3, 0x1 ;  /* 0x0000000103037836 */ /* 0x000fc60000000000 */
[----:B------:R-:W-:Y:S01]  /*0960*/  UISETP.NE.AND UP0, UPT, UR5, URZ, UPT ;  /* 0x000000ff0500728c */ /* 0x000fe2000bf05270 */
[----:B--2---:R-:W-:-:S04]  /*0970*/  FSETP.GTU.AND P0, PT, R0, R5, PT ;  /* 0x000000050000720b */ /* 0x004fc80003f0c000 */
[----:B------:R-:W-:-:S04]  /*0980*/  FSEL R0, R5, R0, !P0 ;  /* 0x0000000005007208 */ /* 0x000fc80004000000 */
[----:B------:R-:W-:Y:S05]  /*0990*/  BRA.U UP0, `(.L_x_393) ;  /* 0xfffffffd00e07547 */ /* 0x000fea000b83ffff */
.L_x_388:
[----:B------:R-:W0:Y:S02]  /*09a0*/  LDC.64 R4, c[0x0][0x390] ;  /* 0x0000e400ff047b82 */ /* 0x000e240000000a00 */
[----:B0-----:R-:W-:-:S05]  /*09b0*/  IMAD.WIDE R2, R2, 0x4, R4 ;  /* 0x0000000402027825 */ /* 0x001fca00078e0204 */
[----:B------:R-:W-:Y:S01]  /*09c0*/  STG.E desc[UR10][R2.64], R0 ;  /* 0x0000000002007986 */ /* 0x000fe2000c10190a */
[----:B------:R-:W-:Y:S05]  /*09d0*/  EXIT ;  /* 0x000000000000794d */ /* 0x000fea0003800000 */
.L_x_394:
        /* <DEDUP_REMOVED lines=10> */
.L_x_521:


//--------------------- .text.max_kernel          --------------------------
	.section	.text.max_kernel,"ax",@progbits
	.align	128
        .global         max_kernel
        .type           max_kernel,@function
        .size           max_kernel,(.L_x_522 - max_kernel)
        .other          max_kernel,@"STO_CUDA_ENTRY STV_DEFAULT"
max_kernel:
.text.max_kernel:
        /* <DEDUP_REMOVED lines=11> */
[----:B------:R-:W-:Y:S01]  /*00b0*/  IMAD.MOV.U32 R0, RZ, RZ, -0x800001 ;  /* 0xff7fffffff007424 */ /* 0x000fe200078e00ff */
[----:B------:R-:W1:Y:S01]  /*00c0*/  LDCU.64 UR10, c[0x0][0x358] ;  /* 0x00006b00ff0a77ac */ /* 0x000e620008000a00 */
[----:B0-----:R-:W-:-:S09]  /*00d0*/  UISETP.GE.AND UP0, UPT, UR6, 0x1, UPT ;  /* 0x000000010600788c */ /* 0x001fd2000bf06270 */
[----:B-1----:R-:W-:Y:S05]  /*00e0*/  BRA.U !UP0, `(.L_x_395) ;  /* 0x0000000908187547 */ /* 0x002fea000b800000 */
[----:B------:R-:W-:Y:S01]  /*00f0*/  UISETP.GE.U32.AND UP1, UPT, UR6, 0x10, UPT ;  /* 0x000000100600788c */ /* 0x000fe2000bf26070 */
[----:B------:R-:W-:Y:S01]  /*0100*/  IMAD.MOV.U32 R0, RZ, RZ, -0x800001 ;  /* 0xff7fffffff007424 */ /* 0x000fe200078e00ff */
[----:B------:R-:W-:Y:S01]  /*0110*/  ULOP3.LUT UR7, UR6, 0xf, URZ, 0xc0, !UPT ;  /* 0x0000000f06077892 */ /* 0x000fe2000f8ec0ff */
[----:B------:R-:W-:-:S03]  /*0120*/  IMAD.MOV.U32 R4, RZ, RZ, RZ ;  /* 0x000000ffff047224 */ /* 0x000fc600078e00ff */
[----:B------:R-:W-:-:S03]  /*0130*/  UISETP.NE.AND UP0, UPT, UR7, URZ, UPT ;  /* 0x000000ff0700728c */ /* 0x000fc6000bf05270 */
[----:B------:R-:W-:Y:S08]  /*0140*/  BRA.U !UP1, `(.L_x_396) ;  /* 0x0000000109f87547 */ /* 0x000ff0000b800000 */
[----:B------:R-:W0:Y:S01]  /*0150*/  LDCU.64 UR4, c[0x0][0x388] ;  /* 0x00007100ff0477ac */ /* 0x000e220008000a00 */
[----:B------:R-:W-:Y:S01]  /*0160*/  IMAD.MOV.U32 R0, RZ, RZ, -0x800001 ;  /* 0xff7fffffff007424 */ /* 0x000fe200078e00ff */
[----:B------:R-:W-:-:S04]  /*0170*/  ULOP3.LUT UR8, UR6, 0x7ffffff0, URZ, 0xc0, !UPT ;  /* 0x7ffffff006087892 */ /* 0x000fc8000f8ec0ff */
[----:B------:R-:W-:Y:S02]  /*0180*/  UIADD3 UR9, UPT, UPT, -UR8, URZ, URZ ;  /* 0x000000ff08097290 */ /* 0x000fe4000fffe1ff */
[----:B------:R-:W-:Y:S01]  /*0190*/  IMAD.U32 R4, RZ, RZ, UR8 ;  /* 0x00000008ff047e24 */ /* 0x000fe2000f8e00ff */
[----:B0-----:R-:W-:-:S04]  /*01a0*/  UIADD3 UR4, UP1, UPT, UR4, 0x20, URZ ;  /* 0x0000002004047890 */ /* 0x001fc8000ff3e0ff */
[----:B------:R-:W-:Y:S02]  /*01b0*/  UIADD3.X UR5, UPT, UPT, URZ, UR5, URZ, UP1, !UPT ;  /* 0x00000005ff057290 */ /* 0x000fe40008ffe4ff */
[----:B------:R-:W-:-:S04]  /*01c0*/  IMAD.U32 R2, RZ, RZ, UR4 ;  /* 0x00000004ff027e24 */ /* 0x000fc8000f8e00ff */
[----:B------:R-:W-:-:S07]  /*01d0*/  IMAD.U32 R3, RZ, RZ, UR5 ;  /* 0x00000005ff037e24 */ /* 0x000fce000f8e00ff */
.L_x_397:
        /* <DEDUP_REMOVED lines=16> */
[----:B------:R-:W-:-:S04]  /*02e0*/  UIADD3 UR9, UPT, UPT, UR9, 0x10, URZ ;  /* 0x0000001009097890 */ /* 0x000fc8000fffe0ff */
[----:B------:R-:W-:Y:S01]  /*02f0*/  UISETP.NE.AND UP1, UPT, UR9, URZ, UPT ;  /* 0x000000ff0900728c */ /* 0x000fe2000bf25270 */
[----:B0-----:R-:W-:-:S05]  /*0300*/  IADD3 R2, P1, PT, R2, 0x40, RZ ;  /* 0x0000004002027810 */ /* 0x001fca0007f3e0ff */
[----:B------:R-:W-:Y:S01]  /*0310*/  IMAD.X R3, RZ, RZ, R3, P1 ;  /* 0x000000ffff037224 */ /* 0x000fe200008e0603 */
        /* <DEDUP_REMOVED lines=33> */
.L_x_396:
        /* <DEDUP_REMOVED lines=15> */
[----:B------:R-:W-:Y:S01]  /*0620*/  VIADD R4, R4, 0x8 ;  /* 0x0000000804047836 */ /* 0x000fe20000000000 */
        /* <DEDUP_REMOVED lines=16> */
.L_x_398:
        /* <DEDUP_REMOVED lines=20> */
.L_x_399:
[----:B------:R-:W-:Y:S05]  /*0870*/  BRA.U !UP1, `(.L_x_395) ;  /* 0x0000000109347547 */ /* 0x000fea000b800000 */
[----:B------:R-:W0:Y:S01]  /*0880*/  LDC.64 R2, c[0x0][0x388] ;  /* 0x0000e200ff027b82 */ /* 0x000e220000000a00 */
[----:B------:R-:W-:Y:S01]  /*0890*/  UIADD3 UR4, UPT, UPT, -UR4, URZ, URZ ;  /* 0x000000ff04047290 */ /* 0x000fe2000fffe1ff */
[----:B0-----:R-:W-:-:S11]  /*08a0*/  IMAD.WIDE.U32 R4, R4, 0x4, R2 ;  /* 0x0000000404047825 */ /* 0x001fd600078e0002 */
.L_x_400:
[----:B------:R-:W-:Y:S02]  /*08b0*/  IMAD.MOV.U32 R3, RZ, RZ, R5 ;  /* 0x000000ffff037224 */ /* 0x000fe400078e0005 */
[----:B------:R-:W-:-:S05]  /*08c0*/  IMAD.MOV.U32 R2, RZ, RZ, R4 ;  /* 0x000000ffff027224 */ /* 0x000fca00078e0004 */
[----:B------:R-:W2:Y:S01]  /*08d0*/  LDG.E R3, desc[UR10][R2.64] ;  /* 0x0000000a02037981 */ /* 0x000ea2000c1e1900 */
[----:B------:R-:W-:Y:S01]  /*08e0*/  UIADD3 UR4, UPT, UPT, UR4, 0x1, URZ ;  /* 0x0000000104047890 */ /* 0x000fe2000fffe0ff */
[----:B------:R-:W-:-:S03]  /*08f0*/  IADD3 R4, P1, PT, R4, 0x4, RZ ;  /* 0x0000000404047810 */ /* 0x000fc60007f3e0ff */
[----:B------:R-:W-:Y:S02]  /*0900*/  UISETP.NE.AND UP0, UPT, UR4, URZ, UPT ;  /* 0x000000ff0400728c */ /* 0x000fe4000bf05270 */
[----:B------:R-:W-:Y:S01]  /*0910*/  IMAD.X R5, RZ, RZ, R5, P1 ;  /* 0x000000ffff057224 */ /* 0x000fe200008e0605 */
[----:B--2---:R-:W-:-:S04]  /*0920*/  FSETP.GTU.AND P0, PT, R0, R3, PT ;  /* 0x000000030000720b */ /* 0x004fc80003f0c000 */
[----:B------:R-:W-:Y:S02]  /*0930*/  FSEL R0, R3, R0, !P0 ;  /* 0x0000000003007208 */ /* 0x000fe40004000000 */
[----:B------:R-:W-:Y:S07]  /*0940*/  BRA.U UP0, `(.L_x_400) ;  /* 0xfffffffd00d87547 */ /* 0x000fee000b83ffff */
.L_x_395:
[----:B------:R-:W0:Y:S02]  /*0950*/  LDC.64 R2, c[0x0][0x390] ;  /* 0x0000e400ff027b82 */ /* 0x000e240000000a00 */
[----:B0-----:R-:W-:Y:S01]  /*0960*/  STG.E desc[UR10][R2.64], R0 ;  /* 0x0000000002007986 */ /* 0x001fe2000c10190a */
[----:B------:R-:W-:Y:S05]  /*0970*/  EXIT ;  /* 0x000000000000794d */ /* 0x000fea0003800000 */
.L_x_401:
        /* <DEDUP_REMOVED lines=16> */
.L_x_522:


//--------------------- .text.sum_pow_height_kernel --------------------------
	.section	.text.sum_pow_height_kernel,"ax",@progbits
	.align	128
        .global         sum_pow_height_kernel
        .type           sum_pow_height_kernel,@function
        .size           sum_pow_height_kernel,(.L_x_523 - sum_pow_height_kernel)
        .other          sum_pow_height_kernel,@"STO_CUDA_ENTRY STV_DEFAULT"
sum_pow_height_kernel:
.text.sum_pow_height_kernel:
        /* <DEDUP_REMOVED lines=12> */
[----:B------:R-:W0:Y:S01]  /*00c0*/  LDCU UR6, c[0x0][0x3a8] ;  /* 0x00007500ff0677ac */ /* 0x000e220008000800 */
[----:B------:R-:W1:Y:S06]  /*00d0*/  LDCU.64 UR4, c[0x0][0x358] ;  /* 0x00006b00ff0477ac */ /* 0x000e6c0008000a00 */
[----:B------:R-:W2:Y:S01]  /*00e0*/  LDC.64 R2, c[0x0][0x398] ;  /* 0x0000e600ff027b82 */ /* 0x000ea20000000a00 */
[----:B0-----:R-:W-:-:S05]  /*00f0*/  IMAD R6, R6, UR6, RZ ;  /* 0x0000000606067c24 */ /* 0x001fca000f8e02ff */
[----:B------:R-:W-:Y:S01]  /*0100*/  ISETP.GE.AND P0, PT, R6, 0x1, PT ;  /* 0x000000010600780c */ /* 0x000fe20003f06270 */
[----:B--2---:R-:W-:-:S05]  /*0110*/  IMAD.WIDE R2, R7, 0x4, R2 ;  /* 0x0000000407027825 */ /* 0x004fca00078e0202 */
[----:B-1----:R0:W-:Y:S07]  /*0120*/  STG.E desc[UR4][R2.64], RZ ;  /* 0x000000ff02007986 */ /* 0x0021ee000c101904 */
[----:B------:R-:W-:Y:S05]  /*0130*/  @!P0 EXIT ;  /* 0x000000000000894d */ /* 0x000fea0003800000 */
[----:B------:R-:W1:Y:S01]  /*0140*/  LDCU.64 UR6, c[0x0][0x388] ;  /* 0x00007100ff0677ac */ /* 0x000e620008000a00 */
[----:B------:R-:W2:Y:S01]  /*0150*/  LDC.64 R4, c[0x0][0x390] ;  /* 0x0000e400ff047b82 */ /* 0x000ea20000000a00 */
[----:B------:R-:W-:Y:S01]  /*0160*/  IMAD R7, R7, R6, RZ ;  /* 0x0000000607077224 */ /* 0x000fe200078e02ff */
[----:B------:R-:W-:Y:S01]  /*0170*/  IADD3 R6, PT, PT, -R6, RZ, RZ ;  /* 0x000000ff06067210 */ /* 0x000fe20007ffe1ff */
[----:B-1----:R-:W1:Y:S02]  /*0180*/  F2F.F32.F64 R0, UR6 ;  /* 0x0000000600007d10 */ /* 0x002e640008301000 */
[----:B-1----:R-:W-:-:S06]  /*0190*/  FMUL R10, R0, 0.5 ;  /* 0x3f000000000a7820 */ /* 0x002fcc0000400000 */
[----:B------:R-:W1:Y:S08]  /*01a0*/  FRND.FLOOR R9, R0 ;  /* 0x0000000000097307 */ /* 0x000e700000205000 */
[----:B------:R-:W3:Y:S01]  /*01b0*/  FRND.TRUNC R10, R10 ;  /* 0x0000000a000a7307 */ /* 0x000ee2000020d000 */
[----:B-1----:R-:W-:Y:S01]  /*01c0*/  FSETP.NEU.AND P1, PT, R9, R0, PT ;  /* 0x000000000900720b */ /* 0x002fe20003f2d000 */
[----:B------:R-:W-:-:S02]  /*01d0*/  HFMA2 R9, -RZ, RZ, 0, 0 ;  /* 0x00000000ff097431 */ /* 0x000fc400000001ff */
[----:B---3--:R-:W-:-:S04]  /*01e0*/  FADD R11, R10, R10 ;  /* 0x0000000a0a0b7221 */ /* 0x008fc80000000000 */
[----:B--2---:R-:W-:-:S07]  /*01f0*/  FADD R8, R0, -R11 ;  /* 0x8000000b00087221 */ /* 0x004fce0000000000 */
.L_x_404:
[----:B------:R-:W-:-:S06]  /*0200*/  IMAD.WIDE R10, R7, 0x4, R4 ;  /* 0x00000004070a7825 */ /* 0x000fcc00078e0204 */
[----:B------:R-:W2:Y:S01]  /*0210*/  LDG.E R11, desc[UR4][R10.64] ;  /* 0x000000040a0b7981 */ /* 0x000ea2000c1e1900 */
[----:B------:R-:W-:Y:S01]  /*0220*/  MOV R19, 0x3a2c32e4 ;  /* 0x3a2c32e400137802 */ /* 0x000fe20000000f00 */
[----:B------:R-:W-:Y:S01]  /*0230*/  BSSY.RECONVERGENT B0, `(.L_x_402) ;  /* 0x0000055000007945 */ /* 0x000fe20003800200 */
[----:B------:R-:W-:-:S04]  /*0240*/  IADD3 R6, PT, PT, R6, 0x1, RZ ;  /* 0x0000000106067810 */ /* 0x000fc80007ffe0ff */
[----:B------:R-:W-:Y:S01]  /*0250*/  ISETP.NE.AND P2, PT, R6, RZ, PT ;  /* 0x000000ff0600720c */ /* 0x000fe20003f45270 */
[C---:B--2---:R-:W-:Y:S01]  /*0260*/  FMUL R12, |R11|.reuse, 16777216 ;  /* 0x4b8000000b0c7820 */ /* 0x044fe20000400200 */
[----:B------:R-:W-:-:S04]  /*0270*/  FSETP.GEU.AND P0, PT, |R11|, 1.175494350822287508e-38, PT ;  /* 0x008000000b00780b */ /* 0x000fc80003f0e200 */
[----:B------:R-:W-:-:S04]  /*0280*/  FSEL R12, R12, |R11|, !P0 ;  /* 0x4000000b0c0c7208 */ /* 0x000fc80004000000 */
[----:B------:R-:W-:-:S04]  /*0290*/  IADD3 R13, PT, PT, R12, -0x3f3504f3, RZ ;  /* 0xc0cafb0d0c0d7810 */ /* 0x000fc80007ffe0ff */
[----:B------:R-:W-:-:S04]  /*02a0*/  LOP3.LUT R13, R13, 0xff800000, RZ, 0xc0, !PT ;  /* 0xff8000000d0d7812 */ /* 0x000fc800078ec0ff */
[-C--:B------:R-:W-:Y:S02]  /*02b0*/  IADD3 R12, PT, PT, R12, -R13.reuse, RZ ;  /* 0x8000000d0c0c7210 */ /* 0x080fe40007ffe0ff */
[----:B------:R-:W-:-:S03]  /*02c0*/  I2FP.F32.S32 R13, R13 ;  /* 0x0000000d000d7245 */ /* 0x000fc60000201400 */
[C---:B------:R-:W-:Y:S01]  /*02d0*/  FADD R14, R12.reuse, 1 ;  /* 0x3f8000000c0e7421 */ /* 0x040fe20000000000 */
[----:B------:R-:W-:Y:S01]  /*02e0*/  FADD R15, R12, -1 ;  /* 0xbf8000000c0f7421 */ /* 0x000fe20000000000 */
[----:B------:R-:W-:-:S03]  /*02f0*/  FSEL R12, RZ, -24, P0 ;  /* 0xc1c00000ff0c7808 */ /* 0x000fc60000000000 */
[----:B------:R-:W-:Y:S01]  /*0300*/  FADD R17, R15, R15 ;  /* 0x0000000f0f117221 */ /* 0x000fe20000000000 */
[----:B-1----:R-:W1:Y:S01]  /*0310*/  MUFU.RCP R14, R14 ;  /* 0x0000000e000e7308 */ /* 0x002e620000001000 */
[----:B------:R-:W-:Y:S02]  /*0320*/  FFMA R13, R13, 1.1920928955078125e-07, R12 ;  /* 0x340000000d0d7823 */ /* 0x000fe4000000000c */
[----:B-1----:R-:W-:-:S04]  /*0330*/  FMUL R10, R14, R17 ;  /* 0x000000110e0a7220 */ /* 0x002fc80000400000 */
        /* <DEDUP_REMOVED lines=16> */
[----:B------:R-:W-:-:S04]  /*0440*/  FFMA R17, R10, R17, R14 ;  /* 0x000000110a117223 */ /* 0x000fc8000000000e */
[----:B------:R-:W-:-:S04]  /*0450*/  FADD R15, R12, R17 ;  /* 0x000000110c0f7221 */ /* 0x000fc80000000000 */
[----:B------:R-:W-:Y:S01]  /*0460*/  FMUL R13, R0, R15 ;  /* 0x0000000f000d7220 */ /* 0x000fe20000400000 */
[----:B------:R-:W-:-:S03]  /*0470*/  FADD R12, -R12, R15 ;  /* 0x0000000f0c0c7221 */ /* 0x000fc60000000100 */
[----:B------:R-:W1:Y:S01]  /*0480*/  FRND R14, R13 ;  /* 0x0000000d000e7307 */ /* 0x000e620000201000 */
[----:B------:R-:W-:Y:S01]  /*0490*/  FADD R17, R17, -R12 ;  /* 0x8000000c11117221 */ /* 0x000fe20000000000 */
[C---:B------:R-:W-:Y:S01]  /*04a0*/  FFMA R10, R0.reuse, R15, -R13 ;  /* 0x0000000f000a7223 */ /* 0x040fe2000000080d */
[C---:B------:R-:W-:Y:S02]  /*04b0*/  FSETP.GT.AND P3, PT, |R13|.reuse, 152, PT ;  /* 0x431800000d00780b */ /* 0x040fe40003f64200 */
[C---:B------:R-:W-:Y:S01]  /*04c0*/  FSETP.GEU.AND P4, PT, R13.reuse, RZ, PT ;  /* 0x000000ff0d00720b */ /* 0x040fe20003f8e000 */
[----:B------:R-:W-:Y:S01]  /*04d0*/  FFMA R10, R0, R17, R10 ;  /* 0x00000011000a7223 */ /* 0x000fe2000000000a */
[----:B------:R-:W-:Y:S01]  /*04e0*/  MOV R17, 0x391fcb8e ;  /* 0x391fcb8e00117802 */ /* 0x000fe20000000f00 */
[----:B------:R-:W2:Y:S01]  /*04f0*/  F2I.NTZ R12, R13 ;  /* 0x0000000d000c7305 */ /* 0x000ea20000203100 */
[----:B-1----:R-:W-:Y:S01]  /*0500*/  FADD R15, R13, -R14 ;  /* 0x8000000e0d0f7221 */ /* 0x002fe20000000000 */
[----:B------:R-:W-:-:S03]  /*0510*/  FSETP.GT.AND P0, PT, R14, RZ, PT ;  /* 0x000000ff0e00720b */ /* 0x000fc60003f04000 */
[----:B------:R-:W-:-:S04]  /*0520*/  FADD R10, R10, R15 ;  /* 0x0000000f0a0a7221 */ /* 0x000fc80000000000 */
[C---:B------:R-:W-:Y:S01]  /*0530*/  FFMA R15, R10.reuse, R17, 0.0013391353422775864601 ;  /* 0x3aaf85ed0a0f7423 */ /* 0x040fe20000000011 */
[----:B------:R-:W-:Y:S02]  /*0540*/  SEL R17, RZ, 0x83000000, P0 ;  /* 0x83000000ff117807 */ /* 0x000fe40000000000 */
[----:B------:R-:W-:Y:S01]  /*0550*/  FSETP.NEU.AND P0, PT, R11, 1, PT ;  /* 0x3f8000000b00780b */ /* 0x000fe20003f0d000 */
[----:B------:R-:W-:Y:S01]  /*0560*/  FFMA R15, R10, R15, 0.0096188392490148544312 ;  /* 0x3c1d98560a0f7423 */ /* 0x000fe2000000000f */
[----:B------:R-:W-:Y:S02]  /*0570*/  IADD3 R14, PT, PT, R17, 0x7f000000, RZ ;  /* 0x7f000000110e7810 */ /* 0x000fe40007ffe0ff */
[----:B------:R-:W-:Y:S01]  /*0580*/  FSETP.EQ.OR P0, PT, R0, RZ, !P0 ;  /* 0x000000ff0000720b */ /* 0x000fe20004702400 */
[----:B------:R-:W-:Y:S01]  /*0590*/  FFMA R15, R10, R15, 0.055503588169813156128 ;  /* 0x3d6357bb0a0f7423 */ /* 0x000fe2000000000f */
[----:B--2---:R-:W-:-:S03]  /*05a0*/  LEA R17, R12, -R17, 0x17 ;  /* 0x800000110c117211 */ /* 0x004fc600078eb8ff */
[----:B------:R-:W-:-:S04]  /*05b0*/  FFMA R15, R10, R15, 0.24022644758224487305 ;  /* 0x3e75fdec0a0f7423 */ /* 0x000fc8000000000f */
[----:B------:R-:W-:-:S04]  /*05c0*/  FFMA R15, R10, R15, 0.69314718246459960938 ;  /* 0x3f3172180a0f7423 */ /* 0x000fc8000000000f */
[----:B------:R-:W-:Y:S01]  /*05d0*/  FFMA R15, R10, R15, 1 ;  /* 0x3f8000000a0f7423 */ /* 0x000fe2000000000f */
[----:B------:R-:W-:-:S03]  /*05e0*/  MOV R10, 0x3f800000 ;  /* 0x3f800000000a7802 */ /* 0x000fc60000000f00 */
        /* <DEDUP_REMOVED lines=8> */
[----:B------:R-:W-:-:S04]  /*0670*/  FSETP.NEU.AND P0, PT, |R11|, +INF , PT ;  /* 0x7f8000000b00780b */ /* 0x000fc80003f0d200 */
[----:B------:R-:W-:-:S04]  /*0680*/  FSETP.NEU.AND P0, PT, R11, RZ, P0 ;  /* 0x000000ff0b00720b */ /* 0x000fc8000070d000 */
[----:B------:R-:W-:Y:S02]  /*0690*/  FSETP.GEU.OR P3, PT, R0, RZ, P0 ;  /* 0x000000ff0000720b */ /* 0x000fe4000076e400 */
[----:B------:R-:W-:-:S07]  /*06a0*/  FSETP.NEU.AND P4, PT, |R8|, 1, !P0 ;  /* 0x3f8000000800780b */ /* 0x000fce000478d200 */
[----:B------:R-:W-:-:S05]  /*06b0*/  @!P0 FADD R12, R11, R11 ;  /* 0x0000000b0b0c8221 */ /* 0x000fca0000000000 */
[----:B------:R-:W-:-:S04]  /*06c0*/  @!P3 LOP3.LUT R12, R12, 0x7f800000, RZ, 0x3c, !PT ;  /* 0x7f8000000c0cb812 */ /* 0x000fc800078e3cff */
        /* <DEDUP_REMOVED lines=8> */
[----:B------:R-:W-:-:S04]  /*0750*/  @!P0 FSETP.NEU.AND P3, PT, |R8|, 1, PT ;  /* 0x3f8000000800880b */ /* 0x000fc80003f6d200 */
[----:B------:R-:W-:-:S04]  /*0760*/  @!P0 FSEL R11, R14, -R14, P3 ;  /* 0x8000000e0e0b8208 */ /* 0x000fc80001800000 */
[----:B------:R-:W-:-:S07]  /*0770*/  @!P0 FSEL R10, R11, +QNAN , !P1 ;  /* 0x7fffffff0b0a8808 */ /* 0x000fce0004800000 */
.L_x_403:
[----:B------:R-:W-:Y:S05]  /*0780*/  BSYNC.RECONVERGENT B0 ;  /* 0x0000000000007941 */ /* 0x000fea0003800200 */
.L_x_402:
[----:B------:R-:W-:Y:S01]  /*0790*/  FADD R9, R10, R9 ;  /* 0x000000090a097221 */ /* 0x000fe20000000000 */
[----:B------:R-:W-:-:S04]  /*07a0*/  IADD3 R7, PT, PT, R7, 0x1, RZ ;  /* 0x0000000107077810 */ /* 0x000fc80007ffe0ff */
[----:B------:R1:W-:Y:S01]  /*07b0*/  STG.E desc[UR4][R2.64], R9 ;  /* 0x0000000902007986 */ /* 0x0003e2000c101904 */
[----:B------:R-:W-:Y:S05]  /*07c0*/  @P2 BRA `(.L_x_404) ;  /* 0xfffffff8008c2947 */ /* 0x000fea000383ffff */
[----:B------:R-:W-:Y:S05]  /*07d0*/  EXIT ;  /* 0x000000000000794d */ /* 0x000fea0003800000 */
.L_x_405:
        /* <DEDUP_REMOVED lines=10> */
.L_x_523:


//--------------------- .text.sum_pow_channel_kernel --------------------------
	.section	.text.sum_pow_channel_kernel,"ax",@progbits
	.align	128
        .global         sum_pow_channel_kernel
        .type           sum_pow_channel_kernel,@function
        .size           sum_pow_channel_kernel,(.L_x_524 - sum_pow_channel_kernel)
        .other          sum_pow_channel_kernel,@"STO_CUDA_ENTRY STV_DEFAULT"
sum_pow_channel_kernel:
.text.sum_pow_channel_kernel:
        /* <DEDUP_REMOVED lines=12> */
[----:B------:R-:W1:Y:S02]  /*00c0*/  LDCU.64 UR6, c[0x0][0x3a0] ;  /* 0x00007400ff0677ac */ /* 0x000e640008000a00 */
[----:B-1----:R-:W-:-:S06]  /*00d0*/  UIMAD UR4, UR7, UR6, URZ ;  /* 0x00000006070472a4 */ /* 0x002fcc000f8e02ff */
[----:B0-----:R-:W-:-:S05]  /*00e0*/  IMAD R6, R8, UR4, RZ ;  /* 0x0000000408067c24 */ /* 0x001fca000f8e02ff */
[----:B------:R-:W-:-:S13]  /*00f0*/  ISETP.GE.AND P0, PT, R6, 0x1, PT ;  /* 0x000000010600780c */ /* 0x000fda0003f06270 */
[----:B------:R-:W-:Y:S05]  /*0100*/  @!P0 EXIT ;  /* 0x000000000000894d */ /* 0x000fea0003800000 */
[----:B------:R-:W0:Y:S01]  /*0110*/  LDC.64 R2, c[0x0][0x398] ;  /* 0x0000e600ff027b82 */ /* 0x000e220000000a00 */
[----:B------:R-:W1:Y:S01]  /*0120*/  LDCU.64 UR4, c[0x0][0x358] ;  /* 0x00006b00ff0477ac */ /* 0x000e620008000a00 */
[----:B------:R-:W2:Y:S06]  /*0130*/  LDCU.64 UR8, c[0x0][0x388] ;  /* 0x00007100ff0877ac */ /* 0x000eac0008000a00 */
[----:B------:R-:W3:Y:S01]  /*0140*/  LDC.64 R4, c[0x0][0x390] ;  /* 0x0000e400ff047b82 */ /* 0x000ee20000000a00 */
[----:B0-----:R-:W-:-:S05]  /*0150*/  IMAD.WIDE R2, R9, 0x4, R2 ;  /* 0x0000000409027825 */ /* 0x001fca00078e0202 */
[----:B-1----:R0:W5:Y:S01]  /*0160*/  LDG.E R7, desc[UR4][R2.64] ;  /* 0x0000000402077981 */ /* 0x002162000c1e1900 */
[----:B--2---:R-:W1:Y:S01]  /*0170*/  F2F.F32.F64 R0, UR8 ;  /* 0x0000000800007d10 */ /* 0x004e620008301000 */
[----:B------:R-:W-:Y:S02]  /*0180*/  IMAD R8, R8, UR7, RZ ;  /* 0x0000000708087c24 */ /* 0x000fe4000f8e02ff */
[----:B------:R-:W-:-:S03]  /*0190*/  IMAD R9, R9, R6, RZ ;  /* 0x0000000609097224 */ /* 0x000fc600078e02ff */
[----:B------:R-:W-:-:S05]  /*01a0*/  IADD3 R8, PT, PT, RZ, -R8, RZ ;  /* 0x80000008ff087210 */ /* 0x000fca0007ffe0ff */
[----:B------:R-:W-:Y:S02]  /*01b0*/  IMAD R6, R8, UR6, RZ ;  /* 0x0000000608067c24 */ /* 0x000fe4000f8e02ff */
[----:B-1----:R-:W-:Y:S01]  /*01c0*/  FMUL R10, R0, 0.5 ;  /* 0x3f000000000a7820 */ /* 0x002fe20000400000 */
[----:B------:R-:W1:Y:S08]  /*01d0*/  FRND.FLOOR R11, R0 ;  /* 0x00000000000b7307 */ /* 0x000e700000205000 */
[----:B------:R-:W2:Y:S01]  /*01e0*/  FRND.TRUNC R10, R10 ;  /* 0x0000000a000a7307 */ /* 0x000ea2000020d000 */
[----:B-1----:R-:W-:Y:S01]  /*01f0*/  FSETP.NEU.AND P1, PT, R11, R0, PT ;  /* 0x000000000b00720b */ /* 0x002fe20003f2d000 */
[----:B--2---:R-:W-:-:S04]  /*0200*/  FADD R11, R10, R10 ;  /* 0x0000000a0a0b7221 */ /* 0x004fc80000000000 */
[----:B0--3--:R-:W-:-:S08]  /*0210*/  FADD R8, R0, -R11 ;  /* 0x8000000b00087221 */ /* 0x009fd00000000000 */
.L_x_408:
[----:B------:R-:W-:-:S06]  /*0220*/  IMAD.WIDE R10, R9, 0x4, R4 ;  /* 0x00000004090a7825 */ /* 0x000fcc00078e0204 */
[----:B------:R-:W2:Y:S01]  /*0230*/  LDG.E R11, desc[UR4][R10.64] ;  /* 0x000000040a0b7981 */ /* 0x000ea2000c1e1900 */
[----:B------:R-:W-:Y:S01]  /*0240*/  HFMA2 R19, -RZ, RZ, 0.771484375, 0.21533203125 ;  /* 0x3a2c32e4ff137431 */ /* 0x000fe200000001ff */
[----:B------:R-:W-:Y:S01]  /*0250*/  IADD3 R6, PT, PT, R6, 0x1, RZ ;  /* 0x0000000106067810 */ /* 0x000fe20007ffe0ff */
[----:B------:R-:W-:Y:S03]  /*0260*/  BSSY.RECONVERGENT B0, `(.L_x_406) ;  /* 0x0000054000007945 */ /* 0x000fe60003800200 */
        /* <DEDUP_REMOVED lines=12> */
[----:B0-----:R-:W0:Y:S01]  /*0330*/  MUFU.RCP R14, R14 ;  /* 0x0000000e000e7308 */ /* 0x001e220000001000 */
[----:B------:R-:W-:Y:S02]  /*0340*/  FFMA R13, R13, 1.1920928955078125e-07, R12 ;  /* 0x340000000d0d7823 */ /* 0x000fe4000000000c */
        /* <DEDUP_REMOVED lines=21> */
[----:B------:R-:W0:Y:S01]  /*04a0*/  FRND R14, R13 ;  /* 0x0000000d000e7307 */ /* 0x000e220000201000 */
[----:B------:R-:W-:Y:S01]  /*04b0*/  FADD R17, R17, -R12 ;  /* 0x8000000c11117221 */ /* 0x000fe20000000000 */
[C---:B------:R-:W-:Y:S01]  /*04c0*/  FFMA R10, R0.reuse, R15, -R13 ;  /* 0x0000000f000a7223 */ /* 0x040fe2000000080d */
[C---:B------:R-:W-:Y:S02]  /*04d0*/  FSETP.GT.AND P3, PT, |R13|.reuse, 152, PT ;  /* 0x431800000d00780b */ /* 0x040fe40003f64200 */
[C---:B------:R-:W-:Y:S01]  /*04e0*/  FSETP.GEU.AND P4, PT, R13.reuse, RZ, PT ;  /* 0x000000ff0d00720b */ /* 0x040fe20003f8e000 */
[----:B------:R-:W-:Y:S01]  /*04f0*/  FFMA R10, R0, R17, R10 ;  /* 0x00000011000a7223 */ /* 0x000fe2000000000a */
[----:B------:R-:W-:Y:S01]  /*0500*/  MOV R17, 0x391fcb8e ;  /* 0x391fcb8e00117802 */ /* 0x000fe20000000f00 */
[----:B------:R-:W1:Y:S01]  /*0510*/  F2I.NTZ R12, R13 ;  /* 0x0000000d000c7305 */ /* 0x000e620000203100 */
[----:B0-----:R-:W-:Y:S01]  /*0520*/  FADD R15, R13, -R14 ;  /* 0x8000000e0d0f7221 */ /* 0x001fe20000000000 */
        /* <DEDUP_REMOVED lines=9> */
[----:B-1----:R-:W-:-:S03]  /*05c0*/  LEA R17, R12, -R17, 0x17 ;  /* 0x800000110c117211 */ /* 0x002fc600078eb8ff */
[----:B------:R-:W-:-:S04]  /*05d0*/  FFMA R15, R10, R15, 0.24022644758224487305 ;  /* 0x3e75fdec0a0f7423 */ /* 0x000fc8000000000f */
[----:B------:R-:W-:-:S04]  /*05e0*/  FFMA R15, R10, R15, 0.69314718246459960938 ;  /* 0x3f3172180a0f7423 */ /* 0x000fc8000000000f */
[----:B------:R-:W-:Y:S01]  /*05f0*/  FFMA R15, R10, R15, 1 ;  /* 0x3f8000000a0f7423 */ /* 0x000fe2000000000f */
[----:B------:R-:W-:-:S03]  /*0600*/  HFMA2 R10, -RZ, RZ, 1.875, 0 ;  /* 0x3f800000ff0a7431 */ /* 0x000fc600000001ff */
        /* <DEDUP_REMOVED lines=25> */
.L_x_407:
[----:B------:R-:W-:Y:S05]  /*07a0*/  BSYNC.RECONVERGENT B0 ;  /* 0x0000000000007941 */ /* 0x000fea0003800200 */
.L_x_406:
[----:B-----5:R-:W-:Y:S01]  /*07b0*/  FADD R7, R10, R7 ;  /* 0x000000070a077221 */ /* 0x020fe20000000000 */
[----:B------:R-:W-:-:S04]  /*07c0*/  IADD3 R9, PT, PT, R9, 0x1, RZ ;  /* 0x0000000109097810 */ /* 0x000fc80007ffe0ff */
[----:B------:R0:W-:Y:S01]  /*07d0*/  STG.E desc[UR4][R2.64], R7 ;  /* 0x0000000702007986 */ /* 0x0001e2000c101904 */
[----:B------:R-:W-:Y:S05]  /*07e0*/  @P2 BRA `(.L_x_408) ;  /* 0xfffffff8008c2947 */ /* 0x000fea000383ffff */
[----:B------:R-:W-:Y:S05]  /*07f0*/  EXIT ;  /* 0x000000000000794d */ /* 0x000fea0003800000 */
.L_x_409:
        /* <DEDUP_REMOVED lines=16> */
.L_x_524:


//--------------------- .text.sum_pow_kernel      --------------------------
	.section	.text.sum_pow_kernel,"ax",@progbits
	.align	128
        .global         sum_pow_kernel
        .type           sum_pow_kernel,@function
        .size           sum_pow_kernel,(.L_x_525 - sum_pow_kernel)
        .other          sum_pow_kernel,@"STO_CUDA_ENTRY STV_DEFAULT"
sum_pow_kernel:
.text.sum_pow_kernel:
[----:B------:R-:W-:Y:S01]  /*0000*/  LDC R1, c[0x0][0x37c] ;  /* 0x0000df00ff017b82 */ /* 0x000fe20000000800 */
[----:B------:R-:W0:Y:S07]  /*0010*/  S2R R3, SR_TID.X ;  /* 0x0000000000037919 */ /* 0x000e2e0000002100 */
[----:B------:R-:W-:Y:S01]  /*0020*/  S2UR UR4, SR_CTAID.X ;  /* 0x00000000000479c3 */ /* 0x000fe20000002500 */
[----:B------:R-:W1:Y:S07]  /*0030*/  LDCU UR6, c[0x0][0x370] ;  /* 0x00006e00ff0677ac */ /* 0x000e6e0008000800 */
[----:B------:R-:W1:Y:S08]  /*0040*/  S2UR UR5, SR_CTAID.Y ;  /* 0x00000000000579c3 */ /* 0x000e700000002600 */
[----:B------:R-:W0:Y:S08]  /*0050*/  LDC R2, c[0x0][0x360] ;  /* 0x0000d800ff027b82 */ /* 0x000e300000000800 */
[----:B------:R-:W2:Y:S01]  /*0060*/  LDC R0, c[0x0][0x380] ;  /* 0x0000e000ff007b82 */ /* 0x000ea20000000800 */
[----:B-1----:R-:W-:Y:S01]  /*0070*/  UIMAD UR4, UR5, UR6, UR4 ;  /* 0x00000006050472a4 */ /* 0x002fe2000f8e0204 */
[----:B------:R-:W1:Y:S05]  /*0080*/  LDCU.64 UR6, c[0x0][0x390] ;  /* 0x00007200ff0677ac */ /* 0x000e6a0008000a00 */
[----:B0-----:R-:W-:Y:S01]  /*0090*/  IMAD R2, R2, UR4, R3 ;  /* 0x0000000402027c24 */ /* 0x001fe2000f8e0203 */
[----:B--2---:R-:W-:-:S04]  /*00a0*/  ISETP.GE.AND P0, PT, R0, 0x1, PT ;  /* 0x000000010000780c */ /* 0x004fc80003f06270 */
[----:B------:R-:W-:-:S13]  /*00b0*/  ISETP.GT.OR P0, PT, R2, RZ, !P0 ;  /* 0x000000ff0200720c */ /* 0x000fda0004704670 */
[----:B-1----:R-:W-:Y:S05]  /*00c0*/  @P0 EXIT ;  /* 0x000000000000094d */ /* 0x002fea0003800000 */
[----:B------:R-:W0:Y:S01]  /*00d0*/  LDCU.64 UR4, c[0x0][0x388] ;  /* 0x00007100ff0477ac */ /* 0x000e220008000a00 */
[----:B------:R-:W1:Y:S01]  /*00e0*/  LDC.64 R2, c[0x0][0x398] ;  /* 0x0000e600ff027b82 */ /* 0x000e620000000a00 */
[----:B------:R-:W1:Y:S01]  /*00f0*/  LDCU.64 UR8, c[0x0][0x358] ;  /* 0x00006b00ff0877ac */ /* 0x000e620008000a00 */
[----:B0-----:R-:W0:Y:S01]  /*0100*/  F2F.F32.F64 R4, UR4 ;  /* 0x0000000400047d10 */ /* 0x001e220008301000 */
[----:B-1----:R1:W5:Y:S01]  /*0110*/  LDG.E R5, desc[UR8][R2.64] ;  /* 0x0000000802057981 */ /* 0x002362000c1e1900 */
[----:B0-----:R-:W-:-:S13]  /*0120*/  FSETP.NEU.AND P0, PT, R4, RZ, PT ;  /* 0x000000ff0400720b */ /* 0x001fda0003f0d000 */
[----:B-1----:R-:W-:Y:S05]  /*0130*/  @P0 BRA `(.L_x_410) ;  /* 0x0000000000e40947 */ /* 0x002fea0003800000 */
[C---:B------:R-:W-:Y:S02]  /*0140*/  ISETP.GE.U32.AND P0, PT, R0.reuse, 0x10, PT ;  /* 0x000000100000780c */ /* 0x040fe40003f06070 */
[----:B------:R-:W-:-:S11]  /*0150*/  LOP3.LUT R6, R0, 0xf, RZ, 0xc0, !PT ;  /* 0x0000000f00067812 */ /* 0x000fd600078ec0ff */
[----:B------:R-:W-:Y:S05]  /*0160*/  @!P0 BRA `(.L_x_411) ;  /* 0x0000000000588947 */ /* 0x000fea0003800000 */
[----:B------:R-:W-:-:S04]  /*0170*/  LOP3.LUT R4, R0, 0x7ffffff0, RZ, 0xc0, !PT ;  /* 0x7ffffff000047812 */ /* 0x000fc800078ec0ff */
[----:B------:R-:W-:-:S07]  /*0180*/  IADD3 R4, PT, PT, -R4, RZ, RZ ;  /* 0x000000ff04047210 */ /* 0x000fce0007ffe1ff */
.L_x_412:
[----:B-----5:R-:W-:Y:S01]  /*0190*/  FADD R5, R5, 1 ;  /* 0x3f80000005057421 */ /* 0x020fe20000000000 */
[----:B------:R-:W-:-:S03]  /*01a0*/  IADD3 R4, PT, PT, R4, 0x10, RZ ;  /* 0x0000001004047810 */ /* 0x000fc60007ffe0ff */
[----:B------:R-:W-:Y:S01]  /*01b0*/  FADD R5, R5, 1 ;  /* 0x3f80000005057421 */ /* 0x000fe20000000000 */
[----:B------:R-:W-:-:S03]  /*01c0*/  ISETP.NE.AND P0, PT, R4, RZ, PT ;  /* 0x000000ff0400720c */ /* 0x000fc60003f05270 */
[----:B------:R-:W-:-:S04]  /*01d0*/  FADD R5, R5, 1 ;  /* 0x3f80000005057421 */ /* 0x000fc80000000000 */
        /* <DEDUP_REMOVED lines=12> */
[----:B------:R-:W-:Y:S01]  /*02a0*/  FADD R5, R5, 1 ;  /* 0x3f80000005057421 */ /* 0x000fe20000000000 */
[----:B------:R-:W-:Y:S06]  /*02b0*/  @P0 BRA `(.L_x_412) ;  /* 0xfffffffc00b40947 */ /* 0x000fec000383ffff */
[----:B------:R0:W-:Y:S02]  /*02c0*/  STG.E desc[UR8][R2.64], R5 ;  /* 0x0000000502007986 */ /* 0x0001e4000c101908 */
.L_x_411:
[----:B------:R-:W-:-:S13]  /*02d0*/  ISETP.NE.AND P0, PT, R6, RZ, PT ;  /* 0x000000ff0600720c */ /* 0x000fda0003f05270 */
[----:B------:R-:W-:Y:S05]  /*02e0*/  @!P0 EXIT ;  /* 0x000000000000894d */ /* 0x000fea0003800000 */
[----:B------:R-:W-:Y:S02]  /*02f0*/  ISETP.GE.U32.AND P0, PT, R6, 0x8, PT ;  /* 0x000000080600780c */ /* 0x000fe40003f06070 */
[----:B------:R-:W-:-:S04]  /*0300*/  LOP3.LUT R4, R0, 0x7, RZ, 0xc0, !PT ;  /* 0x0000000700047812 */ /* 0x000fc800078ec0ff */
[----:B------:R-:W-:-:S07]  /*0310*/  ISETP.NE.AND P1, PT, R4, RZ, PT ;  /* 0x000000ff0400720c */ /* 0x000fce0003f25270 */
[----:B------:R-:W-:Y:S06]  /*0320*/  @!P0 BRA `(.L_x_413) ;  /* 0x0000000000248947 */ /* 0x000fec0003800000 */
[----:B0----5:R-:W-:-:S04]  /*0330*/  FADD R5, R5, 1 ;  /* 0x3f80000005057421 */ /* 0x021fc80000000000 */
[----:B------:R-:W-:-:S04]  /*0340*/  FADD R5, R5, 1 ;  /* 0x3f80000005057421 */ /* 0x000fc80000000000 */
[----:B------:R-:W-:-:S04]  /*0350*/  FADD R5, R5, 1 ;  /* 0x3f80000005057421 */ /* 0x000fc80000000000 */
[----:B------:R-:W-:-:S04]  /*0360*/  FADD R5, R5, 1 ;  /* 0x3f80000005057421 */ /* 0x000fc80000000000 */
[----:B------:R-:W-:-:S04]  /*0370*/  FADD R5, R5, 1 ;  /* 0x3f80000005057421 */ /* 0x000fc80000000000 */
[----:B------:R-:W-:-:S04]  /*0380*/  FADD R5, R5, 1 ;  /* 0x3f80000005057421 */ /* 0x000fc80000000000 */
[----:B------:R-:W-:-:S04]  /*0390*/  FADD R5, R5, 1 ;  /* 0x3f80000005057421 */ /* 0x000fc80000000000 */
[----:B------:R-:W-:-:S05]  /*03a0*/  FADD R5, R5, 1 ;  /* 0x3f80000005057421 */ /* 0x000fca0000000000 */
[----:B------:R1:W-:Y:S02]  /*03b0*/  STG.E desc[UR8][R2.64], R5 ;  /* 0x0000000502007986 */ /* 0x0003e4000c101908 */
.L_x_413:
[----:B------:R-:W-:Y:S05]  /*03c0*/  @!P1 EXIT ;  /* 0x000000000000994d */ /* 0x000fea0003800000 */
[----:B------:R-:W-:Y:S02]  /*03d0*/  ISETP.GE.U32.AND P0, PT, R4, 0x4, PT ;  /* 0x000000040400780c */ /* 0x000fe40003f06070 */
[----:B------:R-:W-:-:S11]  /*03e0*/  LOP3.LUT R0, R0, 0x3, RZ, 0xc0, !PT ;  /* 0x0000000300007812 */ /* 0x000fd600078ec0ff */
[----:B-----5:R-:W-:-:S04]  /*03f0*/  @P0 FADD R4, R5, 1 ;  /* 0x3f80000005040421 */ /* 0x020fc80000000000 */
[----:B------:R-:W-:-:S04]  /*0400*/  @P0 FADD R4, R4, 1 ;  /* 0x3f80000004040421 */ /* 0x000fc80000000000 */
[----:B------:R-:W-:-:S04]  /*0410*/  @P0 FADD R4, R4, 1 ;  /* 0x3f80000004040421 */ /* 0x000fc80000000000 */
[----:B01----:R-:W-:-:S05]  /*0420*/  @P0 FADD R5, R4, 1 ;  /* 0x3f80000004050421 */ /* 0x003fca0000000000 */
[----:B------:R0:W-:Y:S01]  /*0430*/  @P0 STG.E desc[UR8][R2.64], R5 ;  /* 0x0000000502000986 */ /* 0x0001e2000c101908 */
[----:B------:R-:W-:-:S13]  /*0440*/  ISETP.NE.AND P0, PT, R0, RZ, PT ;  /* 0x000000ff0000720c */ /* 0x000fda0003f05270 */
[----:B0-----:R-:W-:Y:S05]  /*0450*/  @!P0 EXIT ;  /* 0x000000000000894d */ /* 0x001fea0003800000 */
[----:B------:R-:W-:-:S07]  /*0460*/  IADD3 R0, PT, PT, -R0, RZ, RZ ;  /* 0x000000ff00007210 */ /* 0x000fce0007ffe1ff */
.L_x_414:
[----:B------:R-:W-:Y:S01]  /*0470*/  IADD3 R0, PT, PT, R0, 0x1, RZ ;  /* 0x0000000100007810 */ /* 0x000fe20007ffe0ff */
[----:B------:R-:W-:-:S03]  /*0480*/  FADD R5, R5, 1 ;  /* 0x3f80000005057421 */ /* 0x000fc60000000000 */
[----:B------:R-:W-:-:S13]  /*0490*/  ISETP.NE.AND P0, PT, R0, RZ, PT ;  /* 0x000000ff0000720c */ /* 0x000fda0003f05270 */
[----:B------:R-:W-:Y:S05]  /*04a0*/  @P0 BRA `(.L_x_414) ;  /* 0xfffffffc00f00947 */ /* 0x000fea000383ffff */
[----:B------:R-:W-:Y:S01]  /*04b0*/  STG.E desc[UR8][R2.64], R5 ;  /* 0x0000000502007986 */ /* 0x000fe2000c101908 */
[----:B------:R-:W-:Y:S05]  /*04c0*/  EXIT ;  /* 0x000000000000794d */ /* 0x000fea0003800000 */
.L_x_410:
[C---:B------:R-:W-:Y:S01]  /*04d0*/  FMUL R6, R4.reuse, 0.5 ;  /* 0x3f00000004067820 */ /* 0x040fe20000400000 */
[----:B------:R-:W-:Y:S01]  /*04e0*/  FSETP.GEU.AND P0, PT, R4, RZ, PT ;  /* 0x000000ff0400720b */ /* 0x000fe20003f0e000 */
[----:B------:R-:W-:Y:S08]  /*04f0*/  FRND.FLOOR R3, R4 ;  /* 0x0000000400037307 */ /* 0x000ff00000205000 */
[----:B------:R-:W0:Y:S02]  /*0500*/  FRND.TRUNC R6, R6 ;  /* 0x0000000600067307 */ /* 0x000e24000020d000 */
[----:B0-----:R-:W-:-:S04]  /*0510*/  FADD R7, R6, R6 ;  /* 0x0000000606077221 */ /* 0x001fc80000000000 */
[----:B------:R-:W-:Y:S01]  /*0520*/  FADD R2, R4, -R7 ;  /* 0x8000000704027221 */ /* 0x000fe20000000000 */
[----:B------:R-:W-:Y:S06]  /*0530*/  @!P0 BRA `(.L_x_415) ;  /* 0x0000000400808947 */ /* 0x000fec0003800000 */
[----:B------:R-:W-:-:S07]  /*0540*/  IADD3 R0, PT, PT, -R0, RZ, RZ ;  /* 0x000000ff00007210 */ /* 0x000fce0007ffe1ff */
.L_x_417:
[----:B0-----:R-:W-:Y:S02]  /*0550*/  MOV R7, UR7 ;  /* 0x0000000700077c02 */ /* 0x001fe40008000f00 */
[----:B------:R-:W-:-:S05]  /*0560*/  MOV R6, UR6 ;  /* 0x0000000600067c02 */ /* 0x000fca0008000f00 */
[----:B------:R-:W2:Y:S01]  /*0570*/  LDG.E R7, desc[UR8][R6.64] ;  /* 0x0000000806077981 */ /* 0x000ea2000c1e1900 */
[----:B------:R-:W-:Y:S02]  /*0580*/  HFMA2 R14, -RZ, RZ, 0.771484375, 0.21533203125 ;  /* 0x3a2c32e4ff0e7431 */ /* 0x000fe400000001ff */
[C---:B--2---:R-:W-:Y:S01]  /*0590*/  FMUL R8, |R7|.reuse, 16777216 ;  /* 0x4b80000007087820 */ /* 0x044fe20000400200 */
[C---:B------:R-:W-:Y:S02]  /*05a0*/  FSETP.GEU.AND P0, PT, |R7|.reuse, 1.175494350822287508e-38, PT ;  /* 0x008000000700780b */ /* 0x040fe40003f0e200 */
[----:B------:R-:W-:Y:S02]  /*05b0*/  FSETP.NEU.AND P2, PT, R7, 1, PT ;  /* 0x3f8000000700780b */ /* 0x000fe40003f4d000 */
[----:B------:R-:W-:Y:S02]  /*05c0*/  FSEL R8, R8, |R7|, !P0 ;  /* 0x4000000708087208 */ /* 0x000fe40004000000 */
[----:B------:R-:W-:-:S02]  /*05d0*/  FSEL R6, RZ, -24, P0 ;  /* 0xc1c00000ff067808 */ /* 0x000fc40000000000 */
        /* <DEDUP_REMOVED lines=11> */
[C---:B------:R-:W-:Y:S01]  /*0690*/  FMUL R11, R12.reuse, R12 ;  /* 0x0000000c0c0b7220 */ /* 0x040fe20000400000 */
[----:B------:R-:W-:Y:S02]  /*06a0*/  FFMA R6, R12, 1.4426950216293334961, R9 ;  /* 0x3fb8aa3b0c067823 */ /* 0x000fe40000000009 */
[----:B------:R-:W-:Y:S01]  /*06b0*/  FADD R13, R13, R13 ;  /* 0x0000000d0d0d7221 */ /* 0x000fe20000000000 */
[----:B------:R-:W-:Y:S01]  /*06c0*/  FFMA R14, R11, R14, 0.0032181653659790754318 ;  /* 0x3b52e7db0b0e7423 */ /* 0x000fe2000000000e */
        /* <DEDUP_REMOVED lines=17> */
[----:B------:R-:W-:Y:S01]  /*07e0*/  FFMA R6, R4, R9, -R13 ;  /* 0x0000000904067223 */ /* 0x000fe2000000080d */
[----:B------:R-:W-:-:S03]  /*07f0*/  FSETP.GEU.AND P1, PT, R13, RZ, PT ;  /* 0x000000ff0d00720b */ /* 0x000fc60003f2e000 */
        /* <DEDUP_REMOVED lines=8> */
[----:B------:R-:W-:Y:S01]  /*0880*/  FSETP.GT.AND P0, PT, |R13|, 152, PT ;  /* 0x431800000d00780b */ /* 0x000fe20003f04200 */
[----:B------:R-:W-:Y:S01]  /*0890*/  FFMA R9, R6, R9, 0.0096188392490148544312 ;  /* 0x3c1d985606097423 */ /* 0x000fe20000000009 */
[----:B------:R-:W-:Y:S02]  /*08a0*/  IADD3 R8, PT, PT, R11, 0x7f000000, RZ ;  /* 0x7f0000000b087810 */ /* 0x000fe40007ffe0ff */
[----:B-1----:R-:W-:Y:S01]  /*08b0*/  LEA R11, R10, -R11, 0x17 ;  /* 0x8000000b0a0b7211 */ /* 0x002fe200078eb8ff */
[----:B------:R-:W-:-:S04]  /*08c0*/  FFMA R9, R6, R9, 0.055503588169813156128 ;  /* 0x3d6357bb06097423 */ /* 0x000fc80000000009 */
[----:B------:R-:W-:-:S04]  /*08d0*/  FFMA R9, R6, R9, 0.24022644758224487305 ;  /* 0x3e75fdec06097423 */ /* 0x000fc80000000009 */
[----:B------:R-:W-:-:S04]  /*08e0*/  FFMA R9, R6, R9, 0.69314718246459960938 ;  /* 0x3f31721806097423 */ /* 0x000fc80000000009 */
[----:B------:R-:W-:-:S04]  /*08f0*/  FFMA R9, R6, R9, 1 ;  /* 0x3f80000006097423 */ /* 0x000fc80000000009 */
[----:B------:R-:W-:-:S04]  /*0900*/  FMUL R8, R9, R8 ;  /* 0x0000000809087220 */ /* 0x000fc80000400000 */
[----:B------:R-:W-:Y:S01]  /*0910*/  FMUL R11, R8, R11 ;  /* 0x0000000b080b7220 */ /* 0x000fe20000400000 */
[----:B------:R-:W-:Y:S01]  /*0920*/  HFMA2 R8, -RZ, RZ, 1.875, 0 ;  /* 0x3f800000ff087431 */ /* 0x000fe200000001ff */
[----:B------:R-:W-:Y:S01]  /*0930*/  @P0 FSEL R11, RZ, +INF , !P1 ;  /* 0x7f800000ff0b0808 */ /* 0x000fe20004800000 */
[----:B------:R-:W-:Y:S06]  /*0940*/  @!P2 BRA `(.L_x_416) ;  /* 0x000000000050a947 */ /* 0x000fec0003800000 */
[----:B------:R-:W-:-:S04]  /*0950*/  FSETP.NAN.AND P0, PT, |R4|, |R4|, PT ;  /* 0x400000040400720b */ /* 0x000fc80003f08200 */
[----:B------:R-:W-:-:S13]  /*0960*/  FSETP.NUM.AND P0, PT, |R7|, |R7|, !P0 ;  /* 0x400000070700720b */ /* 0x000fda0004707200 */
[----:B------:R-:W-:Y:S01]  /*0970*/  @!P0 FADD R8, R4, R7 ;  /* 0x0000000704088221 */ /* 0x000fe20000000000 */
[----:B------:R-:W-:Y:S06]  /*0980*/  @!P0 BRA `(.L_x_416) ;  /* 0x0000000000408947 */ /* 0x000fec0003800000 */
[----:B------:R-:W-:-:S04]  /*0990*/  FSETP.NEU.AND P0, PT, |R7|, +INF , PT ;  /* 0x7f8000000700780b */ /* 0x000fc80003f0d200 */
[----:B------:R-:W-:-:S04]  /*09a0*/  FSETP.NEU.AND P0, PT, R7, RZ, P0 ;  /* 0x000000ff0700720b */ /* 0x000fc8000070d000 */
[----:B------:R-:W-:-:S09]  /*09b0*/  FSETP.NEU.AND P1, PT, |R2|, 1, !P0 ;  /* 0x3f8000000200780b */ /* 0x000fd2000472d200 */
[----:B------:R-:W-:-:S05]  /*09c0*/  @!P0 FADD R6, R7, R7 ;  /* 0x0000000707068221 */ /* 0x000fca0000000000 */
        /* <DEDUP_REMOVED lines=8> */
[----:B------:R-:W-:Y:S02]  /*0a50*/  @!P1 FSETP.NEU.AND P2, PT, |R2|, 1, PT ;  /* 0x3f8000000200980b */ /* 0x000fe40003f4d200 */
[----:B------:R-:W-:Y:S02]  /*0a60*/  @!P1 FSETP.NEU.AND P0, PT, R3, R4, PT ;  /* 0x000000040300920b */ /* 0x000fe40003f0d000 */
[----:B------:R-:W-:-:S04]  /*0a70*/  @!P1 FSEL R6, R11, -R11, P2 ;  /* 0x8000000b0b069208 */ /* 0x000fc80001000000 */
[----:B------:R-:W-:-:S07]  /*0a80*/  @!P1 FSEL R8, R6, +QNAN , !P0 ;  /* 0x7fffffff06089808 */ /* 0x000fce0004000000 */
.L_x_416:
[----:B------:R-:W0:Y:S01]  /*0a90*/  LDC.64 R6, c[0x0][0x398] ;  /* 0x0000e600ff067b82 */ /* 0x000e220000000a00 */
[----:B------:R-:W-:Y:S01]  /*0aa0*/  IADD3 R0, PT, PT, R0, 0x1, RZ ;  /* 0x0000000100007810 */ /* 0x000fe20007ffe0ff */
[----:B-----5:R-:W-:Y:S01]  /*0ab0*/  FADD R5, R8, R5 ;  /* 0x0000000508057221 */ /* 0x020fe20000000000 */
[----:B------:R-:W-:Y:S02]  /*0ac0*/  UIADD3 UR4, UP0, UPT, UR6, 0x4, URZ ;  /* 0x0000000406047890 */ /* 0x000fe4000ff1e0ff */
[----:B------:R-:W-:Y:S02]  /*0ad0*/  ISETP.NE.AND P0, PT, R0, RZ, PT ;  /* 0x000000ff0000720c */ /* 0x000fe40003f05270 */
[----:B------:R-:W-:Y:S01]  /*0ae0*/  UIADD3.X UR5, UPT, UPT, URZ, UR7, URZ, UP0, !UPT ;  /* 0x00000007ff057290 */ /* 0x000fe200087fe4ff */
[----:B0-----:R0:W-:Y:S10]  /*0af0*/  STG.E desc[UR8][R6.64], R5 ;  /* 0x0000000506007986 */ /* 0x0011f4000c101908 */
[----:B------:R-:W-:Y:S05]  /*0b00*/  @!P0 EXIT ;  /* 0x000000000000894d */ /* 0x000fea0003800000 */
[----:B------:R-:W-:Y:S01]  /*0b10*/  UMOV UR6, UR4 ;  /* 0x0000000400067c82 */ /* 0x000fe20008000000 */
[----:B------:R-:W-:Y:S01]  /*0b20*/  UMOV UR7, UR5 ;  /* 0x0000000500077c82 */ /* 0x000fe20008000000 */
[----:B------:R-:W-:Y:S05]  /*0b30*/  BRA `(.L_x_417) ;  /* 0xfffffff800847947 */ /* 0x000fea000383ffff */
.L_x_415:
[----:B------:R-:W-:-:S07]  /*0b40*/  IADD3 R0, PT, PT, -R0, RZ, RZ ;  /* 0x000000ff00007210 */ /* 0x000fce0007ffe1ff */
.L_x_420:
        /* <DEDUP_REMOVED lines=65> */
[----:B------:R-:W-:-:S13]  /*0f60*/  FSETP.NAN.OR P0, PT, |R7|, |R7|, P0 ;  /* 0x400000070700720b */ /* 0x000fda0000708600 */
[----:B------:R-:W-:Y:S05]  /*0f70*/  @P0 BRA `(.L_x_419) ;  /* 0x00000000004c0947 */ /* 0x000fea0003800000 */
[----:B------:R-:W-:-:S04]  /*0f80*/  FSETP.NEU.AND P0, PT, |R7|, +INF , PT ;  /* 0x7f8000000700780b */ /* 0x000fc80003f0d200 */
[----:B------:R-:W-:-:S04]  /*0f90*/  FSETP.EQ.OR P0, PT, R7, RZ, !P0 ;  /* 0x000000ff0700720b */ /* 0x000fc80004702400 */
[----:B------:R-:W-:-:S09]  /*0fa0*/  FSETP.NEU.AND P1, PT, |R2|, 1, P0 ;  /* 0x3f8000000200780b */ /* 0x000fd2000072d200 */
[----:B------:R-:W-:-:S05]  /*0fb0*/  @P0 FADD R6, R7, R7 ;  /* 0x0000000707060221 */ /* 0x000fca0000000000 */
[----:B------:R-:W-:-:S04]  /*0fc0*/  @P0 LOP3.LUT R6, R6, 0x7f800000, RZ, 0x3c, !PT ;  /* 0x7f80000006060812 */ /* 0x000fc800078e3cff */
[----:B------:R-:W-:-:S04]  /*0fd0*/  @P1 LOP3.LUT R6, R6, 0x7fffffff, RZ, 0xc0, !PT ;  /* 0x7fffffff06061812 */ /* 0x000fc800078ec0ff */
[----:B------:R-:W-:Y:S01]  /*0fe0*/  @P0 MOV R8, R6 ;  /* 0x0000000600080202 */ /* 0x000fe20000000f00 */
[----:B------:R-:W-:Y:S06]  /*0ff0*/  @P0 BRA `(.L_x_418) ;  /* 0x0000000000300947 */ /* 0x000fec0003800000 */
[----:B------:R-:W-:Y:S02]  /*1000*/  FSETP.NEU.AND P0, PT, |R4|, +INF , PT ;  /* 0x7f8000000400780b */ /* 0x000fe40003f0d200 */
[----:B------:R-:W-:-:S13]  /*1010*/  FSETP.EQ.AND P1, PT, R7, -1, PT ;  /* 0xbf8000000700780b */ /* 0x000fda0003f22000 */
[----:B------:R-:W-:Y:S05]  /*1020*/  @!P0 BRA P1, `(.L_x_418) ;  /* 0x0000000000248947 */ /* 0x000fea0000800000 */
[----:B------:R-:W-:Y:S02]  /*1030*/  FSETP.GEU.AND P0, PT, R7, RZ, PT ;  /* 0x000000ff0700720b */ /* 0x000fe40003f0e000 */
[----:B------:R-:W-:-:S11]  /*1040*/  MOV R8, R11 ;  /* 0x0000000b00087202 */ /* 0x000fd60000000f00 */
[----:B------:R-:W-:Y:S05]  /*1050*/  @P0 BRA `(.L_x_418) ;  /* 0x0000000000180947 */ /* 0x000fea0003800000 */
[----:B------:R-:W-:Y:S02]  /*1060*/  FSETP.NEU.AND P1, PT, |R2|, 1, PT ;  /* 0x3f8000000200780b */ /* 0x000fe40003f2d200 */
[----:B------:R-:W-:Y:S02]  /*1070*/  FSETP.NEU.AND P0, PT, R3, R4, PT ;  /* 0x000000040300720b */ /* 0x000fe40003f0d000 */
[----:B------:R-:W-:-:S04]  /*1080*/  FSEL R8, R11, -R11, P1 ;  /* 0x8000000b0b087208 */ /* 0x000fc80000800000 */
[----:B------:R-:W-:Y:S01]  /*1090*/  FSEL R8, R8, +QNAN , !P0 ;  /* 0x7fffffff08087808 */ /* 0x000fe20004000000 */
[----:B------:R-:W-:Y:S06]  /*10a0*/  BRA `(.L_x_418) ;  /* 0x0000000000047947 */ /* 0x000fec0003800000 */
.L_x_419:
[----:B------:R-:W-:-:S07]  /*10b0*/  FADD R8, R4, R7 ;  /* 0x0000000704087221 */ /* 0x000fce0000000000 */
.L_x_418:
        /* <DEDUP_REMOVED lines=11> */
.L_x_421:
        /* <DEDUP_REMOVED lines=9> */
.L_x_525:


//--------------------- .text.sum_height_kernel   --------------------------
	.section	.text.sum_height_kernel,"ax",@progbits
	.align	128
        .global         sum_height_kernel
        .type           sum_height_kernel,@function
        .size           sum_height_kernel,(.L_x_526 - sum_height_kernel)
        .other          sum_height_kernel,@"STO_CUDA_ENTRY STV_DEFAULT"
sum_height_kernel:
.text.sum_height_kernel:
        /* <DEDUP_REMOVED lines=20> */
[C---:B------:R-:W-:Y:S01]  /*0140*/  ISETP.GE.U32.AND P1, PT, R6.reuse, 0x10, PT ;  /* 0x000000100600780c */ /* 0x040fe20003f26070 */
[----:B------:R-:W-:Y:S01]  /*0150*/  HFMA2 R7, -RZ, RZ, 0, 0 ;  /* 0x00000000ff077431 */ /* 0x000fe200000001ff */
[----:B------:R-:W-:Y:S01]  /*0160*/  LOP3.LUT R12, R6, 0xf, RZ, 0xc0, !PT ;  /* 0x0000000f060c7812 */ /* 0x000fe200078ec0ff */
[----:B------:R-:W-:Y:S01]  /*0170*/  IMAD R0, R5, R6, RZ ;  /* 0x0000000605007224 */ /* 0x000fe200078e02ff */
[----:B------:R-:W-:Y:S02]  /*0180*/  MOV R11, RZ ;  /* 0x000000ff000b7202 */ /* 0x000fe40000000f00 */
[----:B------:R-:W-:-:S07]  /*0190*/  ISETP.NE.AND P0, PT, R12, RZ, PT ;  /* 0x000000ff0c00720c */ /* 0x000fce0003f05270 */
[----:B------:R-:W-:Y:S06]  /*01a0*/  @!P1 BRA `(.L_x_422) ;  /* 0x0000000000f89947 */ /* 0x000fec0003800000 */
[----:B------:R-:W1:Y:S01]  /*01b0*/  LDCU.64 UR4, c[0x0][0x388] ;  /* 0x00007100ff0477ac */ /* 0x000e620008000a00 */
[----:B------:R-:W-:Y:S02]  /*01c0*/  LOP3.LUT R7, R6, 0x7ffffff0, RZ, 0xc0, !PT ;  /* 0x7ffffff006077812 */ /* 0x000fe400078ec0ff */
[----:B------:R-:W-:Y:S02]  /*01d0*/  MOV R11, RZ ;  /* 0x000000ff000b7202 */ /* 0x000fe40000000f00 */
[----:B------:R-:W-:Y:S02]  /*01e0*/  MOV R9, R0 ;  /* 0x0000000000097202 */ /* 0x000fe40000000f00 */
[----:B------:R-:W-:Y:S01]  /*01f0*/  IADD3 R8, PT, PT, -R7, RZ, RZ ;  /* 0x000000ff07087210 */ /* 0x000fe20007ffe1ff */
[----:B-1----:R-:W-:-:S04]  /*0200*/  UIADD3 UR4, UP0, UPT, UR4, 0x20, URZ ;  /* 0x0000002004047890 */ /* 0x002fc8000ff1e0ff */
[----:B------:R-:W-:-:S12]  /*0210*/  UIADD3.X UR5, UPT, UPT, URZ, UR5, URZ, UP0, !UPT ;  /* 0x00000005ff057290 */ /* 0x000fd800087fe4ff */
.L_x_423:
[----:B------:R-:W-:Y:S02]  /*0220*/  MOV R4, UR4 ;  /* 0x0000000400047c02 */ /* 0x000fe40008000f00 */
[----:B------:R-:W-:-:S03]  /*0230*/  MOV R5, UR5 ;  /* 0x0000000500057c02 */ /* 0x000fc60008000f00 */
[----:B------:R-:W-:-:S05]  /*0240*/  IMAD.WIDE R4, R9, 0x4, R4 ;  /* 0x0000000409047825 */ /* 0x000fca00078e0204 */
[----:B------:R-:W2:Y:S02]  /*0250*/  LDG.E R10, desc[UR6][R4.64+-0x20] ;  /* 0xffffe006040a7981 */ /* 0x000ea4000c1e1900 */
[----:B--23--:R-:W-:-:S05]  /*0260*/  FADD R11, R10, R11 ;  /* 0x0000000b0a0b7221 */ /* 0x00cfca0000000000 */
[----:B------:R1:W-:Y:S04]  /*0270*/  STG.E desc[UR6][R2.64], R11 ;  /* 0x0000000b02007986 */ /* 0x0003e8000c101906 */
[----:B------:R-:W2:Y:S02]  /*0280*/  LDG.E R10, desc[UR6][R4.64+-0x1c] ;  /* 0xffffe406040a7981 */ /* 0x000ea4000c1e1900 */
[----:B--2---:R-:W-:-:S05]  /*0290*/  FADD R13, R11, R10 ;  /* 0x0000000a0b0d7221 */ /* 0x004fca0000000000 */
[----:B------:R2:W-:Y:S04]  /*02a0*/  STG.E desc[UR6][R2.64], R13 ;  /* 0x0000000d02007986 */ /* 0x0005e8000c101906 */
[----:B------:R-:W3:Y:S02]  /*02b0*/  LDG.E R10, desc[UR6][R4.64+-0x18] ;  /* 0xffffe806040a7981 */ /* 0x000ee4000c1e1900 */
[----:B---3--:R-:W-:-:S05]  /*02c0*/  FADD R15, R13, R10 ;  /* 0x0000000a0d0f7221 */ /* 0x008fca0000000000 */
[----:B------:R3:W-:Y:S04]  /*02d0*/  STG.E desc[UR6][R2.64], R15 ;  /* 0x0000000f02007986 */ /* 0x0007e8000c101906 */
[----:B------:R-:W4:Y:S02]  /*02e0*/  LDG.E R10, desc[UR6][R4.64+-0x14] ;  /* 0xffffec06040a7981 */ /* 0x000f24000c1e1900 */
[----:B----4-:R-:W-:-:S05]  /*02f0*/  FADD R17, R15, R10 ;  /* 0x0000000a0f117221 */ /* 0x010fca0000000000 */
[----:B------:R4:W-:Y:S04]  /*0300*/  STG.E desc[UR6][R2.64], R17 ;  /* 0x0000001102007986 */ /* 0x0009e8000c101906 */
[----:B------:R-:W1:Y:S02]  /*0310*/  LDG.E R10, desc[UR6][R4.64+-0x10] ;  /* 0xfffff006040a7981 */ /* 0x000e64000c1e1900 */
[----:B-1----:R-:W-:-:S05]  /*0320*/  FADD R11, R17, R10 ;  /* 0x0000000a110b7221 */ /* 0x002fca0000000000 */
        /* <DEDUP_REMOVED lines=12> */
[----:B------:R-:W-:Y:S04]  /*03f0*/  STG.E desc[UR6][R2.64], R11 ;  /* 0x0000000b02007986 */ /* 0x000fe8000c101906 */
        /* <DEDUP_REMOVED lines=9> */
[----:B------:R-:W4:Y:S02]  /*0490*/  LDG.E R10, desc[UR6][R4.64+0x10] ;  /* 0x00001006040a7981 */ /* 0x000f24000c1e1900 */
[----:B----4-:R-:W-:-:S05]  /*04a0*/  FADD R19, R17, R10 ;  /* 0x0000000a11137221 */ /* 0x010fca0000000000 */
[----:B------:R3:W-:Y:S04]  /*04b0*/  STG.E desc[UR6][R2.64], R19 ;  /* 0x0000001302007986 */ /* 0x0007e8000c101906 */
[----:B------:R-:W1:Y:S02]  /*04c0*/  LDG.E R10, desc[UR6][R4.64+0x14] ;  /* 0x00001406040a7981 */ /* 0x000e64000c1e1900 */
[----:B-1----:R-:W-:-:S05]  /*04d0*/  FADD R13, R19, R10 ;  /* 0x0000000a130d7221 */ /* 0x002fca0000000000 */
[----:B------:R3:W-:Y:S04]  /*04e0*/  STG.E desc[UR6][R2.64], R13 ;  /* 0x0000000d02007986 */ /* 0x0007e8000c101906 */
[----:B------:R-:W2:Y:S01]  /*04f0*/  LDG.E R10, desc[UR6][R4.64+0x18] ;  /* 0x00001806040a7981 */ /* 0x000ea2000c1e1900 */
[----:B------:R-:W-:Y:S01]  /*0500*/  IADD3 R8, PT, PT, R8, 0x10, RZ ;  /* 0x0000001008087810 */ /* 0x000fe20007ffe0ff */
[----:B--2---:R-:W-:-:S05]  /*0510*/  FADD R15, R13, R10 ;  /* 0x0000000a0d0f7221 */ /* 0x004fca0000000000 */
[----:B------:R3:W-:Y:S04]  /*0520*/  STG.E desc[UR6][R2.64], R15 ;  /* 0x0000000f02007986 */ /* 0x0007e8000c101906 */
[----:B------:R-:W2:Y:S01]  /*0530*/  LDG.E R10, desc[UR6][R4.64+0x1c] ;  /* 0x00001c06040a7981 */ /* 0x000ea2000c1e1900 */
[----:B------:R-:W-:Y:S02]  /*0540*/  ISETP.NE.AND P1, PT, R8, RZ, PT ;  /* 0x000000ff0800720c */ /* 0x000fe40003f25270 */
[----:B------:R-:W-:Y:S01]  /*0550*/  IADD3 R9, PT, PT, R9, 0x10, RZ ;  /* 0x0000001009097810 */ /* 0x000fe20007ffe0ff */
[----:B--2---:R-:W-:-:S05]  /*0560*/  FADD R11, R15, R10 ;  /* 0x0000000a0f0b7221 */ /* 0x004fca0000000000 */
[----:B------:R3:W-:Y:S05]  /*0570*/  STG.E desc[UR6][R2.64], R11 ;  /* 0x0000000b02007986 */ /* 0x0007ea000c101906 */
[----:B------:R-:W-:Y:S05]  /*0580*/  @P1 BRA `(.L_x_423) ;  /* 0xfffffffc00241947 */ /* 0x000fea000383ffff */
.L_x_422:
[----:B------:R-:W-:Y:S05]  /*0590*/  @!P0 EXIT ;  /* 0x000000000000894d */ /* 0x000fea0003800000 */
[----:B------:R-:W-:Y:S02]  /*05a0*/  ISETP.GE.U32.AND P0, PT, R12, 0x8, PT ;  /* 0x000000080c00780c */ /* 0x000fe40003f06070 */
[----:B------:R-:W-:-:S04]  /*05b0*/  LOP3.LUT R10, R6, 0x7, RZ, 0xc0, !PT ;  /* 0x00000007060a7812 */ /* 0x000fc800078ec0ff */
[----:B------:R-:W-:-:S07]  /*05c0*/  ISETP.NE.AND P1, PT, R10, RZ, PT ;  /* 0x000000ff0a00720c */ /* 0x000fce0003f25270 */
[----:B------:R-:W-:Y:S06]  /*05d0*/  @!P0 BRA `(.L_x_424) ;  /* 0x0000000000708947 */ /* 0x000fec0003800000 */
[----:B------:R-:W1:Y:S01]  /*05e0*/  LDC.64 R4, c[0x0][0x388] ;  /* 0x0000e200ff047b82 */ /* 0x000e620000000a00 */
[----:B------:R-:W-:-:S05]  /*05f0*/  IADD3 R9, PT, PT, R0, R7, RZ ;  /* 0x0000000700097210 */ /* 0x000fca0007ffe0ff */
[----:B-1----:R-:W-:-:S05]  /*0600*/  IMAD.WIDE R4, R9, 0x4, R4 ;  /* 0x0000000409047825 */ /* 0x002fca00078e0204 */
[----:B------:R-:W3:Y:S02]  /*0610*/  LDG.E R8, desc[UR6][R4.64] ;  /* 0x0000000604087981 */ /* 0x000ee4000c1e1900 */
[----:B---3--:R-:W-:-:S05]  /*0620*/  FADD R11, R11, R8 ;  /* 0x000000080b0b7221 */ /* 0x008fca0000000000 */
[----:B------:R-:W-:Y:S04]  /*0630*/  STG.E desc[UR6][R2.64], R11 ;  /* 0x0000000b02007986 */ /* 0x000fe8000c101906 */
[----:B------:R-:W2:Y:S02]  /*0640*/  LDG.E R8, desc[UR6][R4.64+0x4] ;  /* 0x0000040604087981 */ /* 0x000ea4000c1e1900 */
[----:B--2---:R-:W-:-:S05]  /*0650*/  FADD R9, R11, R8 ;  /* 0x000000080b097221 */ /* 0x004fca0000000000 */
[----:B------:R1:W-:Y:S04]  /*0660*/  STG.E desc[UR6][R2.64], R9 ;  /* 0x0000000902007986 */ /* 0x0003e8000c101906 */
[----:B------:R-:W2:Y:S02]  /*0670*/  LDG.E R8, desc[UR6][R4.64+0x8] ;  /* 0x0000080604087981 */ /* 0x000ea4000c1e1900 */
[----:B--2---:R-:W-:-:S05]  /*0680*/  FADD R13, R9, R8 ;  /* 0x00000008090d7221 */ /* 0x004fca0000000000 */
[----:B------:R2:W-:Y:S04]  /*0690*/  STG.E desc[UR6][R2.64], R13 ;  /* 0x0000000d02007986 */ /* 0x0005e8000c101906 */
[----:B------:R-:W3:Y:S02]  /*06a0*/  LDG.E R8, desc[UR6][R4.64+0xc] ;  /* 0x00000c0604087981 */ /* 0x000ee4000c1e1900 */
[----:B---3--:R-:W-:-:S05]  /*06b0*/  FADD R15, R13, R8 ;  /* 0x000000080d0f7221 */ /* 0x008fca0000000000 */
[----:B------:R4:W-:Y:S04]  /*06c0*/  STG.E desc[UR6][R2.64], R15 ;  /* 0x0000000f02007986 */ /* 0x0009e8000c101906 */
[----:B------:R-:W3:Y:S02]  /*06d0*/  LDG.E R8, desc[UR6][R4.64+0x10] ;  /* 0x0000100604087981 */ /* 0x000ee4000c1e1900 */
[----:B---3--:R-:W-:-:S05]  /*06e0*/  FADD R17, R15, R8 ;  /* 0x000000080f117221 */ /* 0x008fca0000000000 */
[----:B------:R4:W-:Y:S04]  /*06f0*/  STG.E desc[UR6][R2.64], R17 ;  /* 0x0000001102007986 */ /* 0x0009e8000c101906 */
[----:B------:R-:W1:Y:S02]  /*0700*/  LDG.E R8, desc[UR6][R4.64+0x14] ;  /* 0x0000140604087981 */ /* 0x000e64000c1e1900 */
[----:B-1----:R-:W-:-:S05]  /*0710*/  FADD R9, R17, R8 ;  /* 0x0000000811097221 */ /* 0x002fca0000000000 */
[----:B------:R4:W-:Y:S04]  /*0720*/  STG.E desc[UR6][R2.64], R9 ;  /* 0x0000000902007986 */ /* 0x0009e8000c101906 */
[----:B------:R-:W2:Y:S02]  /*0730*/  LDG.E R8, desc[UR6][R4.64+0x18] ;  /* 0x0000180604087981 */ /* 0x000ea4000c1e1900 */
[----:B--2---:R-:W-:-:S05]  /*0740*/  FADD R13, R9, R8 ;  /* 0x00000008090d7221 */ /* 0x004fca0000000000 */
[----:B------:R4:W-:Y:S04]  /*0750*/  STG.E desc[UR6][R2.64], R13 ;  /* 0x0000000d02007986 */ /* 0x0009e8000c101906 */
[----:B------:R-:W2:Y:S01]  /*0760*/  LDG.E R8, desc[UR6][R4.64+0x1c] ;  /* 0x00001c0604087981 */ /* 0x000ea2000c1e1900 */
[----:B------:R-:W-:Y:S01]  /*0770*/  IADD3 R7, PT, PT, R7, 0x8, RZ ;  /* 0x0000000807077810 */ /* 0x000fe20007ffe0ff */
[----:B--2---:R-:W-:-:S05]  /*0780*/  FADD R11, R13, R8 ;  /* 0x000000080d0b7221 */ /* 0x004fca0000000000 */
[----:B------:R4:W-:Y:S02]  /*0790*/  STG.E desc[UR6][R2.64], R11 ;  /* 0x0000000b02007986 */ /* 0x0009e4000c101906 */
.L_x_424:
[----:B------:R-:W-:Y:S05]  /*07a0*/  @!P1 EXIT ;  /* 0x000000000000994d */ /* 0x000fea0003800000 */
[----:B------:R-:W-:Y:S02]  /*07b0*/  ISETP.GE.U32.AND P0, PT, R10, 0x4, PT ;  /* 0x000000040a00780c */ /* 0x000fe40003f06070 */
[----:B------:R-:W-:-:S04]  /*07c0*/  LOP3.LUT R6, R6, 0x3, RZ, 0xc0, !PT ;  /* 0x0000000306067812 */ /* 0x000fc800078ec0ff */
[----:B------:R-:W-:-:S07]  /*07d0*/  ISETP.NE.AND P1, PT, R6, RZ, PT ;  /* 0x000000ff0600720c */ /* 0x000fce0003f25270 */
[----:B------:R-:W-:Y:S06]  /*07e0*/  @!P0 BRA `(.L_x_425) ;  /* 0x0000000000408947 */ /* 0x000fec0003800000 */
[----:B------:R-:W1:Y:S01]  /*07f0*/  LDC.64 R4, c[0x0][0x388] ;  /* 0x0000e200ff047b82 */ /* 0x000e620000000a00 */
[----:B----4-:R-:W-:-:S05]  /*0800*/  IADD3 R9, PT, PT, R0, R7, RZ ;  /* 0x0000000700097210 */ /* 0x010fca0007ffe0ff */
[----:B-1----:R-:W-:-:S05]  /*0810*/  IMAD.WIDE R4, R9, 0x4, R4 ;  /* 0x0000000409047825 */ /* 0x002fca00078e0204 */
[----:B------:R-:W2:Y:S02]  /*0820*/  LDG.E R8, desc[UR6][R4.64] ;  /* 0x0000000604087981 */ /* 0x000ea4000c1e1900 */
[----:B--2---:R-:W-:-:S05]  /*0830*/  FADD R9, R11, R8 ;  /* 0x000000080b097221 */ /* 0x004fca0000000000 */
[----:B------:R1:W-:Y:S04]  /*0840*/  STG.E desc[UR6][R2.64], R9 ;  /* 0x0000000902007986 */ /* 0x0003e8000c101906 */
[----:B------:R-:W3:Y:S02]  /*0850*/  LDG.E R8, desc[UR6][R4.64+0x4] ;  /* 0x0000040604087981 */ /* 0x000ee4000c1e1900 */
[----:B---3--:R-:W-:-:S05]  /*0860*/  FADD R13, R9, R8 ;  /* 0x00000008090d7221 */ /* 0x008fca0000000000 */
        /* <DEDUP_REMOVED lines=8> */
.L_x_425:
[----:B------:R-:W-:Y:S05]  /*08f0*/  @!P1 EXIT ;  /* 0x000000000000994d */ /* 0x000fea0003800000 */
[----:B-1--4-:R-:W1:Y:S01]  /*0900*/  LDC.64 R8, c[0x0][0x388] ;  /* 0x0000e200ff087b82 */ /* 0x012e620000000a00 */
[----:B------:R-:W-:Y:S02]  /*0910*/  IADD3 R7, PT, PT, R0, R7, RZ ;  /* 0x0000000700077210 */ /* 0x000fe40007ffe0ff */
[----:B------:R-:W-:-:S07]  /*0920*/  IADD3 R6, PT, PT, -R6, RZ, RZ ;  /* 0x000000ff06067210 */ /* 0x000fce0007ffe1ff */
.L_x_426:
[----:B-1----:R-:W-:-:S06]  /*0930*/  IMAD.WIDE R4, R7, 0x4, R8 ;  /* 0x0000000407047825 */ /* 0x002fcc00078e0208 */
[----:B------:R-:W3:Y:S01]  /*0940*/  LDG.E R4, desc[UR6][R4.64] ;  /* 0x0000000604047981 */ /* 0x000ee2000c1e1900 */
[----:B------:R-:W-:Y:S02]  /*0950*/  IADD3 R6, PT, PT, R6, 0x1, RZ ;  /* 0x0000000106067810 */ /* 0x000fe40007ffe0ff */
[----:B------:R-:W-:Y:S02]  /*0960*/  IADD3 R7, PT, PT, R7, 0x1, RZ ;  /* 0x0000000107077810 */ /* 0x000fe40007ffe0ff */
[----:B------:R-:W-:Y:S01]  /*0970*/  ISETP.NE.AND P0, PT, R6, RZ, PT ;  /* 0x000000ff0600720c */ /* 0x000fe20003f05270 */
[----:B--23--:R-:W-:-:S05]  /*0980*/  FADD R11, R4, R11 ;  /* 0x0000000b040b7221 */ /* 0x00cfca0000000000 */
[----:B------:R2:W-:Y:S07]  /*0990*/  STG.E desc[UR6][R2.64], R11 ;  /* 0x0000000b02007986 */ /* 0x0005ee000c101906 */
[----:B------:R-:W-:Y:S05]  /*09a0*/  @P0 BRA `(.L_x_426) ;  /* 0xfffffffc00e00947 */ /* 0x000fea000383ffff */
[----:B------:R-:W-:Y:S05]  /*09b0*/  EXIT ;  /* 0x000000000000794d */ /* 0x000fea0003800000 */
.L_x_427:
        /* <DEDUP_REMOVED lines=12> */
.L_x_526:


//--------------------- .text.sum_channel_kernel  --------------------------
	.section	.text.sum_channel_kernel,"ax",@progbits
	.align	128
        .global         sum_channel_kernel
        .type           sum_channel_kernel,@function
        .size           sum_channel_kernel,(.L_x_527 - sum_channel_kernel)
        .other          sum_channel_kernel,@"STO_CUDA_ENTRY STV_DEFAULT"
sum_channel_kernel:
.text.sum_channel_kernel:
        /* <DEDUP_REMOVED lines=29> */
[----:B------:R-:W-:Y:S02]  /*01d0*/  MOV R10, R0 ;  /* 0x00000000000a7202 */ /* 0x000fe40000000f00 */
[----:B------:R-:W-:Y:S01]  /*01e0*/  IADD3 R9, PT, PT, -R7, RZ, RZ ;  /* 0x000000ff07097210 */ /* 0x000fe20007ffe1ff */
[----:B-1----:R-:W-:-:S04]  /*01f0*/  UIADD3 UR4, UP0, UPT, UR4, 0x20, URZ ;  /* 0x0000002004047890 */ /* 0x002fc8000ff1e0ff */
[----:B------:R-:W-:-:S12]  /*0200*/  UIADD3.X UR5, UPT, UPT, URZ, UR5, URZ, UP0, !UPT ;  /* 0x00000005ff057290 */ /* 0x000fd800087fe4ff */
.L_x_429:
[----:B------:R-:W-:Y:S02]  /*0210*/  MOV R4, UR4 ;  /* 0x0000000400047c02 */ /* 0x000fe40008000f00 */
[----:B------:R-:W-:-:S03]  /*0220*/  MOV R5, UR5 ;  /* 0x0000000500057c02 */ /* 0x000fc60008000f00 */
[----:B------:R-:W-:-:S05]  /*0230*/  IMAD.WIDE R4, R10, 0x4, R4 ;  /* 0x000000040a047825 */ /* 0x000fca00078e0204 */
[----:B------:R-:W2:Y:S02]  /*0240*/  LDG.E R12, desc[UR6][R4.64+-0x20] ;  /* 0xffffe006040c7981 */ /* 0x000ea4000c1e1900 */
[----:B--23-5:R-:W-:-:S05]  /*0250*/  FADD R11, R12, R11 ;  /* 0x0000000b0c0b7221 */ /* 0x02cfca0000000000 */
        /* <DEDUP_REMOVED lines=50> */
.L_x_428:
        /* <DEDUP_REMOVED lines=9> */
[----:B---3-5:R-:W-:-:S05]  /*0610*/  FADD R11, R11, R8 ;  /* 0x000000080b0b7221 */ /* 0x028fca0000000000 */
        /* <DEDUP_REMOVED lines=23> */
.L_x_430:
        /* <DEDUP_REMOVED lines=9> */
[----:B--2--5:R-:W-:-:S05]  /*0820*/  FADD R9, R11, R8 ;  /* 0x000000080b097221 */ /* 0x024fca0000000000 */
        /* <DEDUP_REMOVED lines=11> */
.L_x_431:
[----:B------:R-:W-:Y:S05]  /*08e0*/  @!P1 EXIT ;  /* 0x000000000000994d */ /* 0x000fea0003800000 */
[----:B-1--4-:R-:W1:Y:S01]  /*08f0*/  LDC.64 R8, c[0x0][0x388] ;  /* 0x0000e200ff087b82 */ /* 0x012e620000000a00 */
[----:B------:R-:W-:Y:S02]  /*0900*/  IADD3 R7, PT, PT, R0, R7, RZ ;  /* 0x0000000700077210 */ /* 0x000fe40007ffe0ff */
[----:B------:R-:W-:-:S07]  /*0910*/  IADD3 R6, PT, PT, -R6, RZ, RZ ;  /* 0x000000ff06067210 */ /* 0x000fce0007ffe1ff */
.L_x_432:
[----:B-1----:R-:W-:-:S06]  /*0920*/  IMAD.WIDE R4, R7, 0x4, R8 ;  /* 0x0000000407047825 */ /* 0x002fcc00078e0208 */
[----:B------:R-:W3:Y:S01]  /*0930*/  LDG.E R4, desc[UR6][R4.64] ;  /* 0x0000000604047981 */ /* 0x000ee2000c1e1900 */
[----:B------:R-:W-:Y:S02]  /*0940*/  IADD3 R6, PT, PT, R6, 0x1, RZ ;  /* 0x0000000106067810 */ /* 0x000fe40007ffe0ff */
[----:B------:R-:W-:Y:S02]  /*0950*/  IADD3 R7, PT, PT, R7, 0x1, RZ ;  /* 0x0000000107077810 */ /* 0x000fe40007ffe0ff */
[----:B------:R-:W-:Y:S01]  /*0960*/  ISETP.NE.AND P0, PT, R6, RZ, PT ;  /* 0x000000ff0600720c */ /* 0x000fe20003f05270 */
[----:B--23-5:R-:W-:-:S05]  /*0970*/  FADD R11, R4, R11 ;  /* 0x0000000b040b7221 */ /* 0x02cfca0000000000 */
[----:B------:R2:W-:Y:S07]  /*0980*/  STG.E desc[UR6][R2.64], R11 ;  /* 0x0000000b02007986 */ /* 0x0005ee000c101906 */
[----:B------:R-:W-:Y:S05]  /*0990*/  @P0 BRA `(.L_x_432) ;  /* 0xfffffffc00e00947 */ /* 0x000fea000383ffff */
[----:B------:R-:W-:Y:S05]  /*09a0*/  EXIT ;  /* 0x000000000000794d */ /* 0x000fea0003800000 */
.L_x_433:
        /* <DEDUP_REMOVED lines=13> */
.L_x_527:


//--------------------- .text.sum_kernel          --------------------------
	.section	.text.sum_kernel,"ax",@progbits
	.align	128
        .global         sum_kernel
        .type           sum_kernel,@function
        .size           sum_kernel,(.L_x_528 - sum_kernel)
        .other          sum_kernel,@"STO_CUDA_ENTRY STV_DEFAULT"
sum_kernel:
.text.sum_kernel:
        /* <DEDUP_REMOVED lines=8> */
[----:B0-----:R-:W-:Y:S01]  /*0080*/  IMAD R0, R0, UR4, R3 ;  /* 0x0000000400007c24 */ /* 0x001fe2000f8e0203 */
[----:B--2---:R-:W-:-:S04]  /*0090*/  ISETP.GE.AND P0, PT, R6, 0x1, PT ;  /* 0x000000010600780c */ /* 0x004fc80003f06270 */
[----:B------:R-:W-:-:S13]  /*00a0*/  ISETP.GT.OR P0, PT, R0, RZ, !P0 ;  /* 0x000000ff0000720c */ /* 0x000fda0004704670 */
[----:B------:R-:W-:Y:S05]  /*00b0*/  @P0 EXIT ;  /* 0x000000000000094d */ /* 0x000fea0003800000 */
[----:B------:R-:W0:Y:S01]  /*00c0*/  LDC.64 R2, c[0x0][0x390] ;  /* 0x0000e400ff027b82 */ /* 0x000e220000000a00 */
[----:B------:R-:W0:Y:S01]  /*00d0*/  LDCU.64 UR6, c[0x0][0x358] ;  /* 0x00006b00ff0677ac */ /* 0x000e220008000a00 */
[C---:B------:R-:W-:Y:S02]  /*00e0*/  ISETP.GE.U32.AND P1, PT, R6.reuse, 0x10, PT ;  /* 0x000000100600780c */ /* 0x040fe40003f26070 */
[----:B------:R-:W-:Y:S01]  /*00f0*/  LOP3.LUT R8, R6, 0xf, RZ, 0xc0, !PT ;  /* 0x0000000f06087812 */ /* 0x000fe200078ec0ff */
[----:B------:R-:W-:-:S03]  /*0100*/  HFMA2 R0, -RZ, RZ, 0, 0 ;  /* 0x00000000ff007431 */ /* 0x000fc600000001ff */
[----:B------:R-:W-:Y:S01]  /*0110*/  ISETP.NE.AND P0, PT, R8, RZ, PT ;  /* 0x000000ff0800720c */ /* 0x000fe20003f05270 */
[----:B0-----:R0:W5:Y:S06]  /*0120*/  LDG.E R9, desc[UR6][R2.64] ;  /* 0x0000000602097981 */ /* 0x00116c000c1e1900 */
[----:B------:R-:W-:Y:S06]  /*0130*/  @!P1 BRA `(.L_x_434) ;  /* 0x0000000000f89947 */ /* 0x000fec0003800000 */
[----:B------:R-:W1:Y:S01]  /*0140*/  LDCU.64 UR4, c[0x0][0x388] ;  /* 0x00007100ff0477ac */ /* 0x000e620008000a00 */
[----:B------:R-:W-:-:S04]  /*0150*/  LOP3.LUT R0, R6, 0x7ffffff0, RZ, 0xc0, !PT ;  /* 0x7ffffff006007812 */ /* 0x000fc800078ec0ff */
[----:B------:R-:W-:Y:S01]  /*0160*/  IADD3 R7, PT, PT, -R0, RZ, RZ ;  /* 0x000000ff00077210 */ /* 0x000fe20007ffe1ff */
[----:B-1----:R-:W-:-:S04]  /*0170*/  UIADD3 UR4, UP0, UPT, UR4, 0x20, URZ ;  /* 0x0000002004047890 */ /* 0x002fc8000ff1e0ff */
[----:B------:R-:W-:Y:S02]  /*0180*/  UIADD3.X UR5, UPT, UPT, URZ, UR5, URZ, UP0, !UPT ;  /* 0x00000005ff057290 */ /* 0x000fe400087fe4ff */
[----:B------:R-:W-:-:S04]  /*0190*/  MOV R10, UR4 ;  /* 0x00000004000a7c02 */ /* 0x000fc80008000f00 */
[----:B------:R-:W-:-:S07]  /*01a0*/  MOV R15, UR5 ;  /* 0x00000005000f7c02 */ /* 0x000fce0008000f00 */
.L_x_435:
[----:B------:R-:W-:Y:S02]  /*01b0*/  MOV R4, R10 ;  /* 0x0000000a00047202 */ /* 0x000fe40000000f00 */
[----:B------:R-:W-:-:S05]  /*01c0*/  MOV R5, R15 ;  /* 0x0000000f00057202 */ /* 0x000fca0000000f00 */
        /* <DEDUP_REMOVED lines=47> */
[----:B------:R-:W-:Y:S01]  /*04c0*/  ISETP.NE.AND P1, PT, R7, RZ, PT ;  /* 0x000000ff0700720c */ /* 0x000fe20003f25270 */
[----:B--2---:R-:W-:Y:S01]  /*04d0*/  FADD R9, R13, R10 ;  /* 0x0000000a0d097221 */ /* 0x004fe20000000000 */
[----:B------:R-:W-:-:S04]  /*04e0*/  IADD3 R10, P2, PT, R4, 0x40, RZ ;  /* 0x00000040040a7810 */ /* 0x000fc80007f5e0ff */
[----:B------:R4:W-:Y:S01]  /*04f0*/  STG.E desc[UR6][R2.64], R9 ;  /* 0x0000000902007986 */ /* 0x0009e2000c101906 */
[----:B---3--:R-:W-:-:S06]  /*0500*/  IADD3.X R15, PT, PT, RZ, R5, RZ, P2, !PT ;  /* 0x00000005ff0f7210 */ /* 0x008fcc00017fe4ff */
[----:B------:R-:W-:Y:S05]  /*0510*/  @P1 BRA `(.L_x_435) ;  /* 0xfffffffc00241947 */ /* 0x000fea000383ffff */
.L_x_434:
[----:B------:R-:W-:Y:S05]  /*0520*/  @!P0 EXIT ;  /* 0x000000000000894d */ /* 0x000fea0003800000 */
[----:B------:R-:W-:Y:S02]  /*0530*/  ISETP.GE.U32.AND P0, PT, R8, 0x8, PT ;  /* 0x000000080800780c */ /* 0x000fe40003f06070 */
[----:B------:R-:W-:-:S04]  /*0540*/  LOP3.LUT R10, R6, 0x7, RZ, 0xc0, !PT ;  /* 0x00000007060a7812 */ /* 0x000fc800078ec0ff */
[----:B------:R-:W-:-:S07]  /*0550*/  ISETP.NE.AND P1, PT, R10, RZ, PT ;  /* 0x000000ff0a00720c */ /* 0x000fce0003f25270 */
[----:B------:R-:W-:Y:S06]  /*0560*/  @!P0 BRA `(.L_x_436) ;  /* 0x00000000006c8947 */ /* 0x000fec0003800000 */
[----:B------:R-:W1:Y:S02]  /*0570*/  LDC.64 R4, c[0x0][0x388] ;  /* 0x0000e200ff047b82 */ /* 0x000e640000000a00 */
[----:B-1----:R-:W-:-:S05]  /*0580*/  IMAD.WIDE.U32 R4, R0, 0x4, R4 ;  /* 0x0000000400047825 */ /* 0x002fca00078e0004 */
[----:B------:R-:W4:Y:S02]  /*0590*/  LDG.E R8, desc[UR6][R4.64] ;  /* 0x0000000604087981 */ /* 0x000f24000c1e1900 */
[----:B----45:R-:W-:-:S05]  /*05a0*/  FADD R9, R9, R8 ;  /* 0x0000000809097221 */ /* 0x030fca0000000000 */
        /* <DEDUP_REMOVED lines=23> */
.L_x_436:
[----:B------:R-:W-:Y:S05]  /*0720*/  @!P1 EXIT ;  /* 0x000000000000994d */ /* 0x000fea0003800000 */
[----:B------:R-:W-:Y:S02]  /*0730*/  ISETP.GE.U32.AND P0, PT, R10, 0x4, PT ;  /* 0x000000040a00780c */ /* 0x000fe40003f06070 */
[----:B------:R-:W-:-:S04]  /*0740*/  LOP3.LUT R6, R6, 0x3, RZ, 0xc0, !PT ;  /* 0x0000000306067812 */ /* 0x000fc800078ec0ff */
[----:B------:R-:W-:-:S07]  /*0750*/  ISETP.NE.AND P1, PT, R6, RZ, PT ;  /* 0x000000ff0600720c */ /* 0x000fce0003f25270 */
[----:B------:R-:W-:Y:S06]  /*0760*/  @!P0 BRA `(.L_x_437) ;  /* 0x00000000003c8947 */ /* 0x000fec0003800000 */
[----:B------:R-:W1:Y:S02]  /*0770*/  LDC.64 R4, c[0x0][0x388] ;  /* 0x0000e200ff047b82 */ /* 0x000e640000000a00 */
[----:B-1----:R-:W-:-:S05]  /*0780*/  IMAD.WIDE.U32 R4, R0, 0x4, R4 ;  /* 0x0000000400047825 */ /* 0x002fca00078e0004 */
[----:B------:R-:W3:Y:S02]  /*0790*/  LDG.E R8, desc[UR6][R4.64] ;  /* 0x0000000604087981 */ /* 0x000ee4000c1e1900 */
[----:B---3-5:R-:W-:-:S05]  /*07a0*/  FADD R7, R9, R8 ;  /* 0x0000000809077221 */ /* 0x028fca0000000000 */
[----:B------:R1:W-:Y:S04]  /*07b0*/  STG.E desc[UR6][R2.64], R7 ;  /* 0x0000000702007986 */ /* 0x0003e8000c101906 */
[----:B------:R-:W4:Y:S02]  /*07c0*/  LDG.E R8, desc[UR6][R4.64+0x4] ;  /* 0x0000040604087981 */ /* 0x000f24000c1e1900 */
[----:B----4-:R-:W-:-:S05]  /*07d0*/  FADD R11, R7, R8 ;  /* 0x00000008070b7221 */ /* 0x010fca0000000000 */
        /* <DEDUP_REMOVED lines=8> */
.L_x_437:
[----:B------:R-:W-:Y:S05]  /*0860*/  @!P1 EXIT ;  /* 0x000000000000994d */ /* 0x000fea0003800000 */
[----:B------:R-:W2:Y:S01]  /*0870*/  LDC.64 R4, c[0x0][0x388] ;  /* 0x0000e200ff047b82 */ /* 0x000ea20000000a00 */
[----:B------:R-:W-:Y:S01]  /*0880*/  IADD3 R6, PT, PT, -R6, RZ, RZ ;  /* 0x000000ff06067210 */ /* 0x000fe20007ffe1ff */
[----:B--2---:R-:W-:-:S07]  /*0890*/  IMAD.WIDE.U32 R4, R0, 0x4, R4 ;  /* 0x0000000400047825 */ /* 0x004fce00078e0004 */
.L_x_438:
[----:B--2---:R2:W1:Y:S01]  /*08a0*/  LDG.E R0, desc[UR6][R4.64] ;  /* 0x0000000604007981 */ /* 0x004462000c1e1900 */
[----:B------:R-:W-:-:S04]  /*08b0*/  IADD3 R6, PT, PT, R6, 0x1, RZ ;  /* 0x0000000106067810 */ /* 0x000fc80007ffe0ff */
[----:B------:R-:W-:Y:S02]  /*08c0*/  ISETP.NE.AND P0, PT, R6, RZ, PT ;  /* 0x000000ff0600720c */ /* 0x000fe40003f05270 */
[----:B--2---:R-:W-:-:S04]  /*08d0*/  IADD3 R4, P1, PT, R4, 0x4, RZ ;  /* 0x0000000404047810 */ /* 0x004fc80007f3e0ff */
[----:B------:R-:W-:Y:S01]  /*08e0*/  IADD3.X R5, PT, PT, RZ, R5, RZ, P1, !PT ;  /* 0x00000005ff057210 */ /* 0x000fe20000ffe4ff */
[----:B-1-345:R-:W-:-:S05]  /*08f0*/  FADD R9, R0, R9 ;  /* 0x0000000900097221 */ /* 0x03afca0000000000 */
[----:B------:R2:W-:Y:S01]  /*0900*/  STG.E desc[UR6][R2.64], R9 ;  /* 0x0000000902007986 */ /* 0x0005e2000c101906 */
[----:B------:R-:W-:Y:S05]  /*0910*/  @P0 BRA `(.L_x_438) ;  /* 0xfffffffc00e00947 */ /* 0x000fea000383ffff */
[----:B------:R-:W-:Y:S05]  /*0920*/  EXIT ;  /* 0x000000000000794d */ /* 0x000fea0003800000 */
.L_x_439:
        /* <DEDUP_REMOVED lines=13> */
.L_x_528:


//--------------------- .text.expand_kernel       --------------------------
	.section	.text.expand_kernel,"ax",@progbits
	.align	128
        .global         expand_kernel
        .type           expand_kernel,@function
        .size           expand_kernel,(.L_x_529 - expand_kernel)
        .other          expand_kernel,@"STO_CUDA_ENTRY STV_DEFAULT"
expand_kernel:
.text.expand_kernel:
        /* <DEDUP_REMOVED lines=12> */
[----:B------:R-:W-:Y:S01]  /*00c0*/  ISETP.GE.AND P2, PT, R7, RZ, PT ;  /* 0x000000ff0700720c */ /* 0x000fe20003f46270 */
[----:B------:R-:W1:Y:S01]  /*00d0*/  LDCU.64 UR4, c[0x0][0x358] ;  /* 0x00006b00ff0477ac */ /* 0x000e620008000a00 */
[----:B0-----:R-:W-:-:S04]  /*00e0*/  IABS R5, R6 ;  /* 0x0000000600057213 */ /* 0x001fc80000000000 */
[----:B------:R-:W0:Y:S08]  /*00f0*/  I2F.RP R0, R5 ;  /* 0x0000000500007306 */ /* 0x000e300000209400 */
[----:B0-----:R-:W0:Y:S02]  /*0100*/  MUFU.RCP R0, R0 ;  /* 0x0000000000007308 */ /* 0x001e240000001000 */
[----:B0-----:R-:W-:-:S06]  /*0110*/  VIADD R2, R0, 0xffffffe ;  /* 0x0ffffffe00027836 */ /* 0x001fcc0000000000 */
[----:B------:R0:W2:Y:S02]  /*0120*/  F2I.FTZ.U32.TRUNC.NTZ R3, R2 ;  /* 0x0000000200037305 */ /* 0x0000a4000021f000 */
[----:B0-----:R-:W-:Y:S01]  /*0130*/  IMAD.MOV.U32 R2, RZ, RZ, RZ ;  /* 0x000000ffff027224 */ /* 0x001fe200078e00ff */
[----:B--2---:R-:W-:-:S05]  /*0140*/  IADD3 R4, PT, PT, RZ, -R3, RZ ;  /* 0x80000003ff047210 */ /* 0x004fca0007ffe0ff */
[----:B------:R-:W-:Y:S01]  /*0150*/  IMAD R9, R4, R5, RZ ;  /* 0x0000000504097224 */ /* 0x000fe200078e02ff */
[----:B------:R-:W-:-:S03]  /*0160*/  IABS R4, R7 ;  /* 0x0000000700047213 */ /* 0x000fc60000000000 */
[----:B------:R-:W-:-:S06]  /*0170*/  IMAD.HI.U32 R3, R3, R9, R2 ;  /* 0x0000000903037227 */ /* 0x000fcc00078e0002 */
[----:B------:R-:W-:-:S05]  /*0180*/  IMAD.HI.U32 R3, R3, R4, RZ ;  /* 0x0000000403037227 */ /* 0x000fca00078e00ff */
[----:B------:R-:W-:-:S05]  /*0190*/  IADD3 R3, PT, PT, -R3, RZ, RZ ;  /* 0x000000ff03037210 */ /* 0x000fca0007ffe1ff */
[C---:B------:R-:W-:Y:S02]  /*01a0*/  IMAD R0, R5.reuse, R3, R4 ;  /* 0x0000000305007224 */ /* 0x040fe400078e0204 */
[----:B------:R-:W0:Y:S03]  /*01b0*/  LDC.64 R2, c[0x0][0x388] ;  /* 0x0000e200ff027b82 */ /* 0x000e260000000a00 */
[----:B------:R-:W-:-:S13]  /*01c0*/  ISETP.GT.U32.AND P0, PT, R5, R0, PT ;  /* 0x000000000500720c */ /* 0x000fda0003f04070 */
[----:B------:R-:W-:Y:S01]  /*01d0*/  @!P0 IMAD.IADD R0, R0, 0x1, -R5 ;  /* 0x0000000100008824 */ /* 0x000fe200078e0a05 */
[----:B------:R-:W-:-:S04]  /*01e0*/  ISETP.NE.AND P0, PT, R6, RZ, PT ;  /* 0x000000ff0600720c */ /* 0x000fc80003f05270 */
[----:B------:R-:W-:-:S13]  /*01f0*/  ISETP.GT.U32.AND P1, PT, R5, R0, PT ;  /* 0x000000000500720c */ /* 0x000fda0003f24070 */
[----:B------:R-:W-:Y:S02]  /*0200*/  @!P1 IADD3 R0, PT, PT, R0, -R5, RZ ;  /* 0x8000000500009210 */ /* 0x000fe40007ffe0ff */
[----:B------:R-:W2:Y:S03]  /*0210*/  LDC.64 R4, c[0x0][0x390] ;  /* 0x0000e400ff047b82 */ /* 0x000ea60000000a00 */
[----:B------:R-:W-:Y:S01]  /*0220*/  @!P2 IMAD.MOV R0, RZ, RZ, -R0 ;  /* 0x000000ffff00a224 */ /* 0x000fe200078e0a00 */
[----:B------:R-:W-:-:S05]  /*0230*/  @!P0 LOP3.LUT R0, RZ, R6, RZ, 0x33, !PT ;  /* 0x00000006ff008212 */ /* 0x000fca00078e33ff */
[----:B0-----:R-:W-:-:S06]  /*0240*/  IMAD.WIDE R2, R0, 0x4, R2 ;  /* 0x0000000400027825 */ /* 0x001fcc00078e0202 */
[----:B-1----:R-:W3:Y:S01]  /*0250*/  LDG.E R3, desc[UR4][R2.64] ;  /* 0x0000000402037981 */ /* 0x002ee2000c1e1900 */
[----:B--2---:R-:W-:-:S05]  /*0260*/  IMAD.WIDE R4, R7, 0x4, R4 ;  /* 0x0000000407047825 */ /* 0x004fca00078e0204 */
[----:B---3--:R-:W-:Y:S01]  /*0270*/  STG.E desc[UR4][R4.64], R3 ;  /* 0x0000000304007986 */ /* 0x008fe2000c101904 */
[----:B------:R-:W-:Y:S05]  /*0280*/  EXIT ;  /* 0x000000000000794d */ /* 0x000fea0003800000 */
.L_x_440:
        /* <DEDUP_REMOVED lines=15> */
.L_x_529:


//--------------------- .text.add_axis_kernel2    --------------------------
	.section	.text.add_axis_kernel2,"ax",@progbits
	.align	128
        .global         add_axis_kernel2
        .type           add_axis_kernel2,@function
        .size           add_axis_kernel2,(.L_x_530 - add_axis_kernel2)
        .other          add_axis_kernel2,@"STO_CUDA_ENTRY STV_DEFAULT"
add_axis_kernel2:
.text.add_axis_kernel2:
        /* <DEDUP_REMOVED lines=21> */
[----:B------:R-:W-:Y:S01]  /*0150*/  IMAD R5, R6, R7, RZ ;  /* 0x0000000706057224 */ /* 0x000fe200078e02ff */
[----:B------:R-:W-:-:S03]  /*0160*/  IABS R6, R0 ;  /* 0x0000000000067213 */ /* 0x000fc60000000000 */
[----:B------:R-:W-:Y:S02]  /*0170*/  IMAD.HI.U32 R3, R3, R5, R2 ;  /* 0x0000000503037227 */ /* 0x000fe400078e0002 */
[----:B------:R-:W0:Y:S04]  /*0180*/  LDC.64 R4, c[0x0][0x390] ;  /* 0x0000e400ff047b82 */ /* 0x000e280000000a00 */
[----:B------:R-:W-:-:S05]  /*0190*/  IMAD.HI.U32 R3, R3, R6, RZ ;  /* 0x0000000603037227 */ /* 0x000fca00078e00ff */
[----:B------:R-:W-:-:S05]  /*01a0*/  IADD3 R3, PT, PT, -R3, RZ, RZ ;  /* 0x000000ff03037210 */ /* 0x000fca0007ffe1ff */
[C---:B------:R-:W-:Y:S02]  /*01b0*/  IMAD R6, R7.reuse, R3, R6 ;  /* 0x0000000307067224 */ /* 0x040fe400078e0206 */
[----:B------:R-:W2:Y:S03]  /*01c0*/  LDC.64 R2, c[0x0][0x388] ;  /* 0x0000e200ff027b82 */ /* 0x000ea60000000a00 */
[----:B------:R-:W-:-:S13]  /*01d0*/  ISETP.GT.U32.AND P0, PT, R7, R6, PT ;  /* 0x000000060700720c */ /* 0x000fda0003f04070 */
[----:B------:R-:W-:Y:S01]  /*01e0*/  @!P0 IMAD.IADD R6, R6, 0x1, -R7 ;  /* 0x0000000106068824 */ /* 0x000fe200078e0a07 */
[----:B------:R-:W-:-:S04]  /*01f0*/  ISETP.NE.AND P0, PT, R8, RZ, PT ;  /* 0x000000ff0800720c */ /* 0x000fc80003f05270 */
[----:B------:R-:W-:Y:S01]  /*0200*/  ISETP.GT.U32.AND P1, PT, R7, R6, PT ;  /* 0x000000060700720c */ /* 0x000fe20003f24070 */
[----:B--2---:R-:W-:-:S06]  /*0210*/  IMAD.WIDE R2, R0, 0x4, R2 ;  /* 0x0000000400027825 */ /* 0x004fcc00078e0202 */
[----:B-1----:R-:W2:Y:S06]  /*0220*/  LDG.E R2, desc[UR4][R2.64] ;  /* 0x0000000402027981 */ /* 0x002eac000c1e1900 */
[----:B------:R-:W-:-:S05]  /*0230*/  @!P1 IADD3 R6, PT, PT, R6, -R7, RZ ;  /* 0x8000000706069210 */ /* 0x000fca0007ffe0ff */
[----:B------:R-:W-:Y:S01]  /*0240*/  @!P2 IMAD.MOV R6, RZ, RZ, -R6 ;  /* 0x000000ffff06a224 */ /* 0x000fe200078e0a06 */
[----:B------:R-:W-:-:S05]  /*0250*/  @!P0 LOP3.LUT R6, RZ, R8, RZ, 0x33, !PT ;  /* 0x00000008ff068212 */ /* 0x000fca00078e33ff */
[----:B0-----:R-:W-:Y:S02]  /*0260*/  IMAD.WIDE R4, R6, 0x4, R4 ;  /* 0x0000000406047825 */ /* 0x001fe400078e0204 */
[----:B------:R-:W0:Y:S04]  /*0270*/  LDC.64 R6, c[0x0][0x398] ;  /* 0x0000e600ff067b82 */ /* 0x000e280000000a00 */
[----:B------:R-:W2:Y:S01]  /*0280*/  LDG.E R5, desc[UR4][R4.64] ;  /* 0x0000000404057981 */ /* 0x000ea2000c1e1900 */
[----:B0-----:R-:W-:-:S04]  /*0290*/  IMAD.WIDE R6, R0, 0x4, R6 ;  /* 0x0000000400067825 */ /* 0x001fc800078e0206 */
[----:B--2---:R-:W-:-:S05]  /*02a0*/  FADD R9, R2, R5 ;  /* 0x0000000502097221 */ /* 0x004fca0000000000 */
[----:B------:R-:W-:Y:S01]  /*02b0*/  STG.E desc[UR4][R6.64], R9 ;  /* 0x0000000906007986 */ /* 0x000fe2000c101904 */
[----:B------:R-:W-:Y:S05]  /*02c0*/  EXIT ;  /* 0x000000000000794d */ /* 0x000fea0003800000 */
.L_x_441:
        /* <DEDUP_REMOVED lines=11> */
.L_x_530:


//--------------------- .text.add_axis_kernel     --------------------------
	.section	.text.add_axis_kernel,"ax",@progbits
	.align	128
        .global         add_axis_kernel
        .type           add_axis_kernel,@function
        .size           add_axis_kernel,(.L_x_531 - add_axis_kernel)
        .other          add_axis_kernel,@"STO_CUDA_ENTRY STV_DEFAULT"
add_axis_kernel:
.text.add_axis_kernel:
        /* <DEDUP_REMOVED lines=45> */
[----:B--2---:R-:W-:-:S05]  /*02d0*/  FADD R9, R2, R5 ;  /* 0x0000000502097221 */ /* 0x004fca0000000000 */
[----:B------:R-:W-:Y:S01]  /*02e0*/  STG.E desc[UR4][R6.64], R9 ;  /* 0x0000000906007986 */ /* 0x000fe2000c101904 */
[----:B------:R-:W-:Y:S05]  /*02f0*/  EXIT ;  /* 0x000000000000794d */ /* 0x000fea0003800000 */
.L_x_442:
        /* <DEDUP_REMOVED lines=16> */
.L_x_531:


//--------------------- .text.add_kernel          --------------------------
	.section	.text.add_kernel,"ax",@progbits
	.align	128
        .global         add_kernel
        .type           add_kernel,@function
        .size           add_kernel,(.L_x_532 - add_kernel)
        .other          add_kernel,@"STO_CUDA_ENTRY STV_DEFAULT"
add_kernel:
.text.add_kernel:
        /* <DEDUP_REMOVED lines=20> */
[----:B----4-:R-:W-:-:S05]  /*0140*/  FADD R9, R2, R5 ;  /* 0x0000000502097221 */ /* 0x010fca0000000000 */
[----:B------:R-:W-:Y:S01]  /*0150*/  STG.E desc[UR4][R6.64], R9 ;  /* 0x0000000906007986 */ /* 0x000fe2000c101904 */
[----:B------:R-:W-:Y:S05]  /*0160*/  EXIT ;  /* 0x000000000000794d */ /* 0x000fea0003800000 */
.L_x_443:
        /* <DEDUP_REMOVED lines=9> */
.L_x_532:


//--------------------- .text.broadcast_row_plus_kernel --------------------------
	.section	.text.broadcast_row_plus_kernel,"ax",@progbits
	.align	128
        .global         broadcast_row_plus_kernel
        .type           broadcast_row_plus_kernel,@function
        .size           broadcast_row_plus_kernel,(.L_x_533 - broadcast_row_plus_kernel)
        .other          broadcast_row_plus_kernel,@"STO_CUDA_ENTRY STV_DEFAULT"
broadcast_row_plus_kernel:
.text.broadcast_row_plus_kernel:
        /* <DEDUP_REMOVED lines=13> */
[----:B------:R-:W-:Y:S02]  /*00d0*/  IABS R8, R7 ;  /* 0x0000000700087213 */ /* 0x000fe40000000000 */
[----:B------:R-:W-:Y:S01]  /*00e0*/  ISETP.GE.AND P2, PT, R7, RZ, PT ;  /* 0x000000ff0700720c */ /* 0x000fe20003f46270 */
[----:B-1----:R-:W-:-:S06]  /*00f0*/  UIMAD UR4, UR5, UR4, URZ ;  /* 0x00000004050472a4 */ /* 0x002fcc000f8e02ff */
[----:B0-----:R-:W-:-:S05]  /*0100*/  IMAD R0, R0, UR4, RZ ;  /* 0x0000000400007c24 */ /* 0x001fca000f8e02ff */
[-C--:B------:R-:W-:Y:S01]  /*0110*/  IABS R9, R0.reuse ;  /* 0x0000000000097213 */ /* 0x080fe20000000000 */
[----:B------:R-:W0:Y:S01]  /*0120*/  LDCU.64 UR4, c[0x0][0x358] ;  /* 0x00006b00ff0477ac */ /* 0x000e220008000a00 */
[----:B------:R-:W-:Y:S02]  /*0130*/  IABS R10, R0 ;  /* 0x00000000000a7213 */ /* 0x000fe40000000000 */
[----:B------:R-:W1:Y:S08]  /*0140*/  I2F.RP R4, R9 ;  /* 0x0000000900047306 */ /* 0x000e700000209400 */
[----:B-1----:R-:W1:Y:S02]  /*0150*/  MUFU.RCP R4, R4 ;  /* 0x0000000400047308 */ /* 0x002e640000001000 */
[----:B-1----:R-:W-:Y:S01]  /*0160*/  VIADD R2, R4, 0xffffffe ;  /* 0x0ffffffe04027836 */ /* 0x002fe20000000000 */
[----:B------:R-:W-:-:S05]  /*0170*/  IADD3 R4, PT, PT, RZ, -R10, RZ ;  /* 0x8000000aff047210 */ /* 0x000fca0007ffe0ff */
[----:B------:R1:W2:Y:S02]  /*0180*/  F2I.FTZ.U32.TRUNC.NTZ R3, R2 ;  /* 0x0000000200037305 */ /* 0x0002a4000021f000 */
[----:B-1----:R-:W-:Y:S02]  /*0190*/  IMAD.MOV.U32 R2, RZ, RZ, RZ ;  /* 0x000000ffff027224 */ /* 0x002fe400078e00ff */
[----:B--2---:R-:W-:-:S04]  /*01a0*/  IMAD.MOV R6, RZ, RZ, -R3 ;  /* 0x000000ffff067224 */ /* 0x004fc800078e0a03 */
[----:B------:R-:W-:Y:S01]  /*01b0*/  IMAD R5, R6, R9, RZ ;  /* 0x0000000906057224 */ /* 0x000fe200078e02ff */
[----:B------:R-:W-:-:S03]  /*01c0*/  MOV R6, R8 ;  /* 0x0000000800067202 */ /* 0x000fc60000000f00 */
[----:B------:R-:W-:-:S06]  /*01d0*/  IMAD.HI.U32 R3, R3, R5, R2 ;  /* 0x0000000503037227 */ /* 0x000fcc00078e0002 */
[----:B------:R-:W-:-:S04]  /*01e0*/  IMAD.HI.U32 R3, R3, R6, RZ ;  /* 0x0000000603037227 */ /* 0x000fc800078e00ff */
[----:B------:R-:W-:Y:S02]  /*01f0*/  IMAD R6, R3, R4, R6 ;  /* 0x0000000403067224 */ /* 0x000fe400078e0206 */
[----:B------:R-:W1:Y:S03]  /*0200*/  LDC.64 R2, c[0x0][0x388] ;  /* 0x0000e200ff027b82 */ /* 0x000e660000000a00 */
[----:B------:R-:W-:-:S05]  /*0210*/  ISETP.GT.U32.AND P0, PT, R9, R6, PT ;  /* 0x000000060900720c */ /* 0x000fca0003f04070 */
[----:B------:R-:W2:Y:S08]  /*0220*/  LDC.64 R4, c[0x0][0x390] ;  /* 0x0000e400ff047b82 */ /* 0x000eb00000000a00 */
[----:B------:R-:W-:Y:S01]  /*0230*/  @!P0 IMAD.IADD R6, R6, 0x1, -R9 ;  /* 0x0000000106068824 */ /* 0x000fe200078e0a09 */
[----:B------:R-:W-:-:S04]  /*0240*/  ISETP.NE.AND P0, PT, R0, RZ, PT ;  /* 0x000000ff0000720c */ /* 0x000fc80003f05270 */
[----:B------:R-:W-:Y:S01]  /*0250*/  ISETP.GT.U32.AND P1, PT, R9, R6, PT ;  /* 0x000000060900720c */ /* 0x000fe20003f24070 */
[----:B--2---:R-:W-:-:S12]  /*0260*/  IMAD.WIDE R4, R7, 0x4, R4 ;  /* 0x0000000407047825 */ /* 0x004fd800078e0204 */
[----:B------:R-:W-:Y:S01]  /*0270*/  @!P1 IADD3 R6, PT, PT, R6, -R9, RZ ;  /* 0x8000000906069210 */ /* 0x000fe20007ffe0ff */
[----:B0-----:R-:W2:Y:S03]  /*0280*/  LDG.E R7, desc[UR4][R4.64] ;  /* 0x0000000404077981 */ /* 0x001ea6000c1e1900 */
[----:B------:R-:W-:Y:S02]  /*0290*/  @!P2 IADD3 R6, PT, PT, -R6, RZ, RZ ;  /* 0x000000ff0606a210 */ /* 0x000fe40007ffe1ff */
[----:B------:R-:W-:-:S05]  /*02a0*/  @!P0 LOP3.LUT R6, RZ, R0, RZ, 0x33, !PT ;  /* 0x00000000ff068212 */ /* 0x000fca00078e33ff */
[----:B-1----:R-:W-:-:S06]  /*02b0*/  IMAD.WIDE R2, R6, 0x4, R2 ;  /* 0x0000000406027825 */ /* 0x002fcc00078e0202 */
[----:B------:R-:W2:Y:S02]  /*02c0*/  LDG.E R2, desc[UR4][R2.64] ;  /* 0x0000000402027981 */ /* 0x000ea4000c1e1900 */
[----:B--2---:R-:W-:-:S05]  /*02d0*/  FADD R7, R2, R7 ;  /* 0x0000000702077221 */ /* 0x004fca0000000000 */
[----:B------:R-:W-:Y:S01]  /*02e0*/  STG.E desc[UR4][R4.64], R7 ;  /* 0x0000000704007986 */ /* 0x000fe2000c101904 */
[----:B------:R-:W-:Y:S05]  /*02f0*/  EXIT ;  /* 0x000000000000794d */ /* 0x000fea0003800000 */
.L_x_444:
        /* <DEDUP_REMOVED lines=16> */
.L_x_533:


//--------------------- .text.broadcast_number_plus_kernel --------------------------
	.section	.text.broadcast_number_plus_kernel,"ax",@progbits
	.align	128
        .global         broadcast_number_plus_kernel
        .type           broadcast_number_plus_kernel,@function
        .size           broadcast_number_plus_kernel,(.L_x_534 - broadcast_number_plus_kernel)
        .other          broadcast_number_plus_kernel,@"STO_CUDA_ENTRY STV_DEFAULT"
broadcast_number_plus_kernel:
.text.broadcast_number_plus_kernel:
        /* <DEDUP_REMOVED lines=13> */
[----:B------:R-:W1:Y:S06]  /*00d0*/  LDCU.64 UR4, c[0x0][0x358] ;  /* 0x00006b00ff0477ac */ /* 0x000e6c0008000a00 */
[----:B------:R-:W2:Y:S01]  /*00e0*/  LDC R3, c[0x0][0x39c] ;  /* 0x0000e700ff037b82 */ /* 0x000ea20000000800 */
[----:B0-----:R-:W-:-:S04]  /*00f0*/  IABS R11, R5 ;  /* 0x00000005000b7213 */ /* 0x001fc80000000000 */
[----:B------:R-:W0:Y:S08]  /*0100*/  I2F.RP R2, R11 ;  /* 0x0000000b00027306 */ /* 0x000e300000209400 */
[----:B0-----:R-:W0:Y:S02]  /*0110*/  MUFU.RCP R2, R2 ;  /* 0x0000000200027308 */ /* 0x001e240000001000 */
[----:B0-----:R-:W-:-:S06]  /*0120*/  VIADD R6, R2, 0xffffffe ;  /* 0x0ffffffe02067836 */ /* 0x001fcc0000000000 */
[----:B------:R0:W3:Y:S02]  /*0130*/  F2I.FTZ.U32.TRUNC.NTZ R7, R6 ;  /* 0x0000000600077305 */ /* 0x0000e4000021f000 */
[----:B0-----:R-:W-:Y:S02]  /*0140*/  HFMA2 R6, -RZ, RZ, 0, 0 ;  /* 0x00000000ff067431 */ /* 0x001fe400000001ff */
[----:B---3--:R-:W-:-:S04]  /*0150*/  IMAD.MOV R4, RZ, RZ, -R7 ;  /* 0x000000ffff047224 */ /* 0x008fc800078e0a07 */
[----:B------:R-:W-:Y:S01]  /*0160*/  IMAD R9, R4, R11, RZ ;  /* 0x0000000b04097224 */ /* 0x000fe200078e02ff */
[----:B--2---:R-:W-:-:S03]  /*0170*/  IABS R4, R3 ;  /* 0x0000000300047213 */ /* 0x004fc60000000000 */
[----:B------:R-:W-:Y:S02]  /*0180*/  IMAD.HI.U32 R7, R7, R9, R6 ;  /* 0x0000000907077227 */ /* 0x000fe400078e0006 */
[----:B------:R-:W0:Y:S04]  /*0190*/  I2F.RP R9, R4 ;  /* 0x0000000400097306 */ /* 0x000e280000209400 */
[----:B------:R-:W-:-:S04]  /*01a0*/  IMAD.HI.U32 R6, R7, R8, RZ ;  /* 0x0000000807067227 */ /* 0x000fc800078e00ff */
[----:B------:R-:W-:-:S04]  /*01b0*/  IMAD.MOV R2, RZ, RZ, -R6 ;  /* 0x000000ffff027224 */ /* 0x000fc800078e0a06 */
[C---:B------:R-:W-:Y:S01]  /*01c0*/  IMAD R2, R11.reuse, R2, R8 ;  /* 0x000000020b027224 */ /* 0x040fe200078e0208 */
[----:B------:R-:W-:Y:S01]  /*01d0*/  LOP3.LUT R8, R0, R5, RZ, 0x3c, !PT ;  /* 0x0000000500087212 */ /* 0x000fe200078e3cff */
[----:B0-----:R-:W0:Y:S03]  /*01e0*/  MUFU.RCP R9, R9 ;  /* 0x0000000900097308 */ /* 0x001e260000001000 */
[----:B------:R-:W-:Y:S02]  /*01f0*/  ISETP.GT.U32.AND P2, PT, R11, R2, PT ;  /* 0x000000020b00720c */ /* 0x000fe40003f44070 */
[----:B------:R-:W-:-:S11]  /*0200*/  ISETP.GE.AND P1, PT, R8, RZ, PT ;  /* 0x000000ff0800720c */ /* 0x000fd60003f26270 */
[----:B------:R-:W-:Y:S01]  /*0210*/  @!P2 IMAD.IADD R2, R2, 0x1, -R11 ;  /* 0x000000010202a824 */ /* 0x000fe200078e0a0b */
[----:B0-----:R-:W-:Y:S01]  /*0220*/  IADD3 R7, PT, PT, R9, 0xffffffe, RZ ;  /* 0x0ffffffe09077810 */ /* 0x001fe20007ffe0ff */
[----:B------:R-:W-:Y:S01]  /*0230*/  @!P2 VIADD R6, R6, 0x1 ;  /* 0x000000010606a836 */ /* 0x000fe20000000000 */
[----:B------:R-:W-:Y:S02]  /*0240*/  ISETP.NE.AND P2, PT, R5, RZ, PT ;  /* 0x000000ff0500720c */ /* 0x000fe40003f45270 */
[----:B------:R-:W-:Y:S02]  /*0250*/  ISETP.GE.U32.AND P0, PT, R2, R11, PT ;  /* 0x0000000b0200720c */ /* 0x000fe40003f06070 */
[----:B------:R-:W0:Y:S01]  /*0260*/  F2I.FTZ.U32.TRUNC.NTZ R7, R7 ;  /* 0x0000000700077305 */ /* 0x000e22000021f000 */
[----:B------:R-:W2:Y:S10]  /*0270*/  LDC R2, c[0x0][0x3a0] ;  /* 0x0000e800ff027b82 */ /* 0x000eb40000000800 */
[----:B------:R-:W-:-:S02]  /*0280*/  @P0 VIADD R6, R6, 0x1 ;  /* 0x0000000106060836 */ /* 0x000fc40000000000 */
[----:B0-----:R-:W-:-:S03]  /*0290*/  IMAD.MOV R9, RZ, RZ, -R7 ;  /* 0x000000ffff097224 */ /* 0x001fc600078e0a07 */
[----:B------:R-:W-:Y:S01]  /*02a0*/  MOV R8, R6 ;  /* 0x0000000600087202 */ /* 0x000fe20000000f00 */
[----:B------:R-:W-:Y:S02]  /*02b0*/  HFMA2 R6, -RZ, RZ, 0, 0 ;  /* 0x00000000ff067431 */ /* 0x000fe400000001ff */
[----:B------:R-:W-:Y:S02]  /*02c0*/  IMAD R9, R9, R4, RZ ;  /* 0x0000000409097224 */ /* 0x000fe400078e02ff */
[----:B------:R-:W-:Y:S01]  /*02d0*/  @!P1 IMAD.MOV R8, RZ, RZ, -R8 ;  /* 0x000000ffff089224 */ /* 0x000fe200078e0a08 */
[----:B------:R-:W-:Y:S02]  /*02e0*/  @!P2 LOP3.LUT R8, RZ, R5, RZ, 0x33, !PT ;  /* 0x00000005ff08a212 */ /* 0x000fe400078e33ff */
[----:B--2---:R-:W-:Y:S02]  /*02f0*/  IABS R5, R2 ;  /* 0x0000000200057213 */ /* 0x004fe40000000000 */
[----:B------:R-:W-:Y:S01]  /*0300*/  IABS R10, R8 ;  /* 0x00000008000a7213 */ /* 0x000fe20000000000 */
[----:B------:R-:W-:Y:S01]  /*0310*/  IMAD.HI.U32 R6, R7, R9, R6 ;  /* 0x0000000907067227 */ /* 0x000fe200078e0006 */
[----:B------:R-:W-:Y:S01]  /*0320*/  LOP3.LUT R8, R8, R3, RZ, 0x3c, !PT ;  /* 0x0000000308087212 */ /* 0x000fe200078e3cff */
[----:B------:R-:W0:Y:S02]  /*0330*/  I2F.RP R9, R5 ;  /* 0x0000000500097306 */ /* 0x000e240000209400 */
[----:B------:R-:W-:Y:S01]  /*0340*/  IMAD.MOV.U32 R7, RZ, RZ, R10 ;  /* 0x000000ffff077224 */ /* 0x000fe200078e000a */
[----:B------:R-:W-:-:S03]  /*0350*/  ISETP.GE.AND P1, PT, R8, RZ, PT ;  /* 0x000000ff0800720c */ /* 0x000fc60003f26270 */
[----:B------:R-:W-:-:S04]  /*0360*/  IMAD.HI.U32 R6, R6, R7, RZ ;  /* 0x0000000706067227 */ /* 0x000fc800078e00ff */
[----:B------:R-:W-:-:S04]  /*0370*/  IMAD.MOV R10, RZ, RZ, -R6 ;  /* 0x000000ffff0a7224 */ /* 0x000fc800078e0a06 */
[C---:B------:R-:W-:Y:S01]  /*0380*/  IMAD R7, R4.reuse, R10, R7 ;  /* 0x0000000a04077224 */ /* 0x040fe200078e0207 */
[----:B0-----:R-:W0:Y:S04]  /*0390*/  MUFU.RCP R9, R9 ;  /* 0x0000000900097308 */ /* 0x001e280000001000 */
[----:B------:R-:W-:-:S13]  /*03a0*/  ISETP.GT.U32.AND P2, PT, R4, R7, PT ;  /* 0x000000070400720c */ /* 0x000fda0003f44070 */
[-C--:B------:R-:W-:Y:S01]  /*03b0*/  @!P2 IADD3 R7, PT, PT, R7, -R4.reuse, RZ ;  /* 0x800000040707a210 */ /* 0x080fe20007ffe0ff */
[----:B0-----:R-:W-:Y:S02]  /*03c0*/  VIADD R10, R9, 0xffffffe ;  /* 0x0ffffffe090a7836 */ /* 0x001fe40000000000 */
[----:B------:R-:W-:Y:S01]  /*03d0*/  @!P2 VIADD R6, R6, 0x1 ;  /* 0x000000010606a836 */ /* 0x000fe20000000000 */
[----:B------:R-:W-:Y:S02]  /*03e0*/  ISETP.GE.U32.AND P0, PT, R7, R4, PT ;  /* 0x000000040700720c */ /* 0x000fe40003f06070 */
[----:B------:R-:W0:Y:S01]  /*03f0*/  F2I.FTZ.U32.TRUNC.NTZ R7, R10 ;  /* 0x0000000a00077305 */ /* 0x000e22000021f000 */
[----:B------:R-:W-:-:S10]  /*0400*/  ISETP.NE.AND P2, PT, R3, RZ, PT ;  /* 0x000000ff0300720c */ /* 0x000fd40003f45270 */
[----:B------:R-:W-:Y:S01]  /*0410*/  @P0 IADD3 R6, PT, PT, R6, 0x1, RZ ;  /* 0x0000000106060810 */ /* 0x000fe20007ffe0ff */
[----:B0-----:R-:W-:-:S04]  /*0420*/  IMAD.MOV R4, RZ, RZ, -R7 ;  /* 0x000000ffff047224 */ /* 0x001fc800078e0a07 */
[----:B------:R-:W-:Y:S02]  /*0430*/  IMAD.MOV.U32 R9, RZ, RZ, R6 ;  /* 0x000000ffff097224 */ /* 0x000fe400078e0006 */
[----:B------:R-:W-:-:S03]  /*0440*/  IMAD.MOV.U32 R6, RZ, RZ, RZ ;  /* 0x000000ffff067224 */ /* 0x000fc600078e00ff */
[----:B------:R-:W-:Y:S02]  /*0450*/  @!P1 IADD3 R9, PT, PT, -R9, RZ, RZ ;  /* 0x000000ff09099210 */ /* 0x000fe40007ffe1ff */
[----:B------:R-:W-:Y:S01]  /*0460*/  @!P2 LOP3.LUT R9, RZ, R3, RZ, 0x33, !PT ;  /* 0x00000003ff09a212 */ /* 0x000fe200078e33ff */
[----:B------:R-:W-:-:S03]  /*0470*/  IMAD R3, R4, R5, RZ ;  /* 0x0000000504037224 */ /* 0x000fc600078e02ff */
[----:B------:R-:W-:Y:S01]  /*0480*/  IABS R4, R9 ;  /* 0x0000000900047213 */ /* 0x000fe20000000000 */
[----:B------:R-:W-:Y:S01]  /*0490*/  IMAD.HI.U32 R6, R7, R3, R6 ;  /* 0x0000000307067227 */ /* 0x000fe200078e0006 */
[----:B------:R-:W-:-:S04]  /*04a0*/  LOP3.LUT R9, R9, R2, RZ, 0x3c, !PT ;  /* 0x0000000209097212 */ /* 0x000fc800078e3cff */
[----:B------:R-:W-:Y:S01]  /*04b0*/  ISETP.GE.AND P1, PT, R9, RZ, PT ;  /* 0x000000ff0900720c */ /* 0x000fe20003f26270 */
        /* <DEDUP_REMOVED lines=9> */
[----:B------:R-:W2:Y:S11]  /*0550*/  LDC.64 R4, c[0x0][0x390] ;  /* 0x0000e400ff047b82 */ /* 0x000eb60000000a00 */
[----:B------:R-:W-:-:S05]  /*0560*/  @P0 VIADD R3, R3, 0x1 ;  /* 0x0000000103030836 */ /* 0x000fca0000000000 */
[----:B------:R-:W-:Y:S02]  /*0570*/  @!P1 IADD3 R3, PT, PT, -R3, RZ, RZ ;  /* 0x000000ff03039210 */ /* 0x000fe40007ffe1ff */
[----:B------:R-:W-:-:S05]  /*0580*/  @!P2 LOP3.LUT R3, RZ, R2, RZ, 0x33, !PT ;  /* 0x00000002ff03a212 */ /* 0x000fca00078e33ff */
[----:B0-----:R-:W-:-:S04]  /*0590*/  IMAD.WIDE R2, R3, 0x4, R6 ;  /* 0x0000000403027825 */ /* 0x001fc800078e0206 */
[----:B--2---:R-:W-:Y:S02]  /*05a0*/  IMAD.WIDE R4, R0, 0x4, R4 ;  /* 0x0000000400047825 */ /* 0x004fe400078e0204 */
[----:B-1----:R-:W2:Y:S04]  /*05b0*/  LDG.E R2, desc[UR4][R2.64] ;  /* 0x0000000402027981 */ /* 0x002ea8000c1e1900 */
[----:B------:R-:W2:Y:S02]  /*05c0*/  LDG.E R7, desc[UR4][R4.64] ;  /* 0x0000000404077981 */ /* 0x000ea4000c1e1900 */
[----:B--2---:R-:W-:-:S05]  /*05d0*/  FADD R7, R2, R7 ;  /* 0x0000000702077221 */ /* 0x004fca0000000000 */
[----:B------:R-:W-:Y:S01]  /*05e0*/  STG.E desc[UR4][R4.64], R7 ;  /* 0x0000000704007986 */ /* 0x000fe2000c101904 */
[----:B------:R-:W-:Y:S05]  /*05f0*/  EXIT ;  /* 0x000000000000794d */ /* 0x000fea0003800000 */
.L_x_445:
        /* <DEDUP_REMOVED lines=16> */
.L_x_534:


//--------------------- .text.broadcast_plus_kernel --------------------------
	.section	.text.broadcast_plus_kernel,"ax",@progbits
	.align	128
        .global         broadcast_plus_kernel
        .type           broadcast_plus_kernel,@function
        .size           broadcast_plus_kernel,(.L_x_535 - broadcast_plus_kernel)
        .other          broadcast_plus_kernel,@"STO_CUDA_ENTRY STV_DEFAULT"
broadcast_plus_kernel:
.text.broadcast_plus_kernel:
        /* <DEDUP_REMOVED lines=15> */
[----:B-1----:R-:W3:Y:S04]  /*00f0*/  LDG.E R7, desc[UR4][R4.64] ;  /* 0x0000000404077981 */ /* 0x002ee8000c1e1900 */
[----:B--2---:R-:W3:Y:S02]  /*0100*/  LDG.E R2, desc[UR4][R2.64] ;  /* 0x0000000402027981 */ /* 0x004ee4000c1e1900 */
[----:B---3--:R-:W-:-:S05]  /*0110*/  FADD R7, R2, R7 ;  /* 0x0000000702077221 */ /* 0x008fca0000000000 */
[----:B------:R-:W-:Y:S01]  /*0120*/  STG.E desc[UR4][R4.64], R7 ;  /* 0x0000000704007986 */ /* 0x000fe2000c101904 */
[----:B------:R-:W-:Y:S05]  /*0130*/  EXIT ;  /* 0x000000000000794d */ /* 0x000fea0003800000 */
.L_x_446:
        /* <DEDUP_REMOVED lines=12> */
.L_x_535:


//--------------------- .text.broadcast_row_kernel --------------------------
	.section	.text.broadcast_row_kernel,"ax",@progbits
	.align	128
        .global         broadcast_row_kernel
        .type           broadcast_row_kernel,@function
        .size           broadcast_row_kernel,(.L_x_536 - broadcast_row_kernel)
        .other          broadcast_row_kernel,@"STO_CUDA_ENTRY STV_DEFAULT"
broadcast_row_kernel:
.text.broadcast_row_kernel:
        /* <DEDUP_REMOVED lines=33> */
[----:B------:R-:W-:-:S13]  /*0210*/  ISETP.GT.U32.AND P0, PT, R5, R4, PT ;  /* 0x000000040500720c */ /* 0x000fda0003f04070 */
[----:B------:R-:W-:Y:S01]  /*0220*/  @!P0 IMAD.IADD R4, R4, 0x1, -R5 ;  /* 0x0000000104048824 */ /* 0x000fe200078e0a05 */
[----:B------:R-:W-:-:S04]  /*0230*/  ISETP.NE.AND P0, PT, R0, RZ, PT ;  /* 0x000000ff0000720c */ /* 0x000fc80003f05270 */
[----:B------:R-:W-:-:S13]  /*0240*/  ISETP.GT.U32.AND P1, PT, R5, R4, PT ;  /* 0x000000040500720c */ /* 0x000fda0003f24070 */
[----:B------:R-:W-:-:S04]  /*0250*/  @!P1 IADD3 R4, PT, PT, R4, -R5, RZ ;  /* 0x8000000504049210 */ /* 0x000fc80007ffe0ff */
[----:B------:R-:W-:Y:S02]  /*0260*/  @!P2 IADD3 R4, PT, PT, -R4, RZ, RZ ;  /* 0x000000ff0404a210 */ /* 0x000fe40007ffe1ff */
[----:B------:R-:W-:-:S05]  /*0270*/  @!P0 LOP3.LUT R4, RZ, R0, RZ, 0x33, !PT ;  /* 0x00000000ff048212 */ /* 0x000fca00078e33ff */
[----:B-1----:R-:W-:Y:S02]  /*0280*/  IMAD.WIDE R2, R4, 0x4, R2 ;  /* 0x0000000404027825 */ /* 0x002fe400078e0202 */
[----:B------:R-:W1:Y:S04]  /*0290*/  LDC.64 R4, c[0x0][0x390] ;  /* 0x0000e400ff047b82 */ /* 0x000e680000000a00 */
[----:B0-----:R-:W2:Y:S01]  /*02a0*/  LDG.E R3, desc[UR4][R2.64] ;  /* 0x0000000402037981 */ /* 0x001ea2000c1e1900 */
[----:B-1----:R-:W-:-:S05]  /*02b0*/  IMAD.WIDE R4, R7, 0x4, R4 ;  /* 0x0000000407047825 */ /* 0x002fca00078e0204 */
[----:B--2---:R-:W-:Y:S01]  /*02c0*/  STG.E desc[UR4][R4.64], R3 ;  /* 0x0000000304007986 */ /* 0x004fe2000c101904 */
[----:B------:R-:W-:Y:S05]  /*02d0*/  EXIT ;  /* 0x000000000000794d */ /* 0x000fea0003800000 */
.L_x_447:
        /* <DEDUP_REMOVED lines=10> */
.L_x_536:


//--------------------- .text.broadcast_number_kernel --------------------------
	.section	.text.broadcast_number_kernel,"ax",@progbits
	.align	128
        .global         broadcast_number_kernel
        .type           broadcast_number_kernel,@function
        .size           broadcast_number_kernel,(.L_x_537 - broadcast_number_kernel)
        .other          broadcast_number_kernel,@"STO_CUDA_ENTRY STV_DEFAULT"
broadcast_number_kernel:
.text.broadcast_number_kernel:
        /* <DEDUP_REMOVED lines=16> */
[----:B------:R-:W0:Y:S01]  /*0100*/  I2F.RP R3, R8 ;  /* 0x0000000800037306 */ /* 0x000e220000209400 */
[----:B--2---:R-:W-:-:S07]  /*0110*/  IABS R4, R2 ;  /* 0x0000000200047213 */ /* 0x004fce0000000000 */
[----:B0-----:R-:W0:Y:S02]  /*0120*/  MUFU.RCP R3, R3 ;  /* 0x0000000300037308 */ /* 0x001e240000001000 */
[----:B0-----:R-:W-:-:S06]  /*0130*/  VIADD R6, R3, 0xffffffe ;  /* 0x0ffffffe03067836 */ /* 0x001fcc0000000000 */
[----:B------:R0:W2:Y:S02]  /*0140*/  F2I.FTZ.U32.TRUNC.NTZ R7, R6 ;  /* 0x0000000600077305 */ /* 0x0000a4000021f000 */
[----:B0-----:R-:W-:Y:S02]  /*0150*/  HFMA2 R6, -RZ, RZ, 0, 0 ;  /* 0x00000000ff067431 */ /* 0x001fe400000001ff */
[----:B--2---:R-:W-:-:S04]  /*0160*/  IMAD.MOV R9, RZ, RZ, -R7 ;  /* 0x000000ffff097224 */ /* 0x004fc800078e0a07 */
[----:B------:R-:W-:-:S04]  /*0170*/  IMAD R9, R9, R8, RZ ;  /* 0x0000000809097224 */ /* 0x000fc800078e02ff */
[----:B------:R-:W-:Y:S02]  /*0180*/  IMAD.HI.U32 R7, R7, R9, R6 ;  /* 0x0000000907077227 */ /* 0x000fe400078e0006 */
[----:B------:R-:W0:Y:S04]  /*0190*/  I2F.RP R9, R4 ;  /* 0x0000000400097306 */ /* 0x000e280000209400 */
[----:B------:R-:W-:-:S04]  /*01a0*/  IMAD.HI.U32 R6, R7, R10, RZ ;  /* 0x0000000a07067227 */ /* 0x000fc800078e00ff */
[----:B------:R-:W-:-:S04]  /*01b0*/  IMAD.MOV R3, RZ, RZ, -R6 ;  /* 0x000000ffff037224 */ /* 0x000fc800078e0a06 */
[C---:B------:R-:W-:Y:S01]  /*01c0*/  IMAD R3, R8.reuse, R3, R10 ;  /* 0x0000000308037224 */ /* 0x040fe200078e020a */
[----:B0-----:R-:W0:Y:S04]  /*01d0*/  MUFU.RCP R9, R9 ;  /* 0x0000000900097308 */ /* 0x001e280000001000 */
[----:B------:R-:W-:-:S13]  /*01e0*/  ISETP.GT.U32.AND P2, PT, R8, R3, PT ;  /* 0x000000030800720c */ /* 0x000fda0003f44070 */
[----:B------:R-:W-:Y:S01]  /*01f0*/  @!P2 IMAD.IADD R3, R3, 0x1, -R8 ;  /* 0x000000010303a824 */ /* 0x000fe200078e0a08 */
[----:B0-----:R-:W-:Y:S01]  /*0200*/  IADD3 R7, PT, PT, R9, 0xffffffe, RZ ;  /* 0x0ffffffe09077810 */ /* 0x001fe20007ffe0ff */
[----:B------:R-:W-:Y:S01]  /*0210*/  @!P2 VIADD R6, R6, 0x1 ;  /* 0x000000010606a836 */ /* 0x000fe20000000000 */
[----:B------:R-:W-:Y:S02]  /*0220*/  ISETP.NE.AND P2, PT, R5, RZ, PT ;  /* 0x000000ff0500720c */ /* 0x000fe40003f45270 */
[----:B------:R-:W-:Y:S02]  /*0230*/  ISETP.GE.U32.AND P0, PT, R3, R8, PT ;  /* 0x000000080300720c */ /* 0x000fe40003f06070 */
[----:B------:R-:W-:Y:S01]  /*0240*/  LOP3.LUT R8, R0, R5, RZ, 0x3c, !PT ;  /* 0x0000000500087212 */ /* 0x000fe200078e3cff */
[----:B------:R-:W0:Y:S01]  /*0250*/  LDC R3, c[0x0][0x3a0] ;  /* 0x0000e800ff037b82 */ /* 0x000e220000000800 */
[----:B------:R-:W2:Y:S02]  /*0260*/  F2I.FTZ.U32.TRUNC.NTZ R7, R7 ;  /* 0x0000000700077305 */ /* 0x000ea4000021f000 */
[----:B------:R-:W-:-:S07]  /*0270*/  ISETP.GE.AND P1, PT, R8, RZ, PT ;  /* 0x000000ff0800720c */ /* 0x000fce0003f26270 */
[----:B------:R-:W-:-:S05]  /*0280*/  @P0 VIADD R6, R6, 0x1 ;  /* 0x0000000106060836 */ /* 0x000fca0000000000 */
[----:B------:R-:W-:Y:S01]  /*0290*/  MOV R9, R6 ;  /* 0x0000000600097202 */ /* 0x000fe20000000f00 */
[----:B------:R-:W-:Y:S02]  /*02a0*/  HFMA2 R6, -RZ, RZ, 0, 0 ;  /* 0x00000000ff067431 */ /* 0x000fe400000001ff */
[----:B--2---:R-:W-:Y:S02]  /*02b0*/  IMAD.MOV R11, RZ, RZ, -R7 ;  /* 0x000000ffff0b7224 */ /* 0x004fe400078e0a07 */
[----:B------:R-:W-:Y:S01]  /*02c0*/  @!P1 IMAD.MOV R9, RZ, RZ, -R9 ;  /* 0x000000ffff099224 */ /* 0x000fe200078e0a09 */
[----:B------:R-:W-:Y:S01]  /*02d0*/  @!P2 LOP3.LUT R9, RZ, R5, RZ, 0x33, !PT ;  /* 0x00000005ff09a212 */ /* 0x000fe200078e33ff */
[----:B------:R-:W-:Y:S01]  /*02e0*/  IMAD R11, R11, R4, RZ ;  /* 0x000000040b0b7224 */ /* 0x000fe200078e02ff */
[----:B0-----:R-:W-:Y:S02]  /*02f0*/  IABS R5, R3 ;  /* 0x0000000300057213 */ /* 0x001fe40000000000 */
[----:B------:R-:W-:Y:S01]  /*0300*/  IABS R8, R9 ;  /* 0x0000000900087213 */ /* 0x000fe20000000000 */
[----:B------:R-:W-:Y:S01]  /*0310*/  IMAD.HI.U32 R6, R7, R11, R6 ;  /* 0x0000000b07067227 */ /* 0x000fe200078e0006 */
[----:B------:R-:W-:-:S03]  /*0320*/  LOP3.LUT R9, R9, R2, RZ, 0x3c, !PT ;  /* 0x0000000209097212 */ /* 0x000fc600078e3cff */
[----:B------:R-:W-:Y:S01]  /*0330*/  IMAD.MOV.U32 R7, RZ, RZ, R8 ;  /* 0x000000ffff077224 */ /* 0x000fe200078e0008 */
[----:B------:R-:W-:Y:S01]  /*0340*/  ISETP.GE.AND P1, PT, R9, RZ, PT ;  /* 0x000000ff0900720c */ /* 0x000fe20003f26270 */
[----:B------:R-:W0:Y:S02]  /*0350*/  I2F.RP R8, R5 ;  /* 0x0000000500087306 */ /* 0x000e240000209400 */
[----:B------:R-:W-:-:S04]  /*0360*/  IMAD.HI.U32 R6, R6, R7, RZ ;  /* 0x0000000706067227 */ /* 0x000fc800078e00ff */
[----:B------:R-:W-:-:S04]  /*0370*/  IMAD.MOV R10, RZ, RZ, -R6 ;  /* 0x000000ffff0a7224 */ /* 0x000fc800078e0a06 */
[C---:B------:R-:W-:Y:S01]  /*0380*/  IMAD R7, R4.reuse, R10, R7 ;  /* 0x0000000a04077224 */ /* 0x040fe200078e0207 */
[----:B0-----:R-:W0:Y:S04]  /*0390*/  MUFU.RCP R8, R8 ;  /* 0x0000000800087308 */ /* 0x001e280000001000 */
[----:B------:R-:W-:-:S13]  /*03a0*/  ISETP.GT.U32.AND P2, PT, R4, R7, PT ;  /* 0x000000070400720c */ /* 0x000fda0003f44070 */
[-C--:B------:R-:W-:Y:S01]  /*03b0*/  @!P2 IADD3 R7, PT, PT, R7, -R4.reuse, RZ ;  /* 0x800000040707a210 */ /* 0x080fe20007ffe0ff */
[----:B------:R-:W-:Y:S01]  /*03c0*/  @!P2 VIADD R6, R6, 0x1 ;  /* 0x000000010606a836 */ /* 0x000fe20000000000 */
[----:B------:R-:W-:Y:S01]  /*03d0*/  ISETP.NE.AND P2, PT, R2, RZ, PT ;  /* 0x000000ff0200720c */ /* 0x000fe20003f45270 */
[----:B0-----:R-:W-:Y:S01]  /*03e0*/  VIADD R10, R8, 0xffffffe ;  /* 0x0ffffffe080a7836 */ /* 0x001fe20000000000 */
[----:B------:R-:W-:-:S03]  /*03f0*/  ISETP.GE.U32.AND P0, PT, R7, R4, PT ;  /* 0x000000040700720c */ /* 0x000fc60003f06070 */
[----:B------:R-:W0:Y:S10]  /*0400*/  F2I.FTZ.U32.TRUNC.NTZ R7, R10 ;  /* 0x0000000a00077305 */ /* 0x000e34000021f000 */
[----:B------:R-:W-:-:S05]  /*0410*/  @P0 IADD3 R6, PT, PT, R6, 0x1, RZ ;  /* 0x0000000106060810 */ /* 0x000fca0007ffe0ff */
[----:B------:R-:W-:Y:S02]  /*0420*/  IMAD.MOV.U32 R4, RZ, RZ, R6 ;  /* 0x000000ffff047224 */ /* 0x000fe400078e0006 */
[----:B0-----:R-:W-:-:S03]  /*0430*/  IMAD.MOV R6, RZ, RZ, -R7 ;  /* 0x000000ffff067224 */ /* 0x001fc600078e0a07 */
[----:B------:R-:W-:Y:S01]  /*0440*/  @!P1 IADD3 R4, PT, PT, -R4, RZ, RZ ;  /* 0x000000ff04049210 */ /* 0x000fe20007ffe1ff */
[----:B------:R-:W-:Y:S01]  /*0450*/  IMAD R9, R6, R5, RZ ;  /* 0x0000000506097224 */ /* 0x000fe200078e02ff */
[----:B------:R-:W-:Y:S01]  /*0460*/  @!P2 LOP3.LUT R4, RZ, R2, RZ, 0x33, !PT ;  /* 0x00000002ff04a212 */ /* 0x000fe200078e33ff */
[----:B------:R-:W-:-:S03]  /*0470*/  IMAD.MOV.U32 R6, RZ, RZ, RZ ;  /* 0x000000ffff067224 */ /* 0x000fc600078e00ff */
[----:B------:R-:W-:Y:S01]  /*0480*/  IABS R2, R4 ;  /* 0x0000000400027213 */ /* 0x000fe20000000000 */
[----:B------:R-:W-:-:S06]  /*0490*/  IMAD.HI.U32 R6, R7, R9, R6 ;  /* 0x0000000907067227 */ /* 0x000fcc00078e0006 */
[----:B------:R-:W-:-:S05]  /*04a0*/  IMAD.HI.U32 R6, R6, R2, RZ ;  /* 0x0000000206067227 */ /* 0x000fca00078e00ff */
[----:B------:R-:W-:-:S05]  /*04b0*/  IADD3 R7, PT, PT, -R6, RZ, RZ ;  /* 0x000000ff06077210 */ /* 0x000fca0007ffe1ff */
[----:B------:R-:W-:-:S05]  /*04c0*/  IMAD R2, R5, R7, R2 ;  /* 0x0000000705027224 */ /* 0x000fca00078e0202 */
[----:B------:R-:W-:-:S13]  /*04d0*/  ISETP.GT.U32.AND P2, PT, R5, R2, PT ;  /* 0x000000020500720c */ /* 0x000fda0003f44070 */
[----:B------:R-:W-:Y:S01]  /*04e0*/  @!P2 IMAD.IADD R2, R2, 0x1, -R5 ;  /* 0x000000010202a824 */ /* 0x000fe200078e0a05 */
[----:B------:R-:W-:Y:S02]  /*04f0*/  @!P2 IADD3 R6, PT, PT, R6, 0x1, RZ ;  /* 0x000000010606a810 */ /* 0x000fe40007ffe0ff */
[----:B------:R-:W-:Y:S02]  /*0500*/  ISETP.NE.AND P2, PT, R3, RZ, PT ;  /* 0x000000ff0300720c */ /* 0x000fe40003f45270 */
[----:B------:R-:W-:Y:S02]  /*0510*/  ISETP.GE.U32.AND P0, PT, R2, R5, PT ;  /* 0x000000050200720c */ /* 0x000fe40003f06070 */
[----:B------:R-:W-:Y:S02]  /*0520*/  LOP3.LUT R2, R4, R3, RZ, 0x3c, !PT ;  /* 0x0000000304027212 */ /* 0x000fe400078e3cff */
[----:B------:R-:W0:Y:S02]  /*0530*/  LDC.64 R4, c[0x0][0x388] ;  /* 0x0000e200ff047b82 */ /* 0x000e240000000a00 */
[----:B------:R-:W-:-:S07]  /*0540*/  ISETP.GE.AND P1, PT, R2, RZ, PT ;  /* 0x000000ff0200720c */ /* 0x000fce0003f26270 */
[----:B------:R-:W-:-:S06]  /*0550*/  @P0 VIADD R6, R6, 0x1 ;  /* 0x0000000106060836 */ /* 0x000fcc0000000000 */
[----:B------:R-:W-:Y:S02]  /*0560*/  @!P1 IADD3 R6, PT, PT, -R6, RZ, RZ ;  /* 0x000000ff06069210 */ /* 0x000fe40007ffe1ff */
[----:B------:R-:W-:-:S05]  /*0570*/  @!P2 LOP3.LUT R6, RZ, R3, RZ, 0x33, !PT ;  /* 0x00000003ff06a212 */ /* 0x000fca00078e33ff */
[----:B0-----:R-:W-:Y:S02]  /*0580*/  IMAD.WIDE R2, R6, 0x4, R4 ;  /* 0x0000000406027825 */ /* 0x001fe400078e0204 */
[----:B------:R-:W0:Y:S04]  /*0590*/  LDC.64 R4, c[0x0][0x390] ;  /* 0x0000e400ff047b82 */ /* 0x000e280000000a00 */
[----:B-1----:R-:W2:Y:S01]  /*05a0*/  LDG.E R3, desc[UR4][R2.64] ;  /* 0x0000000402037981 */ /* 0x002ea2000c1e1900 */
[----:B0-----:R-:W-:-:S05]  /*05b0*/  IMAD.WIDE R4, R0, 0x4, R4 ;  /* 0x0000000400047825 */ /* 0x001fca00078e0204 */
[----:B--2---:R-:W-:Y:S01]  /*05c0*/  STG.E desc[UR4][R4.64], R3 ;  /* 0x0000000304007986 */ /* 0x004fe2000c101904 */
[----:B------:R-:W-:Y:S05]  /*05d0*/  EXIT ;  /* 0x000000000000794d */ /* 0x000fea0003800000 */
.L_x_448:
        /* <DEDUP_REMOVED lines=10> */
.L_x_537:


//--------------------- .text.broadcast_kernel    --------------------------
	.section	.text.broadcast_kernel,"ax",@progbits
	.align	128
        .global         broadcast_kernel
        .type           broadcast_kernel,@function
        .size           broadcast_kernel,(.L_x_538 - broadcast_kernel)
        .other          broadcast_kernel,@"STO_CUDA_ENTRY STV_DEFAULT"
broadcast_kernel:
.text.broadcast_kernel:
        /* <DEDUP_REMOVED lines=12> */
[----:B------:R-:W0:Y:S07]  /*00c0*/  LDCU.64 UR4, c[0x0][0x358] ;  /* 0x00006b00ff0477ac */ /* 0x000e2e0008000a00 */
[----:B------:R-:W1:Y:S01]  /*00d0*/  LDC.64 R4, c[0x0][0x390] ;  /* 0x0000e400ff047b82 */ /* 0x000e620000000a00 */
[----:B0-----:R-:W2:Y:S01]  /*00e0*/  LDG.E R3, desc[UR4][R2.64] ;  /* 0x0000000402037981 */ /* 0x001ea2000c1e1900 */
[----:B-1----:R-:W-:-:S05]  /*00f0*/  IMAD.WIDE R4, R7, 0x4, R4 ;  /* 0x0000000407047825 */ /* 0x002fca00078e0204 */
[----:B--2---:R-:W-:Y:S01]  /*0100*/  STG.E desc[UR4][R4.64], R3 ;  /* 0x0000000304007986 */ /* 0x004fe2000c101904 */
[----:B------:R-:W-:Y:S05]  /*0110*/  EXIT ;  /* 0x000000000000794d */ /* 0x000fea0003800000 */
.L_x_449:
        /* <DEDUP_REMOVED lines=14> */
.L_x_538:


//--------------------- .text.copy_channel_kernel --------------------------
	.section	.text.copy_channel_kernel,"ax",@progbits
	.align	128
        .global         copy_channel_kernel
        .type           copy_channel_kernel,@function
        .size           copy_channel_kernel,(.L_x_539 - copy_channel_kernel)
        .other          copy_channel_kernel,@"STO_CUDA_ENTRY STV_DEFAULT"
copy_channel_kernel:
.text.copy_channel_kernel:
        /* <DEDUP_REMOVED lines=16> */
[----:B------:R-:W4:Y:S01]  /*0100*/  LDCU UR5, c[0x0][0x39c] ;  /* 0x00007380ff0577ac */ /* 0x000f220008000800 */
[----:B0-----:R-:W-:Y:S01]  /*0110*/  IABS R9, R2 ;  /* 0x0000000200097213 */ /* 0x001fe20000000000 */
[----:B--2---:R-:W-:-:S03]  /*0120*/  UISETP.NE.AND UP0, UPT, UR6, URZ, UPT ;  /* 0x000000ff0600728c */ /* 0x004fc6000bf05270 */
[----:B------:R-:W0:Y:S08]  /*0130*/  I2F.RP R3, R9 ;  /* 0x0000000900037306 */ /* 0x000e300000209400 */
[----:B0-----:R-:W0:Y:S02]  /*0140*/  MUFU.RCP R3, R3 ;  /* 0x0000000300037308 */ /* 0x001e240000001000 */
[----:B0-----:R-:W-:-:S06]  /*0150*/  VIADD R4, R3, 0xffffffe ;  /* 0x0ffffffe03047836 */ /* 0x001fcc0000000000 */
[----:B------:R0:W2:Y:S02]  /*0160*/  F2I.FTZ.U32.TRUNC.NTZ R5, R4 ;  /* 0x0000000400057305 */ /* 0x0000a4000021f000 */
[----:B0-----:R-:W-:Y:S02]  /*0170*/  IMAD.MOV.U32 R4, RZ, RZ, RZ ;  /* 0x000000ffff047224 */ /* 0x001fe400078e00ff */
[----:B--2---:R-:W-:-:S04]  /*0180*/  IMAD.MOV R6, RZ, RZ, -R5 ;  /* 0x000000ffff067224 */ /* 0x004fc800078e0a05 */
[----:B------:R-:W-:Y:S01]  /*0190*/  IMAD R13, R6, R9, RZ ;  /* 0x00000009060d7224 */ /* 0x000fe200078e02ff */
[----:B---3--:R-:W-:-:S03]  /*01a0*/  IABS R6, R7 ;  /* 0x0000000700067213 */ /* 0x008fc60000000000 */
[----:B------:R-:W-:Y:S01]  /*01b0*/  IMAD.HI.U32 R5, R5, R13, R4 ;  /* 0x0000000d05057227 */ /* 0x000fe200078e0004 */
[----:B------:R-:W0:Y:S05]  /*01c0*/  I2F.RP R8, R6 ;  /* 0x0000000600087306 */ /* 0x000e2a0000209400 */
        /* <DEDUP_REMOVED lines=12> */
[----:B------:R-:W2:Y:S02]  /*0290*/  LDC R9, c[0x0][0x3a4] ;  /* 0x0000e900ff097b82 */ /* 0x000ea40000000800 */
        /* <DEDUP_REMOVED lines=10> */
[----:B--2---:R-:W-:Y:S01]  /*0340*/  IABS R2, R9 ;  /* 0x0000000900027213 */ /* 0x004fe20000000000 */
        /* <DEDUP_REMOVED lines=13> */
[----:B------:R0:W2:Y:S02]  /*0420*/  F2I.FTZ.U32.TRUNC.NTZ R5, R11 ;  /* 0x0000000b00057305 */ /* 0x0000a4000021f000 */
[----:B0-----:R-:W-:-:S09]  /*0430*/  IABS R11, R0 ;  /* 0x00000000000b7213 */ /* 0x001fd20000000000 */
[----:B------:R-:W-:Y:S01]  /*0440*/  @P0 VIADD R4, R4, 0x1 ;  /* 0x0000000104040836 */ /* 0x000fe20000000000 */
[----:B------:R-:W-:Y:S01]  /*0450*/  ISETP.NE.AND P0, PT, R7, RZ, PT ;  /* 0x000000ff0700720c */ /* 0x000fe20003f05270 */
[----:B--2---:R-:W-:-:S03]  /*0460*/  IMAD.MOV R3, RZ, RZ, -R5 ;  /* 0x000000ffff037224 */ /* 0x004fc600078e0a05 */
[----:B------:R-:W-:Y:S01]  /*0470*/  @!P2 IADD3 R4, PT, PT, -R4, RZ, RZ ;  /* 0x000000ff0404a210 */ /* 0x000fe20007ffe1ff */
[----:B------:R-:W-:-:S03]  /*0480*/  IMAD R3, R3, R2, RZ ;  /* 0x0000000203037224 */ /* 0x000fc600078e02ff */
[----:B------:R-:W-:Y:S01]  /*0490*/  SEL R12, R10, R4, !P0 ;  /* 0x000000040a0c7207 */ /* 0x000fe20004000000 */
[----:B------:R-:W-:-:S03]  /*04a0*/  IMAD.MOV.U32 R4, RZ, RZ, RZ ;  /* 0x000000ffff047224 */ /* 0x000fc600078e00ff */
[----:B------:R-:W-:Y:S01]  /*04b0*/  IABS R13, R12 ;  /* 0x0000000c000d7213 */ /* 0x000fe20000000000 */
[----:B------:R-:W-:Y:S01]  /*04c0*/  IMAD.HI.U32 R20, R5, R3, R4 ;  /* 0x0000000305147227 */ /* 0x000fe200078e0004 */
[----:B------:R-:W-:-:S03]  /*04d0*/  LOP3.LUT R12, R12, R9, RZ, 0x3c, !PT ;  /* 0x000000090c0c7212 */ /* 0x000fc600078e3cff */
[----:B------:R-:W-:Y:S01]  /*04e0*/  IMAD.HI.U32 R4, R8, R11, RZ ;  /* 0x0000000b08047227 */ /* 0x000fe200078e00ff */
[----:B------:R-:W-:-:S03]  /*04f0*/  ISETP.GE.AND P3, PT, R12, RZ, PT ;  /* 0x000000ff0c00720c */ /* 0x000fc60003f66270 */
[----:B------:R-:W-:Y:S01]  /*0500*/  IMAD.MOV.U32 R5, RZ, RZ, R13 ;  /* 0x000000ffff057224 */ /* 0x000fe200078e000d */
[----:B------:R-:W-:Y:S01]  /*0510*/  IADD3 R13, PT, PT, -R4, RZ, RZ ;  /* 0x000000ff040d7210 */ /* 0x000fe20007ffe1ff */
[----:B------:R-:W-:-:S04]  /*0520*/  IMAD.HI.U32 R16, R20, R11, RZ ;  /* 0x0000000b14107227 */ /* 0x000fc800078e00ff */
[----:B------:R-:W-:-:S04]  /*0530*/  IMAD.HI.U32 R3, R20, R5, RZ ;  /* 0x0000000514037227 */ /* 0x000fc800078e00ff */
[C---:B------:R-:W-:Y:S02]  /*0540*/  IMAD R13, R6.reuse, R13, R11 ;  /* 0x0000000d060d7224 */ /* 0x040fe400078e020b */
[----:B------:R-:W-:Y:S02]  /*0550*/  IMAD.MOV R14, RZ, RZ, -R3 ;  /* 0x000000ffff0e7224 */ /* 0x000fe400078e0a03 */
[----:B------:R-:W-:Y:S01]  /*0560*/  IMAD.MOV R21, RZ, RZ, -R16 ;  /* 0x000000ffff157224 */ /* 0x000fe200078e0a10 */
[----:B------:R-:W-:Y:S01]  /*0570*/  ISETP.GT.U32.AND P6, PT, R6, R13, PT ;  /* 0x0000000d0600720c */ /* 0x000fe20003fc4070 */
[C---:B------:R-:W-:Y:S02]  /*0580*/  IMAD R5, R2.reuse, R14, R5 ;  /* 0x0000000e02057224 */ /* 0x040fe400078e0205 */
[----:B------:R-:W-:-:S03]  /*0590*/  IMAD R21, R2, R21, R11 ;  /* 0x0000001502157224 */ /* 0x000fc600078e020b */
[----:B------:R-:W-:-:S07]  /*05a0*/  ISETP.GT.U32.AND P5, PT, R2, R5, PT ;  /* 0x000000050200720c */ /* 0x000fce0003fa4070 */
[----:B------:R-:W-:Y:S02]  /*05b0*/  @!P6 IMAD.IADD R13, R13, 0x1, -R6 ;  /* 0x000000010d0de824 */ /* 0x000fe400078e0a06 */
[----:B------:R-:W-:-:S03]  /*05c0*/  @!P6 VIADD R4, R4, 0x1 ;  /* 0x000000010404e836 */ /* 0x000fc60000000000 */
[----:B------:R-:W-:Y:S01]  /*05d0*/  ISETP.GE.U32.AND P4, PT, R13, R6, PT ;  /* 0x000000060d00720c */ /* 0x000fe20003f86070 */
[----:B------:R-:W-:Y:S01]  /*05e0*/  @!P5 VIADD R3, R3, 0x1 ;  /* 0x000000010303d836 */ /* 0x000fe20000000000 */
[-C--:B------:R-:W-:Y:S01]  /*05f0*/  @!P5 IADD3 R5, PT, PT, R5, -R2.reuse, RZ ;  /* 0x800000020505d210 */ /* 0x080fe20007ffe0ff */
[----:B------:R-:W-:Y:S01]  /*0600*/  IMAD R13, R7, R9, RZ ;  /* 0x00000009070d7224 */ /* 0x000fe200078e02ff */
[----:B------:R-:W-:Y:S02]  /*0610*/  ISETP.GT.U32.AND P5, PT, R2, R21, PT ;  /* 0x000000150200720c */ /* 0x000fe40003fa4070 */
[----:B------:R-:W-:Y:S02]  /*0620*/  ISETP.GE.U32.AND P1, PT, R5, R2, PT ;  /* 0x000000020500720c */ /* 0x000fe40003f26070 */
[----:B------:R-:W-:-:S04]  /*0630*/  LOP3.LUT R5, R0, R7, RZ, 0x3c, !PT ;  /* 0x0000000700057212 */ /* 0x000fc800078e3cff */
[----:B------:R-:W-:Y:S02]  /*0640*/  ISETP.GE.AND P2, PT, R5, RZ, PT ;  /* 0x000000ff0500720c */ /* 0x000fe40003f46270 */
[----:B------:R-:W-:-:S03]  /*0650*/  @P4 IADD3 R4, PT, PT, R4, 0x1, RZ ;  /* 0x0000000104044810 */ /* 0x000fc60007ffe0ff */
[----:B------:R-:W-:Y:S01]  /*0660*/  @!P5 IMAD.IADD R21, R21, 0x1, -R2 ;  /* 0x000000011515d824 */ /* 0x000fe200078e0a02 */
[----:B------:R-:W-:Y:S01]  /*0670*/  @!P5 IADD3 R16, PT, PT, R16, 0x1, RZ ;  /* 0x000000011010d810 */ /* 0x000fe20007ffe0ff */
[----:B------:R-:W-:Y:S01]  /*0680*/  IMAD.MOV.U32 R5, RZ, RZ, R4 ;  /* 0x000000ffff057224 */ /* 0x000fe200078e0004 */
[----:B------:R-:W-:Y:S01]  /*0690*/  LOP3.LUT R4, RZ, R9, RZ, 0x33, !PT ;  /* 0x00000009ff047212 */ /* 0x000fe200078e33ff */
[----:B------:R-:W-:Y:S01]  /*06a0*/  @P1 VIADD R3, R3, 0x1 ;  /* 0x0000000103031836 */ /* 0x000fe20000000000 */
[----:B------:R-:W-:Y:S02]  /*06b0*/  ISETP.NE.AND P1, PT, R9, RZ, PT ;  /* 0x000000ff0900720c */ /* 0x000fe40003f25270 */
[----:B------:R-:W-:Y:S01]  /*06c0*/  ISETP.GE.U32.AND P4, PT, R21, R2, PT ;  /* 0x000000021500720c */ /* 0x000fe20003f86070 */
[----:B------:R-:W-:Y:S01]  /*06d0*/  @!P3 IMAD.MOV R3, RZ, RZ, -R3 ;  /* 0x000000ffff03b224 */ /* 0x000fe200078e0a03 */
[----:B------:R-:W-:-:S04]  /*06e0*/  @!P2 IADD3 R5, PT, PT, -R5, RZ, RZ ;  /* 0x000000ff0505a210 */ /* 0x000fc80007ffe1ff */
[----:B------:R-:W-:Y:S02]  /*06f0*/  SEL R18, R10, R5, !P0 ;  /* 0x000000050a127207 */ /* 0x000fe40004000000 */
[----:B------:R-:W-:Y:S02]  /*0700*/  SEL R12, R4, R3, !P1 ;  /* 0x00000003040c7207 */ /* 0x000fe40004800000 */
[----:B------:R-:W-:Y:S02]  /*0710*/  IABS R3, R18 ;  /* 0x0000001200037213 */ /* 0x000fe40000000000 */
[----:B------:R-:W-:Y:S01]  /*0720*/  IABS R14, R12 ;  /* 0x0000000c000e7213 */ /* 0x000fe20000000000 */
[----:B------:R-:W-:Y:S01]  /*0730*/  IMAD R13, R12, R13, RZ ;  /* 0x0000000d0c0d7224 */ /* 0x000fe200078e02ff */
[----:B------:R-:W-:Y:S01]  /*0740*/  LOP3.LUT R18, R18, R9, RZ, 0x3c, !PT ;  /* 0x0000000912127212 */ /* 0x000fe200078e3cff */
[----:B------:R-:W-:Y:S01]  /*0750*/  IMAD.HI.U32 R17, R20, R3, RZ ;  /* 0x0000000314117227 */ /* 0x000fe200078e00ff */
[----:B------:R-:W0:Y:S02]  /*0760*/  I2F.RP R19, R14 ;  /* 0x0000000e00137306 */ /* 0x000e240000209400 */
[----:B------:R-:W-:Y:S01]  /*0770*/  IABS R15, R13 ;  /* 0x0000000d000f7213 */ /* 0x000fe20000000000 */
[----:B------:R-:W-:Y:S01]  /*0780*/  @P4 VIADD R16, R16, 0x1 ;  /* 0x0000000110104836 */ /* 0x000fe20000000000 */
[----:B------:R-:W-:-:S04]  /*0790*/  IADD3 R20, PT, PT, -R17, RZ, RZ ;  /* 0x000000ff11147210 */ /* 0x000fc80007ffe1ff */
[----:B------:R-:W2:Y:S01]  /*07a0*/  I2F.RP R5, R15 ;  /* 0x0000000f00057306 */ /* 0x000ea20000209400 */
[----:B------:R-:W-:-:S05]  /*07b0*/  IMAD R3, R2, R20, R3 ;  /* 0x0000001402037224 */ /* 0x000fca00078e0203 */
[----:B------:R-:W-:Y:S02]  /*07c0*/  ISETP.GT.U32.AND P6, PT, R2, R3, PT ;  /* 0x000000030200720c */ /* 0x000fe40003fc4070 */
[----:B0-----:R-:W0:Y:S08]  /*07d0*/  MUFU.RCP R19, R19 ;  /* 0x0000001300137308 */ /* 0x001e300000001000 */
[----:B--2---:R-:W2:Y:S03]  /*07e0*/  MUFU.RCP R5, R5 ;  /* 0x0000000500057308 */ /* 0x004ea60000001000 */
[----:B------:R-:W-:-:S02]  /*07f0*/  @!P6 IMAD.IADD R3, R3, 0x1, -R2 ;  /* 0x000000010303e824 */ /* 0x000fc400078e0a02 */
[----:B------:R-:W-:Y:S01]  /*0800*/  @!P6 VIADD R17, R17, 0x1 ;  /* 0x000000011111e836 */ /* 0x000fe20000000000 */
[----:B------:R-:W-:Y:S02]  /*0810*/  ISETP.GE.AND P6, PT, R18, RZ, PT ;  /* 0x000000ff1200720c */ /* 0x000fe40003fc6270 */
[----:B------:R-:W-:Y:S02]  /*0820*/  ISETP.GE.U32.AND P3, PT, R3, R2, PT ;  /* 0x000000020300720c */ /* 0x000fe40003f66070 */
[----:B------:R-:W-:Y:S02]  /*0830*/  LOP3.LUT R2, R0, R9, RZ, 0x3c, !PT ;  /* 0x0000000900027212 */ /* 0x000fe400078e3cff */
[----:B0-----:R-:W-:Y:S02]  /*0840*/  IADD3 R20, PT, PT, R19, 0xffffffe, RZ ;  /* 0x0ffffffe13147810 */ /* 0x001fe40007ffe0ff */
[----:B------:R-:W-:Y:S02]  /*0850*/  ISETP.GE.AND P2, PT, R2, RZ, PT ;  /* 0x000000ff0200720c */ /* 0x000fe40003f46270 */
[----:B------:R0:W3:Y:S01]  /*0860*/  F2I.FTZ.U32.TRUNC.NTZ R3, R20 ;  /* 0x0000001400037305 */ /* 0x0000e2000021f000 */
[----:B--2---:R-:W-:-:S04]  /*0870*/  VIADD R2, R5, 0xffffffe ;  /* 0x0ffffffe05027836 */ /* 0x004fc80000000000 */
[----:B------:R-:W-:-:S03]  /*0880*/  @P3 VIADD R17, R17, 0x1 ;  /* 0x0000000111113836 */ /* 0x000fc60000000000 */
[----:B------:R2:W5:Y:S01]  /*0890*/  F2I.FTZ.U32.TRUNC.NTZ R5, R2 ;  /* 0x0000000200057305 */ /* 0x000562000021f000 */
[----:B------:R-:W-:Y:S01]  /*08a0*/  @!P6 IMAD.MOV R17, RZ, RZ, -R17 ;  /* 0x000000ffff11e224 */ /* 0x000fe200078e0a11 */
[----:B0-----:R-:W-:Y:S01]  /*08b0*/  IABS R20, R12 ;  /* 0x0000000c00147213 */ /* 0x001fe20000000000 */
[----:B------:R-:W-:-:S03]  /*08c0*/  @!P2 IMAD.MOV R16, RZ, RZ, -R16 ;  /* 0x000000ffff10a224 */ /* 0x000fc600078e0a10 */
[C---:B------:R-:W-:Y:S01]  /*08d0*/  SEL R17, R4.reuse, R17, !P1 ;  /* 0x0000001104117207 */ /* 0x040fe20004800000 */
[----:B------:R-:W-:Y:S01]  /*08e0*/  IMAD.MOV R20, RZ, RZ, -R20 ;  /* 0x000000ffff147224 */ /* 0x000fe200078e0a14 */
[----:B---3--:R-:W-:Y:S01]  /*08f0*/  IADD3 R19, PT, PT, RZ, -R3, RZ ;  /* 0x80000003ff137210 */ /* 0x008fe20007ffe0ff */
[----:B--2---:R-:W-:Y:S01]  /*0900*/  IMAD.MOV.U32 R2, RZ, RZ, RZ ;  /* 0x000000ffff027224 */ /* 0x004fe200078e00ff */
[----:B------:R-:W-:Y:S02]  /*0910*/  SEL R16, R4, R16, !P1 ;  /* 0x0000001004107207 */ /* 0x000fe40004800000 */
[----:B------:R-:W-:Y:S01]  /*0920*/  ISETP.GE.AND P3, PT, R17, RZ, PT ;  /* 0x000000ff1100720c */ /* 0x000fe20003f66270 */
[----:B------:R-:W-:Y:S01]  /*0930*/  IMAD R19, R19, R14, RZ ;  /* 0x0000000e13137224 */ /* 0x000fe200078e02ff */
[----:B------:R-:W-:Y:S02]  /*0940*/  IABS R21, R16 ;  /* 0x0000001000157213 */ /* 0x000fe40000000000 */
[----:B-----5:R-:W-:Y:S01]  /*0950*/  IADD3 R18, PT, PT, RZ, -R5, RZ ;  /* 0x80000005ff127210 */ /* 0x020fe20007ffe0ff */
[----:B------:R-:W-:-:S04]  /*0960*/  IMAD.HI.U32 R2, R3, R19, R2 ;  /* 0x0000001303027227 */ /* 0x000fc800078e0002 */
[----:B------:R-:W-:Y:S01]  /*0970*/  IMAD.MOV.U32 R4, RZ, RZ, R18 ;  /* 0x000000ffff047224 */ /* 0x000fe200078e0012 */
[----:B------:R-:W-:-:S03]  /*0980*/  IABS R18, R17 ;  /* 0x0000001100127213 */ /* 0x000fc60000000000 */
[----:B------:R-:W-:Y:S01]  /*0990*/  IMAD R3, R4, R15, RZ ;  /* 0x0000000f04037224 */ /* 0x000fe200078e02ff */
[----:B------:R-:W-:Y:S01]  /*09a0*/  MOV R19, R18 ;  /* 0x0000001200137202 */ /* 0x000fe20000000f00 */
[----:B------:R-:W-:-:S04]  /*09b0*/  IMAD.MOV.U32 R4, RZ, RZ, RZ ;  /* 0x000000ffff047224 */ /* 0x000fc800078e00ff */
[----:B------:R-:W-:Y:S01]  /*09c0*/  IMAD.HI.U32 R4, R5, R3, R4 ;  /* 0x0000000305047227 */ /* 0x000fe200078e0004 */
[----:B------:R-:W-:Y:S02]  /*09d0*/  IABS R5, R13 ;  /* 0x0000000d00057213 */ /* 0x000fe40000000000 */
[----:B------:R-:W-:Y:S01]  /*09e0*/  MOV R3, R20 ;  /* 0x0000001400037202 */ /* 0x000fe20000000f00 */
[----:B------:R-:W-:-:S04]  /*09f0*/  IMAD.HI.U32 R2, R2, R19, RZ ;  /* 0x0000001302027227 */ /* 0x000fc800078e00ff */
[----:B------:R-:W-:Y:S02]  /*0a00*/  IMAD.MOV R18, RZ, RZ, -R5 ;  /* 0x000000ffff127224 */ /* 0x000fe400078e0a05 */
[----:B------:R-:W-:Y:S02]  /*0a10*/  IMAD R3, R2, R3, R19 ;  /* 0x0000000302037224 */ /* 0x000fe400078e0213 */
[----:B------:R-:W-:Y:S01]  /*0a20*/  IMAD.HI.U32 R4, R4, R11, RZ ;  /* 0x0000000b04047227 */ /* 0x000fe200078e00ff */
[----:B------:R-:W-:Y:S02]  /*0a30*/  MOV R2, R18 ;  /* 0x0000001200027202 */ /* 0x000fe40000000f00 */
[----:B------:R-:W-:Y:S01]  /*0a40*/  ISETP.GT.U32.AND P1, PT, R14, R3, PT ;  /* 0x000000030e00720c */ /* 0x000fe20003f24070 */
[----:B------:R-:W-:Y:S02]  /*0a50*/  IMAD.MOV.U32 R5, RZ, RZ, R21 ;  /* 0x000000ffff057224 */ /* 0x000fe400078e0015 */
[----:B------:R-:W-:-:S02]  /*0a60*/  IMAD R2, R4, R2, R11 ;  /* 0x0000000204027224 */ /* 0x000fc400078e020b */
[----:B------:R-:W-:-:S03]  /*0a70*/  IMAD.HI.U32 R8, R8, R5, RZ ;  /* 0x0000000508087227 */ /* 0x000fc600078e00ff */
[----:B------:R-:W-:Y:S01]  /*0a80*/  ISETP.GT.U32.AND P5, PT, R15, R2, PT ;  /* 0x000000020f00720c */ /* 0x000fe20003fa4070 */
[----:B------:R-:W-:-:S04]  /*0a90*/  IMAD.MOV R8, RZ, RZ, -R8 ;  /* 0x000000ffff087224 */ /* 0x000fc800078e0a08 */
[----:B------:R-:W-:Y:S02]  /*0aa0*/  IMAD R5, R6, R8, R5 ;  /* 0x0000000806057224 */ /* 0x000fe400078e0205 */
[----:B------:R-:W-:-:S03]  /*0ab0*/  @!P1 IMAD.IADD R3, R3, 0x1, -R14 ;  /* 0x0000000103039824 */ /* 0x000fc600078e0a0e */
[----:B------:R-:W-:Y:S02]  /*0ac0*/  ISETP.GT.U32.AND P2, PT, R6, R5, PT ;  /* 0x000000050600720c */ /* 0x000fe40003f44070 */
[----:B------:R-:W-:Y:S02]  /*0ad0*/  ISETP.GT.U32.AND P6, PT, R14, R3, PT ;  /* 0x000000030e00720c */ /* 0x000fe40003fc4070 */
[-C--:B------:R-:W-:Y:S02]  /*0ae0*/  @!P5 IADD3 R2, PT, PT, R2, -R15.reuse, RZ ;  /* 0x8000000f0202d210 */ /* 0x080fe40007ffe0ff */
[----:B------:R-:W-:Y:S02]  /*0af0*/  @!P5 IADD3 R4, PT, PT, R4, 0x1, RZ ;  /* 0x000000010404d810 */ /* 0x000fe40007ffe0ff */
[----:B------:R-:W-:Y:S02]  /*0b00*/  ISETP.GE.U32.AND P4, PT, R2, R15, PT ;  /* 0x0000000f0200720c */ /* 0x000fe40003f86070 */
[----:B------:R-:W-:-:S02]  /*0b10*/  LOP3.LUT R2, R0, R13, RZ, 0x3c, !PT ;  /* 0x0000000d00027212 */ /* 0x000fc400078e3cff */
[----:B------:R-:W-:Y:S01]  /*0b20*/  ISETP.NE.AND P5, PT, R13, RZ, PT ;  /* 0x000000ff0d00720c */ /* 0x000fe20003fa5270 */
[----:B------:R-:W-:Y:S01]  /*0b30*/  @!P2 IMAD.IADD R5, R5, 0x1, -R6 ;  /* 0x000000010505a824 */ /* 0x000fe200078e0a06 */
[----:B------:R-:W-:Y:S01]  /*0b40*/  ISETP.GE.AND P2, PT, R2, RZ, PT ;  /* 0x000000ff0200720c */ /* 0x000fe20003f46270 */
[----:B------:R-:W-:Y:S01]  /*0b50*/  @!P6 IMAD.IADD R3, R3, 0x1, -R14 ;  /* 0x000000010303e824 */ /* 0x000fe200078e0a0e */
[----:B------:R-:W-:Y:S01]  /*0b60*/  ISETP.NE.AND P6, PT, R12, RZ, PT ;  /* 0x000000ff0c00720c */ /* 0x000fe20003fc5270 */
[----:B------:R-:W-:Y:S01]  /*0b70*/  IMAD.MOV R2, RZ, RZ, -R16 ;  /* 0x000000ffff027224 */ /* 0x000fe200078e0a10 */
[----:B------:R-:W-:Y:S02]  /*0b80*/  ISETP.GT.U32.AND P1, PT, R6, R5, PT ;  /* 0x000000050600720c */ /* 0x000fe40003f24070 */
[----:B------:R-:W-:Y:S01]  /*0b90*/  @!P3 IADD3 R3, PT, PT, -R3, RZ, RZ ;  /* 0x000000ff0303b210 */ /* 0x000fe20007ffe1ff */
[----:B------:R-:W-:Y:S01]  /*0ba0*/  @P4 VIADD R4, R4, 0x1 ;  /* 0x0000000104044836 */ /* 0x000fe20000000000 */
[----:B------:R-:W-:Y:S01]  /*0bb0*/  ISETP.GE.AND P4, PT, R16, RZ, PT ;  /* 0x000000ff1000720c */ /* 0x000fe20003f86270 */
[----:B------:R-:W-:-:S04]  /*0bc0*/  IMAD R2, R9, R2, R0 ;  /* 0x0000000209027224 */ /* 0x000fc800078e0200 */
[----:B------:R-:W-:Y:S01]  /*0bd0*/  @!P2 IMAD.MOV R4, RZ, RZ, -R4 ;  /* 0x000000ffff04a224 */ /* 0x000fe200078e0a04 */
[----:B------:R-:W-:Y:S02]  /*0be0*/  @!P5 LOP3.LUT R4, RZ, R13, RZ, 0x33, !PT ;  /* 0x0000000dff04d212 */ /* 0x000fe400078e33ff */
[----:B------:R-:W-:Y:S01]  /*0bf0*/  @!P6 LOP3.LUT R3, RZ, R12, RZ, 0x33, !PT ;  /* 0x0000000cff03e212 */ /* 0x000fe200078e33ff */
[----:B------:R-:W-:-:S03]  /*0c00*/  @!P1 IMAD.IADD R5, R5, 0x1, -R6 ;  /* 0x0000000105059824 */ /* 0x000fc600078e0a06 */
[----:B-1----:R-:W-:Y:S01]  /*0c10*/  IADD3 R3, PT, PT, R3, UR4, RZ ;  /* 0x0000000403037c10 */ /* 0x002fe2000fffe0ff */
[----:B------:R-:W-:-:S04]  /*0c20*/  @!P4 IMAD.MOV R5, RZ, RZ, -R5 ;  /* 0x000000ffff05c224 */ /* 0x000fc800078e0a05 */
[----:B----4-:R-:W-:Y:S01]  /*0c30*/  IMAD R3, R4, UR5, R3 ;  /* 0x0000000504037c24 */ /* 0x010fe2000f8e0203 */
[----:B------:R-:W-:Y:S01]  /*0c40*/  SEL R10, R10, R5, !P0 ;  /* 0x000000050a0a7207 */ /* 0x000fe20004000000 */
[----:B------:R-:W0:Y:S04]  /*0c50*/  LDCU.64 UR4, c[0x0][0x358] ;  /* 0x00006b00ff0477ac */ /* 0x000e280008000a00 */
[----:B------:R-:W-:-:S04]  /*0c60*/  IMAD R3, R3, R7, R10 ;  /* 0x0000000703037224 */ /* 0x000fc800078e020a */
[----:B------:R-:W-:Y:S01]  /*0c70*/  IMAD R9, R3, R9, R2 ;  /* 0x0000000903097224 */ /* 0x000fe200078e0202 */
[----:B------:R-:W-:Y:S06]  /*0c80*/  BRA.U UP0, `(.L_x_450) ;  /* 0x00000001001c7547 */ /* 0x000fec000b800000 */
[----:B------:R-:W1:Y:S08]  /*0c90*/  LDC.64 R2, c[0x0][0x388] ;  /* 0x0000e200ff027b82 */ /* 0x000e700000000a00 */
[----:B------:R-:W2:Y:S01]  /*0ca0*/  LDC.64 R4, c[0x0][0x390] ;  /* 0x0000e400ff047b82 */ /* 0x000ea20000000a00 */
[----:B-1----:R-:W-:-:S06]  /*0cb0*/  IMAD.WIDE R2, R9, 0x4, R2 ;  /* 0x0000000409027825 */ /* 0x002fcc00078e0202 */
[----:B0-----:R-:W3:Y:S01]  /*0cc0*/  LDG.E R3, desc[UR4][R2.64] ;  /* 0x0000000402037981 */ /* 0x001ee2000c1e1900 */
[----:B--2---:R-:W-:-:S05]  /*0cd0*/  IMAD.WIDE R4, R0, 0x4, R4 ;  /* 0x0000000400047825 */ /* 0x004fca00078e0204 */
[----:B---3--:R-:W-:Y:S01]  /*0ce0*/  STG.E desc[UR4][R4.64], R3 ;  /* 0x0000000304007986 */ /* 0x008fe2000c101904 */
[----:B------:R-:W-:Y:S05]  /*0cf0*/  EXIT ;  /* 0x000000000000794d */ /* 0x000fea0003800000 */
.L_x_450:
[----:B------:R-:W1:Y:S08]  /*0d00*/  LDC.64 R2, c[0x0][0x390] ;  /* 0x0000e400ff027b82 */ /* 0x000e700000000a00 */
[----:B------:R-:W2:Y:S01]  /*0d10*/  LDC.64 R4, c[0x0][0x388] ;  /* 0x0000e200ff047b82 */ /* 0x000ea20000000a00 */
[----:B-1----:R-:W-:-:S06]  /*0d20*/  IMAD.WIDE R2, R0, 0x4, R2 ;  /* 0x0000000400027825 */ /* 0x002fcc00078e0202 */
[----:B0-----:R-:W3:Y:S01]  /*0d30*/  LDG.E R3, desc[UR4][R2.64] ;  /* 0x0000000402037981 */ /* 0x001ee2000c1e1900 */
[----:B--2---:R-:W-:-:S05]  /*0d40*/  IMAD.WIDE R4, R9, 0x4, R4 ;  /* 0x0000000409047825 */ /* 0x004fca00078e0204 */
[----:B---3--:R-:W-:Y:S01]  /*0d50*/  STG.E desc[UR4][R4.64], R3 ;  /* 0x0000000304007986 */ /* 0x008fe2000c101904 */
[----:B------:R-:W-:Y:S05]  /*0d60*/  EXIT ;  /* 0x000000000000794d */ /* 0x000fea0003800000 */
.L_x_451:
        /* <DEDUP_REMOVED lines=9> */
.L_x_539:


//--------------------- .text.copy_number_kernel  --------------------------
	.section	.text.copy_number_kernel,"ax",@progbits
	.align	128
        .global         copy_number_kernel
        .type           copy_number_kernel,@function
        .size           copy_number_kernel,(.L_x_540 - copy_number_kernel)
        .other          copy_number_kernel,@"STO_CUDA_ENTRY STV_DEFAULT"
copy_number_kernel:
.text.copy_number_kernel:
        /* <DEDUP_REMOVED lines=15> */
[----:B------:R-:W2:Y:S01]  /*00f0*/  LDCU UR4, c[0x0][0x3a8] ;  /* 0x00007500ff0477ac */ /* 0x000ea20008000800 */
[----:B-1----:R-:W-:Y:S01]  /*0100*/  UISETP.NE.AND UP0, UPT, UR5, URZ, UPT ;  /* 0x000000ff0500728c */ /* 0x002fe2000bf05270 */
[----:B0-----:R-:W-:Y:S02]  /*0110*/  IABS R8, R2 ;  /* 0x0000000200087213 */ /* 0x001fe40000000000 */
[----:B------:R-:W-:Y:S02]  /*0120*/  IABS R6, R3 ;  /* 0x0000000300067213 */ /* 0x000fe40000000000 */
[----:B------:R-:W0:Y:S08]  /*0130*/  I2F.RP R7, R8 ;  /* 0x0000000800077306 */ /* 0x000e300000209400 */
[----:B------:R-:W1:Y:S08]  /*0140*/  I2F.RP R10, R6 ;  /* 0x00000006000a7306 */ /* 0x000e700000209400 */
[----:B0-----:R-:W0:Y:S08]  /*0150*/  MUFU.RCP R7, R7 ;  /* 0x0000000700077308 */ /* 0x001e300000001000 */
[----:B-1----:R-:W1:Y:S01]  /*0160*/  MUFU.RCP R10, R10 ;  /* 0x0000000a000a7308 */ /* 0x002e620000001000 */
[----:B0-----:R-:W-:-:S07]  /*0170*/  VIADD R5, R7, 0xffffffe ;  /* 0x0ffffffe07057836 */ /* 0x001fce0000000000 */
[----:B------:R-:W0:Y:S01]  /*0180*/  F2I.FTZ.U32.TRUNC.NTZ R5, R5 ;  /* 0x0000000500057305 */ /* 0x000e22000021f000 */
[----:B-1----:R-:W-:Y:S02]  /*0190*/  IADD3 R12, PT, PT, R10, 0xffffffe, RZ ;  /* 0x0ffffffe0a0c7810 */ /* 0x002fe40007ffe0ff */
[----:B------:R-:W-:-:S05]  /*01a0*/  LOP3.LUT R10, RZ, R2, RZ, 0x33, !PT ;  /* 0x00000002ff0a7212 */ /* 0x000fca00078e33ff */
[----:B------:R1:W3:Y:S01]  /*01b0*/  F2I.FTZ.U32.TRUNC.NTZ R13, R12 ;  /* 0x0000000c000d7305 */ /* 0x0002e2000021f000 */
[----:B0-----:R-:W-:Y:S01]  /*01c0*/  IMAD.MOV R9, RZ, RZ, -R5 ;  /* 0x000000ffff097224 */ /* 0x001fe200078e0a05 */
[----:B-1----:R-:W-:-:S03]  /*01d0*/  MOV R12, RZ ;  /* 0x000000ff000c7202 */ /* 0x002fc60000000f00 */
[----:B------:R-:W-:-:S04]  /*01e0*/  IMAD R9, R9, R8, RZ ;  /* 0x0000000809097224 */ /* 0x000fc800078e02ff */
[----:B------:R-:W-:-:S04]  /*01f0*/  IMAD.HI.U32 R4, R5, R9, R4 ;  /* 0x0000000905047227 */ /* 0x000fc800078e0004 */
[----:B------:R-:W-:Y:S02]  /*0200*/  IMAD.MOV.U32 R9, RZ, RZ, R11 ;  /* 0x000000ffff097224 */ /* 0x000fe400078e000b */
[----:B------:R-:W0:Y:S02]  /*0210*/  LDC R11, c[0x0][0x39c] ;  /* 0x0000e700ff0b7b82 */ /* 0x000e240000000800 */
[----:B------:R-:W-:-:S04]  /*0220*/  IMAD.HI.U32 R5, R4, R9, RZ ;  /* 0x0000000904057227 */ /* 0x000fc800078e00ff */
[----:B------:R-:W-:-:S04]  /*0230*/  IMAD.MOV R7, RZ, RZ, -R5 ;  /* 0x000000ffff077224 */ /* 0x000fc800078e0a05 */
[----:B------:R-:W-:-:S05]  /*0240*/  IMAD R7, R8, R7, R9 ;  /* 0x0000000708077224 */ /* 0x000fca00078e0209 */
[----:B------:R-:W-:Y:S01]  /*0250*/  ISETP.GT.U32.AND P1, PT, R8, R7, PT ;  /* 0x000000070800720c */ /* 0x000fe20003f24070 */
[----:B0-----:R-:W-:-:S12]  /*0260*/  IMAD R14, R2, R11, RZ ;  /* 0x0000000b020e7224 */ /* 0x001fd800078e02ff */
[----:B------:R-:W-:Y:S02]  /*0270*/  @!P1 IMAD.IADD R7, R7, 0x1, -R8 ;  /* 0x0000000107079824 */ /* 0x000fe400078e0a08 */
[----:B------:R-:W-:-:S03]  /*0280*/  @!P1 VIADD R5, R5, 0x1 ;  /* 0x0000000105059836 */ /* 0x000fc60000000000 */
[----:B------:R-:W-:Y:S02]  /*0290*/  ISETP.GE.U32.AND P0, PT, R7, R8, PT ;  /* 0x000000080700720c */ /* 0x000fe40003f06070 */
[----:B------:R-:W-:-:S04]  /*02a0*/  LOP3.LUT R7, R0, R2, RZ, 0x3c, !PT ;  /* 0x0000000200077212 */ /* 0x000fc800078e3cff */
[----:B------:R-:W-:Y:S02]  /*02b0*/  ISETP.GE.AND P2, PT, R7, RZ, PT ;  /* 0x000000ff0700720c */ /* 0x000fe40003f46270 */
[----:B---3--:R-:W-:-:S05]  /*02c0*/  IADD3 R7, PT, PT, RZ, -R13, RZ ;  /* 0x8000000dff077210 */ /* 0x008fca0007ffe0ff */
[----:B------:R-:W-:Y:S01]  /*02d0*/  @P0 VIADD R5, R5, 0x1 ;  /* 0x0000000105050836 */ /* 0x000fe20000000000 */
[----:B------:R-:W-:Y:S01]  /*02e0*/  ISETP.NE.AND P0, PT, R2, RZ, PT ;  /* 0x000000ff0200720c */ /* 0x000fe20003f05270 */
[----:B------:R-:W-:-:S04]  /*02f0*/  IMAD R7, R7, R6, RZ ;  /* 0x0000000607077224 */ /* 0x000fc800078e02ff */
[----:B------:R-:W-:Y:S02]  /*0300*/  @!P2 IMAD.MOV R5, RZ, RZ, -R5 ;  /* 0x000000ffff05a224 */ /* 0x000fe400078e0a05 */
[----:B------:R-:W-:Y:S01]  /*0310*/  IMAD.HI.U32 R20, R13, R7, R12 ;  /* 0x000000070d147227 */ /* 0x000fe200078e000c */
[----:B------:R-:W-:Y:S02]  /*0320*/  IABS R12, R11 ;  /* 0x0000000b000c7213 */ /* 0x000fe40000000000 */
[----:B------:R-:W-:Y:S01]  /*0330*/  SEL R18, R10, R5, !P0 ;  /* 0x000000050a127207 */ /* 0x000fe20004000000 */
[----:B------:R-:W-:Y:S01]  /*0340*/  IMAD R13, R14, R3, RZ ;  /* 0x000000030e0d7224 */ /* 0x000fe200078e02ff */
[----:B------:R-:W0:Y:S01]  /*0350*/  I2F.RP R17, R12 ;  /* 0x0000000c00117306 */ /* 0x000e220000209400 */
[----:B------:R-:W-:Y:S01]  /*0360*/  IMAD.HI.U32 R16, R20, R9, RZ ;  /* 0x0000000914107227 */ /* 0x000fe200078e00ff */
[----:B------:R-:W-:Y:S02]  /*0370*/  IABS R7, R18 ;  /* 0x0000001200077213 */ /* 0x000fe40000000000 */
[----:B------:R-:W-:Y:S01]  /*0380*/  IABS R14, R13 ;  /* 0x0000000d000e7213 */ /* 0x000fe20000000000 */
[----:B------:R-:W-:Y:S01]  /*0390*/  IMAD.MOV R19, RZ, RZ, -R16 ;  /* 0x000000ffff137224 */ /* 0x000fe200078e0a10 */
[----:B------:R-:W-:Y:S01]  /*03a0*/  LOP3.LUT R18, R18, R3, RZ, 0x3c, !PT ;  /* 0x0000000312127212 */ /* 0x000fe200078e3cff */
[----:B------:R-:W-:Y:S01]  /*03b0*/  IMAD.HI.U32 R15, R20, R7, RZ ;  /* 0x00000007140f7227 */ /* 0x000fe200078e00ff */
[----:B------:R-:W1:Y:S03]  /*03c0*/  I2F.RP R5, R14 ;  /* 0x0000000e00057306 */ /* 0x000e660000209400 */
[----:B------:R-:W-:-:S02]  /*03d0*/  IMAD.MOV R20, RZ, RZ, -R15 ;  /* 0x000000ffff147224 */ /* 0x000fc400078e0a0f */
[C---:B------:R-:W-:Y:S02]  /*03e0*/  IMAD R19, R6.reuse, R19, R9 ;  /* 0x0000001306137224 */ /* 0x040fe400078e0209 */
[----:B------:R-:W-:Y:S01]  /*03f0*/  IMAD R7, R6, R20, R7 ;  /* 0x0000001406077224 */ /* 0x000fe200078e0207 */
[----:B0-----:R-:W0:Y:S01]  /*0400*/  MUFU.RCP R17, R17 ;  /* 0x0000001100117308 */ /* 0x001e220000001000 */
[----:B------:R-:W-:Y:S02]  /*0410*/  LOP3.LUT R20, R0, R3, RZ, 0x3c, !PT ;  /* 0x0000000300147212 */ /* 0x000fe400078e3cff */
[C---:B------:R-:W-:Y:S02]  /*0420*/  ISETP.GT.U32.AND P5, PT, R6.reuse, R19, PT ;  /* 0x000000130600720c */ /* 0x040fe40003fa4070 */
[----:B------:R-:W-:Y:S02]  /*0430*/  ISETP.GT.U32.AND P4, PT, R6, R7, PT ;  /* 0x000000070600720c */ /* 0x000fe40003f84070 */
[----:B------:R-:W-:Y:S01]  /*0440*/  ISETP.GE.AND P1, PT, R20, RZ, PT ;  /* 0x000000ff1400720c */ /* 0x000fe20003f26270 */
[----:B-1----:R-:W1:Y:S01]  /*0450*/  MUFU.RCP R5, R5 ;  /* 0x0000000500057308 */ /* 0x002e620000001000 */
[----:B------:R-:W-:-:S07]  /*0460*/  IABS R20, R13 ;  /* 0x0000000d00147213 */ /* 0x000fce0000000000 */
[-C--:B------:R-:W-:Y:S02]  /*0470*/  @!P5 IADD3 R19, PT, PT, R19, -R6.reuse, RZ ;  /* 0x800000061313d210 */ /* 0x080fe40007ffe0ff */
[----:B------:R-:W-:Y:S01]  /*0480*/  @!P4 IMAD.IADD R7, R7, 0x1, -R6 ;  /* 0x000000010707c824 */ /* 0x000fe200078e0a06 */
[----:B------:R-:W-:Y:S02]  /*0490*/  @!P5 IADD3 R16, PT, PT, R16, 0x1, RZ ;  /* 0x000000011010d810 */ /* 0x000fe40007ffe0ff */
[-C--:B------:R-:W-:Y:S01]  /*04a0*/  ISETP.GE.U32.AND P3, PT, R19, R6.reuse, PT ;  /* 0x000000061300720c */ /* 0x080fe20003f66070 */
[----:B0-----:R-:W-:Y:S01]  /*04b0*/  VIADD R19, R17, 0xffffffe ;  /* 0x0ffffffe11137836 */ /* 0x001fe20000000000 */
[----:B------:R-:W-:Y:S02]  /*04c0*/  ISETP.GE.U32.AND P2, PT, R7, R6, PT ;  /* 0x000000060700720c */ /* 0x000fe40003f46070 */
[----:B------:R-:W-:Y:S01]  /*04d0*/  ISETP.GE.AND P5, PT, R18, RZ, PT ;  /* 0x000000ff1200720c */ /* 0x000fe20003fa6270 */
[----:B------:R-:W0:Y:S01]  /*04e0*/  F2I.FTZ.U32.TRUNC.NTZ R7, R19 ;  /* 0x0000001300077305 */ /* 0x000e22000021f000 */
[----:B------:R-:W-:Y:S01]  /*04f0*/  @!P4 IADD3 R15, PT, PT, R15, 0x1, RZ ;  /* 0x000000010f0fc810 */ /* 0x000fe20007ffe0ff */
[----:B-1----:R-:W-:Y:S01]  /*0500*/  VIADD R5, R5, 0xffffffe ;  /* 0x0ffffffe05057836 */ /* 0x002fe20000000000 */
[----:B------:R-:W-:-:S05]  /*0510*/  LOP3.LUT R6, RZ, R3, RZ, 0x33, !PT ;  /* 0x00000003ff067212 */ /* 0x000fca00078e33ff */
[----:B------:R-:W-:Y:S01]  /*0520*/  @P3 VIADD R16, R16, 0x1 ;  /* 0x0000000110103836 */ /* 0x000fe20000000000 */
[----:B------:R-:W1:Y:S01]  /*0530*/  F2I.FTZ.U32.TRUNC.NTZ R5, R5 ;  /* 0x0000000500057305 */ /* 0x000e62000021f000 */
[----:B------:R-:W-:Y:S01]  /*0540*/  @P2 VIADD R15, R15, 0x1 ;  /* 0x000000010f0f2836 */ /* 0x000fe20000000000 */
[----:B------:R-:W-:Y:S01]  /*0550*/  ISETP.NE.AND P3, PT, R3, RZ, PT ;  /* 0x000000ff0300720c */ /* 0x000fe20003f65270 */
[----:B------:R-:W-:Y:S02]  /*0560*/  @!P1 IMAD.MOV R16, RZ, RZ, -R16 ;  /* 0x000000ffff109224 */ /* 0x000fe400078e0a10 */
[----:B------:R-:W-:Y:S01]  /*0570*/  @!P5 IMAD.MOV R15, RZ, RZ, -R15 ;  /* 0x000000ffff0fd224 */ /* 0x000fe200078e0a0f */
[----:B0-----:R-:W-:Y:S02]  /*0580*/  IADD3 R19, PT, PT, RZ, -R7, RZ ;  /* 0x80000007ff137210 */ /* 0x001fe40007ffe0ff */
[C---:B------:R-:W-:Y:S02]  /*0590*/  SEL R16, R6.reuse, R16, !P3 ;  /* 0x0000001006107207 */ /* 0x040fe40005800000 */
[----:B------:R-:W-:Y:S01]  /*05a0*/  SEL R15, R6, R15, !P3 ;  /* 0x0000000f060f7207 */ /* 0x000fe20005800000 */
[----:B------:R-:W-:Y:S01]  /*05b0*/  HFMA2 R6, -RZ, RZ, 0, 0 ;  /* 0x00000000ff067431 */ /* 0x000fe200000001ff */
[----:B------:R-:W-:Y:S01]  /*05c0*/  IABS R17, R16 ;  /* 0x0000001000117213 */ /* 0x000fe20000000000 */
[----:B------:R-:W-:Y:S01]  /*05d0*/  IMAD R19, R19, R12, RZ ;  /* 0x0000000c13137224 */ /* 0x000fe200078e02ff */
[----:B------:R-:W-:Y:S01]  /*05e0*/  ISETP.GE.AND P6, PT, R15, RZ, PT ;  /* 0x000000ff0f00720c */ /* 0x000fe20003fc6270 */
[----:B-1----:R-:W-:-:S02]  /*05f0*/  IMAD.MOV R21, RZ, RZ, -R5 ;  /* 0x000000ffff157224 */ /* 0x002fc400078e0a05 */
[----:B------:R-:W-:-:S04]  /*0600*/  IMAD.HI.U32 R6, R7, R19, R6 ;  /* 0x0000001307067227 */ /* 0x000fc800078e0006 */
[----:B------:R-:W-:-:S04]  /*0610*/  IMAD.HI.U32 R7, R4, R17, RZ ;  /* 0x0000001104077227 */ /* 0x000fc800078e00ff */
[----:B------:R-:W-:Y:S01]  /*0620*/  IMAD R19, R21, R14, RZ ;  /* 0x0000000e15137224 */ /* 0x000fe200078e02ff */
[----:B------:R-:W-:Y:S01]  /*0630*/  IABS R21, R15 ;  /* 0x0000000f00157213 */ /* 0x000fe20000000000 */
[----:B------:R-:W-:Y:S02]  /*0640*/  IMAD.MOV.U32 R4, RZ, RZ, RZ ;  /* 0x000000ffff047224 */ /* 0x000fe400078e00ff */
[----:B------:R-:W-:Y:S02]  /*0650*/  IMAD.MOV R18, RZ, RZ, -R7 ;  /* 0x000000ffff127224 */ /* 0x000fe400078e0a07 */
[----:B------:R-:W-:Y:S01]  /*0660*/  IMAD.HI.U32 R4, R5, R19, R4 ;  /* 0x0000001305047227 */ /* 0x000fe200078e0004 */
[----:B------:R-:W-:-:S03]  /*0670*/  IADD3 R5, PT, PT, RZ, -R20, RZ ;  /* 0x80000014ff057210 */ /* 0x000fc60007ffe0ff */
[----:B------:R-:W-:Y:S02]  /*0680*/  IMAD.MOV.U32 R7, RZ, RZ, R21 ;  /* 0x000000ffff077224 */ /* 0x000fe400078e0015 */
[----:B------:R-:W-:-:S04]  /*0690*/  IMAD.HI.U32 R4, R4, R9, RZ ;  /* 0x0000000904047227 */ /* 0x000fc800078e00ff */
[----:B------:R-:W-:Y:S02]  /*06a0*/  IMAD R17, R8, R18, R17 ;  /* 0x0000001208117224 */ /* 0x000fe400078e0211 */
[----:B------:R-:W-:-:S03]  /*06b0*/  IMAD.HI.U32 R6, R6, R7, RZ ;  /* 0x0000000706067227 */ /* 0x000fc600078e00ff */
[----:B------:R-:W-:Y:S01]  /*06c0*/  ISETP.GT.U32.AND P2, PT, R8, R17, PT ;  /* 0x000000110800720c */ /* 0x000fe20003f44070 */
[----:B------:R-:W-:Y:S02]  /*06d0*/  IMAD R9, R4, R5, R9 ;  /* 0x0000000504097224 */ /* 0x000fe400078e0209 */
[----:B------:R-:W-:-:S03]  /*06e0*/  IMAD.MOV R6, RZ, RZ, -R6 ;  /* 0x000000ffff067224 */ /* 0x000fc600078e0a06 */
[----:B------:R-:W-:Y:S01]  /*06f0*/  ISETP.GT.U32.AND P4, PT, R14, R9, PT ;  /* 0x000000090e00720c */ /* 0x000fe20003f84070 */
[----:B------:R-:W-:Y:S01]  /*0700*/  IMAD R5, R12, R6, R7 ;  /* 0x000000060c057224 */ /* 0x000fe200078e0207 */
[----:B------:R-:W-:-:S04]  /*0710*/  LOP3.LUT R6, R0, R13, RZ, 0x3c, !PT ;  /* 0x0000000d00067212 */ /* 0x000fc800078e3cff */
[----:B------:R-:W-:Y:S02]  /*0720*/  ISETP.GT.U32.AND P1, PT, R12, R5, PT ;  /* 0x000000050c00720c */ /* 0x000fe40003f24070 */
[----:B------:R-:W-:-:S04]  /*0730*/  @!P2 IADD3 R17, PT, PT, R17, -R8, RZ ;  /* 0x800000081111a210 */ /* 0x000fc80007ffe0ff */
[----:B------:R-:W-:Y:S01]  /*0740*/  ISETP.GT.U32.AND P5, PT, R8, R17, PT ;  /* 0x000000110800720c */ /* 0x000fe20003fa4070 */
[----:B------:R-:W-:Y:S01]  /*0750*/  @!P4 IMAD.IADD R9, R9, 0x1, -R14 ;  /* 0x000000010909c824 */ /* 0x000fe200078e0a0e */
[----:B------:R-:W-:Y:S02]  /*0760*/  @!P4 IADD3 R4, PT, PT, R4, 0x1, RZ ;  /* 0x000000010404c810 */ /* 0x000fe40007ffe0ff */
[----:B------:R-:W-:Y:S02]  /*0770*/  ISETP.NE.AND P4, PT, R13, RZ, PT ;  /* 0x000000ff0d00720c */ /* 0x000fe40003f85270 */
[----:B------:R-:W-:Y:S02]  /*0780*/  ISETP.GE.U32.AND P3, PT, R9, R14, PT ;  /* 0x0000000e0900720c */ /* 0x000fe40003f66070 */
[----:B------:R-:W-:Y:S02]  /*0790*/  @!P1 IADD3 R5, PT, PT, R5, -R12, RZ ;  /* 0x8000000c05059210 */ /* 0x000fe40007ffe0ff */
[----:B------:R-:W-:-:S02]  /*07a0*/  ISETP.GE.AND P1, PT, R6, RZ, PT ;  /* 0x000000ff0600720c */ /* 0x000fc40003f26270 */
[----:B------:R-:W-:Y:S01]  /*07b0*/  ISETP.GT.U32.AND P2, PT, R12, R5, PT ;  /* 0x000000050c00720c */ /* 0x000fe20003f44070 */
[----:B------:R-:W-:Y:S01]  /*07c0*/  @!P5 IMAD.IADD R17, R17, 0x1, -R8 ;  /* 0x000000011111d824 */ /* 0x000fe200078e0a08 */
[C---:B------:R-:W-:Y:S02]  /*07d0*/  ISETP.GE.AND P5, PT, R16.reuse, RZ, PT ;  /* 0x000000ff1000720c */ /* 0x040fe40003fa6270 */
[----:B------:R-:W-:-:S03]  /*07e0*/  IADD3 R16, PT, PT, -R16, RZ, RZ ;  /* 0x000000ff10107210 */ /* 0x000fc60007ffe1ff */
[----:B------:R-:W-:Y:S01]  /*07f0*/  @P3 VIADD R4, R4, 0x1 ;  /* 0x0000000104043836 */ /* 0x000fe20000000000 */
[----:B------:R-:W-:-:S03]  /*0800*/  ISETP.NE.AND P3, PT, R11, RZ, PT ;  /* 0x000000ff0b00720c */ /* 0x000fc60003f65270 */
[----:B------:R-:W-:Y:S01]  /*0810*/  @!P1 IMAD.MOV R4, RZ, RZ, -R4 ;  /* 0x000000ffff049224 */ /* 0x000fe200078e0a04 */
[----:B------:R-:W-:Y:S02]  /*0820*/  @!P4 LOP3.LUT R4, RZ, R13, RZ, 0x33, !PT ;  /* 0x0000000dff04c212 */ /* 0x000fe400078e33ff */
[----:B------:R-:W-:Y:S02]  /*0830*/  @!P2 IADD3 R5, PT, PT, R5, -R12, RZ ;  /* 0x8000000c0505a210 */ /* 0x000fe40007ffe0ff */
[----:B------:R-:W-:-:S03]  /*0840*/  @!P5 IADD3 R17, PT, PT, -R17, RZ, RZ ;  /* 0x000000ff1111d210 */ /* 0x000fc60007ffe1ff */
[----:B------:R-:W-:Y:S01]  /*0850*/  IMAD.MOV.U32 R6, RZ, RZ, R5 ;  /* 0x000000ffff067224 */ /* 0x000fe200078e0005 */
[----:B------:R-:W-:Y:S02]  /*0860*/  SEL R17, R10, R17, !P0 ;  /* 0x000000110a117207 */ /* 0x000fe40004000000 */
[----:B--2---:R-:W-:Y:S01]  /*0870*/  IADD3 R5, PT, PT, R4, UR4, RZ ;  /* 0x0000000404057c10 */ /* 0x004fe2000fffe0ff */
[----:B------:R-:W-:Y:S01]  /*0880*/  @!P6 IMAD.MOV R6, RZ, RZ, -R6 ;  /* 0x000000ffff06e224 */ /* 0x000fe200078e0a06 */
[----:B------:R-:W-:Y:S01]  /*0890*/  @!P3 LOP3.LUT R6, RZ, R11, RZ, 0x33, !PT ;  /* 0x0000000bff06b212 */ /* 0x000fe200078e33ff */
[----:B------:R-:W-:Y:S01]  /*08a0*/  IMAD R4, R3, R16, R0 ;  /* 0x0000001003047224 */ /* 0x000fe200078e0200 */
[----:B------:R-:W0:Y:S03]  /*08b0*/  LDCU.64 UR4, c[0x0][0x358] ;  /* 0x00006b00ff0477ac */ /* 0x000e260008000a00 */
[----:B------:R-:W-:-:S02]  /*08c0*/  IMAD R4, R13, R5, R4 ;  /* 0x000000050d047224 */ /* 0x000fc400078e0204 */
        /* <DEDUP_REMOVED lines=10> */
.L_x_452:
[----:B------:R-:W1:Y:S08]  /*0970*/  LDC.64 R2, c[0x0][0x390] ;  /* 0x0000e400ff027b82 */ /* 0x000e700000000a00 */
[----:B------:R-:W2:Y:S01]  /*0980*/  LDC.64 R4, c[0x0][0x388] ;  /* 0x0000e200ff047b82 */ /* 0x000ea20000000a00 */
[----:B-1----:R-:W-:-:S06]  /*0990*/  IMAD.WIDE R2, R0, 0x4, R2 ;  /* 0x0000000400027825 */ /* 0x002fcc00078e0202 */
[----:B0-----:R-:W3:Y:S01]  /*09a0*/  LDG.E R3, desc[UR4][R2.64] ;  /* 0x0000000402037981 */ /* 0x001ee2000c1e1900 */
[----:B--2---:R-:W-:-:S05]  /*09b0*/  IMAD.WIDE R4, R7, 0x4, R4 ;  /* 0x0000000407047825 */ /* 0x004fca00078e0204 */
[----:B---3--:R-:W-:Y:S01]  /*09c0*/  STG.E desc[UR4][R4.64], R3 ;  /* 0x0000000304007986 */ /* 0x008fe2000c101904 */
[----:B------:R-:W-:Y:S05]  /*09d0*/  EXIT ;  /* 0x000000000000794d */ /* 0x000fea0003800000 */
.L_x_453:
        /* <DEDUP_REMOVED lines=10> */
.L_x_540:


//--------------------- .text.one_hot_kernel      --------------------------
	.section	.text.one_hot_kernel,"ax",@progbits
	.align	128
        .global         one_hot_kernel
        .type           one_hot_kernel,@function
        .size           one_hot_kernel,(.L_x_541 - one_hot_kernel)
        .other          one_hot_kernel,@"STO_CUDA_ENTRY STV_DEFAULT"
one_hot_kernel:
.text.one_hot_kernel:
        /* <DEDUP_REMOVED lines=17> */
[----:B------:R-:W-:Y:S01]  /*0110*/  HFMA2 R9, -RZ, RZ, 1.875, 0 ;  /* 0x3f800000ff097431 */ /* 0x000fe200000001ff */
[----:B----4-:R-:W2:Y:S02]  /*0120*/  F2I.TRUNC.NTZ R0, R2 ;  /* 0x0000000200007305 */ /* 0x010ea4000020f100 */
[----:B--2---:R-:W-:-:S04]  /*0130*/  IMAD R7, R7, UR6, R0 ;  /* 0x0000000607077c24 */ /* 0x004fc8000f8e0200 */
[----:B---3--:R-:W-:-:S05]  /*0140*/  IMAD.WIDE R4, R7, 0x4, R4 ;  /* 0x0000000407047825 */ /* 0x008fca00078e0204 */
[----:B------:R-:W-:Y:S01]  /*0150*/  STG.E desc[UR4][R4.64], R9 ;  /* 0x0000000904007986 */ /* 0x000fe2000c101904 */
[----:B------:R-:W-:Y:S05]  /*0160*/  EXIT ;  /* 0x000000000000794d */ /* 0x000fea0003800000 */
.L_x_454:
        /* <DEDUP_REMOVED lines=9> */
.L_x_541:


//--------------------- .text.axpy_kernel         --------------------------
	.section	.text.axpy_kernel,"ax",@progbits
	.align	128
        .global         axpy_kernel
        .type           axpy_kernel,@function
        .size           axpy_kernel,(.L_x_542 - axpy_kernel)
        .other          axpy_kernel,@"STO_CUDA_ENTRY STV_DEFAULT"
axpy_kernel:
.text.axpy_kernel:
        /* <DEDUP_REMOVED lines=12> */
[----:B------:R-:W1:Y:S01]  /*00c0*/  LDCU UR6, c[0x0][0x390] ;  /* 0x00007200ff0677ac */ /* 0x000e620008000800 */
[----:B------:R-:W2:Y:S06]  /*00d0*/  LDCU UR7, c[0x0][0x3a0] ;  /* 0x00007400ff0777ac */ /* 0x000eac0008000800 */
[----:B------:R-:W3:Y:S01]  /*00e0*/  LDC.64 R4, c[0x0][0x398] ;  /* 0x0000e600ff047b82 */ /* 0x000ee20000000a00 */
[----:B------:R-:W4:Y:S01]  /*00f0*/  LDCU.64 UR4, c[0x0][0x358] ;  /* 0x00006b00ff0477ac */ /* 0x000f220008000a00 */
[----:B-1----:R-:W-:-:S02]  /*0100*/  IADD3 R7, PT, PT, R0, UR6, RZ ;  /* 0x0000000600077c10 */ /* 0x002fc4000fffe0ff */
[----:B--2---:R-:W-:-:S03]  /*0110*/  IADD3 R9, PT, PT, R0, UR7, RZ ;  /* 0x0000000700097c10 */ /* 0x004fc6000fffe0ff */
[----:B0-----:R-:W-:-:S06]  /*0120*/  IMAD.WIDE R2, R7, 0x4, R2 ;  /* 0x0000000407027825 */ /* 0x001fcc00078e0202 */
[----:B----4-:R-:W2:Y:S01]  /*0130*/  LDG.E R2, desc[UR4][R2.64] ;  /* 0x0000000402027981 */ /* 0x010ea2000c1e1900 */
[----:B---3--:R-:W-:-:S05]  /*0140*/  IMAD.WIDE R4, R9, 0x4, R4 ;  /* 0x0000000409047825 */ /* 0x008fca00078e0204 */
[----:B------:R-:W2:Y:S02]  /*0150*/  LDG.E R7, desc[UR4][R4.64] ;  /* 0x0000000404077981 */ /* 0x000ea4000c1e1900 */
[----:B--2---:R-:W-:-:S05]  /*0160*/  FADD R7, R2, R7 ;  /* 0x0000000702077221 */ /* 0x004fca0000000000 */
[----:B------:R-:W-:Y:S01]  /*0170*/  STG.E desc[UR4][R4.64], R7 ;  /* 0x0000000704007986 */ /* 0x000fe2000c101904 */
[----:B------:R-:W-:Y:S05]  /*0180*/  EXIT ;  /* 0x000000000000794d */ /* 0x000fea0003800000 */
.L_x_455:
        /* <DEDUP_REMOVED lines=15> */
.L_x_542:


//--------------------- .text.copy_kernel         --------------------------
	.section	.text.copy_kernel,"ax",@progbits
	.align	128
        .global         copy_kernel
        .type           copy_kernel,@function
        .size           copy_kernel,(.L_x_543 - copy_kernel)
        .other          copy_kernel,@"STO_CUDA_ENTRY STV_DEFAULT"
copy_kernel:
.text.copy_kernel:
        /* <DEDUP_REMOVED lines=13> */
[----:B------:R-:W2:Y:S01]  /*00d0*/  LDCU.64 UR4, c[0x0][0x358] ;  /* 0x00006b00ff0477ac */ /* 0x000ea20008000a00 */
[C---:B-1----:R-:W-:Y:S01]  /*00e0*/  IADD3 R5, PT, PT, R0.reuse, UR6, RZ ;  /* 0x0000000600057c10 */ /* 0x042fe2000fffe0ff */
[----:B------:R-:W1:Y:S04]  /*00f0*/  LDCU UR6, c[0x0][0x3a0] ;  /* 0x00007400ff0677ac */ /* 0x000e680008000800 */
[----:B0-----:R-:W-:Y:S02]  /*0100*/  IMAD.WIDE R2, R5, 0x4, R2 ;  /* 0x0000000405027825 */ /* 0x001fe400078e0202 */
[----:B------:R-:W0:Y:S04]  /*0110*/  LDC.64 R4, c[0x0][0x398] ;  /* 0x0000e600ff047b82 */ /* 0x000e280000000a00 */
[----:B--2---:R-:W2:Y:S01]  /*0120*/  LDG.E R3, desc[UR4][R2.64] ;  /* 0x0000000402037981 */ /* 0x004ea2000c1e1900 */
[----:B-1----:R-:W-:-:S05]  /*0130*/  IADD3 R7, PT, PT, R0, UR6, RZ ;  /* 0x0000000600077c10 */ /* 0x002fca000fffe0ff */
[----:B0-----:R-:W-:-:S05]  /*0140*/  IMAD.WIDE R4, R7, 0x4, R4 ;  /* 0x0000000407047825 */ /* 0x001fca00078e0204 */
[----:B--2---:R-:W-:Y:S01]  /*0150*/  STG.E desc[UR4][R4.64], R3 ;  /* 0x0000000304007986 */ /* 0x004fe2000c101904 */
[----:B------:R-:W-:Y:S05]  /*0160*/  EXIT ;  /* 0x000000000000794d */ /* 0x000fea0003800000 */
.L_x_456:
        /* <DEDUP_REMOVED lines=9> */
.L_x_543:


//--------------------- .text.fill_kernel         --------------------------
	.section	.text.fill_kernel,"ax",@progbits
	.align	128
        .global         fill_kernel
        .type           fill_kernel,@function
        .size           fill_kernel,(.L_x_544 - fill_kernel)
        .other          fill_kernel,@"STO_CUDA_ENTRY STV_DEFAULT"
fill_kernel:
.text.fill_kernel:
        /* <DEDUP_REMOVED lines=13> */
[----:B------:R-:W1:Y:S01]  /*00d0*/  LDC R7, c[0x0][0x384] ;  /* 0x0000e100ff077b82 */ /* 0x000e620000000800 */
[----:B0-----:R-:W-:-:S05]  /*00e0*/  IMAD.WIDE R2, R5, 0x4, R2 ;  /* 0x0000000405027825 */ /* 0x001fca00078e0202 */
[----:B-1----:R-:W-:Y:S01]  /*00f0*/  STG.E desc[UR4][R2.64], R7 ;  /* 0x0000000702007986 */ /* 0x002fe2000c101904 */
[----:B------:R-:W-:Y:S05]  /*0100*/  EXIT ;  /* 0x000000000000794d */ /* 0x000fea0003800000 */
.L_x_457:
        /* <DEDUP_REMOVED lines=15> */
.L_x_544:


//--------------------- .nv.global.init           --------------------------
	.section	.nv.global.init,"aw",@progbits
	.align	4
.nv.global.init:
	.type		__cudart_i2opi_f,@object
	.size		__cudart_i2opi_f,(.L_0 - __cudart_i2opi_f)
__cudart_i2opi_f:
        /*0000*/ 	.byte	0x41, 0x90, 0x43, 0x3c, 0x99, 0x95, 0x62, 0xdb, 0xc0, 0xdd, 0x34, 0xf5, 0xd1, 0x57, 0x27, 0xfc
        /*0010*/ 	.byte	0x29, 0x15, 0x44, 0x4e, 0x6e, 0x83, 0xf9, 0xa2
.L_0:


//--------------------- .nv.shared.reserved.0     --------------------------
	.section	.nv.shared.reserved.0,"aw",@nobits
	.weak		__nv_reservedSMEM_offset_0_alias
	.size		__nv_reservedSMEM_offset_0_alias, 0, 64
	.other		__nv_reservedSMEM_offset_0_alias,@"STO_CUDA_RESERVED_SHARED STV_DEFAULT"
__nv_reservedSMEM_offset_0_alias:
	.zero		0
	.zero		64


//--------------------- .nv.constant0.mean_back_kernel --------------------------
	.section	.nv.constant0.mean_back_kernel,"a",@progbits
	.sectionflags	@""
	.align	4
.nv.constant0.mean_back_kernel:
	.zero		924


//--------------------- .nv.constant0.mean_kernel --------------------------
	.section	.nv.constant0.mean_kernel,"a",@progbits
	.sectionflags	@""
	.align	4
.nv.constant0.mean_kernel:
	.zero		924


//--------------------- .nv.constant0.permute_add_kernel --------------------------
	.section	.nv.constant0.permute_add_kernel,"a",@progbits
	.sectionflags	@""
	.align	4
.nv.constant0.permute_add_kernel:
	.zero		948


//--------------------- .nv.constant0.permute_kernel --------------------------
	.section	.nv.constant0.permute_kernel,"a",@progbits
	.sectionflags	@""
	.align	4
.nv.constant0.permute_kernel:
	.zero		948


//--------------------- .nv.constant0.transpose_kernel --------------------------
	.section	.nv.constant0.transpose_kernel,"a",@progbits
	.sectionflags	@""
	.align	4
.nv.constant0.transpose_kernel:
	.zero		928


//--------------------- .nv.constant0.minimum_back_kernel --------------------------
	.section	.nv.constant0.minimum_back_kernel,"a",@progbits
	.sectionflags	@""
	.align	4
.nv.constant0.minimum_back_kernel:
	.zero		928


//--------------------- .nv.constant0.maximum_back_kernel --------------------------
	.section	.nv.constant0.maximum_back_kernel,"a",@progbits
	.sectionflags	@""
	.align	4
.nv.constant0.maximum_back_kernel:
	.zero		928


//--------------------- .nv.constant0.minimum_kernel --------------------------
	.section	.nv.constant0.minimum_kernel,"a",@progbits
	.sectionflags	@""
	.align	4
.nv.constant0.minimum_kernel:
	.zero		928


//--------------------- .nv.constant0.maximum_kernel --------------------------
	.section	.nv.constant0.maximum_kernel,"a",@progbits
	.sectionflags	@""
	.align	4
.nv.constant0.maximum_kernel:
	.zero		928


//--------------------- .nv.constant0.clamp_back_kernel --------------------------
	.section	.nv.constant0.clamp_back_kernel,"a",@progbits
	.sectionflags	@""
	.align	4
.nv.constant0.clamp_back_kernel:
	.zero		928


//--------------------- .nv.constant0.clamp_kernel --------------------------
	.section	.nv.constant0.clamp_kernel,"a",@progbits
	.sectionflags	@""
	.align	4
.nv.constant0.clamp_kernel:
	.zero		928


//--------------------- .nv.constant0.atan_back_kernel --------------------------
	.section	.nv.constant0.atan_back_kernel,"a",@progbits
	.sectionflags	@""
	.align	4
.nv.constant0.atan_back_kernel:
	.zero		920


//--------------------- .nv.constant0.atan_kernel --------------------------
	.section	.nv.constant0.atan_kernel,"a",@progbits
	.sectionflags	@""
	.align	4
.nv.constant0.atan_kernel:
	.zero		920


//--------------------- .nv.constant0.tan_back_kernel --------------------------
	.section	.nv.constant0.tan_back_kernel,"a",@progbits
	.sectionflags	@""
	.align	4
.nv.constant0.tan_back_kernel:
	.zero		920


//--------------------- .nv.constant0.tan_kernel  --------------------------
	.section	.nv.constant0.tan_kernel,"a",@progbits
	.sectionflags	@""
	.align	4
.nv.constant0.tan_kernel:
	.zero		920


//--------------------- .nv.constant0.cos_kernel  --------------------------
	.section	.nv.constant0.cos_kernel,"a",@progbits
	.sectionflags	@""
	.align	4
.nv.constant0.cos_kernel:
	.zero		920


//--------------------- .nv.constant0.sin_kernel  --------------------------
	.section	.nv.constant0.sin_kernel,"a",@progbits
	.sectionflags	@""
	.align	4
.nv.constant0.sin_kernel:
	.zero		920


//--------------------- .nv.constant0.exp_kernel  --------------------------
	.section	.nv.constant0.exp_kernel,"a",@progbits
	.sectionflags	@""
	.align	4
.nv.constant0.exp_kernel:
	.zero		920


//--------------------- .nv.constant0.log_kernel  --------------------------
	.section	.nv.constant0.log_kernel,"a",@progbits
	.sectionflags	@""
	.align	4
.nv.constant0.log_kernel:
	.zero		920


//--------------------- .nv.constant0.sqrt_kernel --------------------------
	.section	.nv.constant0.sqrt_kernel,"a",@progbits
	.sectionflags	@""
	.align	4
.nv.constant0.sqrt_kernel:
	.zero		920


//--------------------- .nv.constant0.pow_kernel  --------------------------
	.section	.nv.constant0.pow_kernel,"a",@progbits
	.sectionflags	@""
	.align	4
.nv.constant0.pow_kernel:
	.zero		928


//--------------------- .nv.constant0.scalar_plus_div_kernel --------------------------
	.section	.nv.constant0.scalar_plus_div_kernel,"a",@progbits
	.sectionflags	@""
	.align	4
.nv.constant0.scalar_plus_div_kernel:
	.zero		928


//--------------------- .nv.constant0.div_plus_scalar_kernel --------------------------
	.section	.nv.constant0.div_plus_scalar_kernel,"a",@progbits
	.sectionflags	@""
	.align	4
.nv.constant0.div_plus_scalar_kernel:
	.zero		928


//--------------------- .nv.constant0.div_plus_axis_kernel --------------------------
	.section	.nv.constant0.div_plus_axis_kernel,"a",@progbits
	.sectionflags	@""
	.align	4
.nv.constant0.div_plus_axis_kernel:
	.zero		932


//--------------------- .nv.constant0.div_plus_kernel --------------------------
	.section	.nv.constant0.div_plus_kernel,"a",@progbits
	.sectionflags	@""
	.align	4
.nv.constant0.div_plus_kernel:
	.zero		928


//--------------------- .nv.constant0.div_scalar_bGrad_kernel --------------------------
	.section	.nv.constant0.div_scalar_bGrad_kernel,"a",@progbits
	.sectionflags	@""
	.align	4
.nv.constant0.div_scalar_bGrad_kernel:
	.zero		936


//--------------------- .nv.constant0.div_bGrad_axis_kernel --------------------------
	.section	.nv.constant0.div_bGrad_axis_kernel,"a",@progbits
	.sectionflags	@""
	.align	4
.nv.constant0.div_bGrad_axis_kernel:
	.zero		940


//--------------------- .nv.constant0.div_bGrad_kernel --------------------------
	.section	.nv.constant0.div_bGrad_kernel,"a",@progbits
	.sectionflags	@""
	.align	4
.nv.constant0.div_bGrad_kernel:
	.zero		936


//--------------------- .nv.constant0.scalar_div_kernel --------------------------
	.section	.nv.constant0.scalar_div_kernel,"a",@progbits
	.sectionflags	@""
	.align	4
.nv.constant0.scalar_div_kernel:
	.zero		928


//--------------------- .nv.constant0.div_scalar_kernel --------------------------
	.section	.nv.constant0.div_scalar_kernel,"a",@progbits
	.sectionflags	@""
	.align	4
.nv.constant0.div_scalar_kernel:
	.zero		928


//--------------------- .nv.constant0.div_axis_kernel --------------------------
	.section	.nv.constant0.div_axis_kernel,"a",@progbits
	.sectionflags	@""
	.align	4
.nv.constant0.div_axis_kernel:
	.zero		932


//--------------------- .nv.constant0.div_kernel  --------------------------
	.section	.nv.constant0.div_kernel,"a",@progbits
	.sectionflags	@""
	.align	4
.nv.constant0.div_kernel:
	.zero		928


//--------------------- .nv.constant0.mul_plus_scalar_axis_kernel --------------------------
	.section	.nv.constant0.mul_plus_scalar_axis_kernel,"a",@progbits
	.sectionflags	@""
	.align	4
.nv.constant0.mul_plus_scalar_axis_kernel:
	.zero		932


//--------------------- .nv.constant0.mul_plus_scalar_kernel --------------------------
	.section	.nv.constant0.mul_plus_scalar_kernel,"a",@progbits
	.sectionflags	@""
	.align	4
.nv.constant0.mul_plus_scalar_kernel:
	.zero		928


//--------------------- .nv.constant0.mul_plus_kernel --------------------------
	.section	.nv.constant0.mul_plus_kernel,"a",@progbits
	.sectionflags	@""
	.align	4
.nv.constant0.mul_plus_kernel:
	.zero		928


//--------------------- .nv.constant0.mul_scalar_kernel --------------------------
	.section	.nv.constant0.mul_scalar_kernel,"a",@progbits
	.sectionflags	@""
	.align	4
.nv.constant0.mul_scalar_kernel:
	.zero		928


//--------------------- .nv.constant0.mul_kernel  --------------------------
	.section	.nv.constant0.mul_kernel,"a",@progbits
	.sectionflags	@""
	.align	4
.nv.constant0.mul_kernel:
	.zero		928


//--------------------- .nv.constant0.bool_kernel --------------------------
	.section	.nv.constant0.bool_kernel,"a",@progbits
	.sectionflags	@""
	.align	4
.nv.constant0.bool_kernel:
	.zero		932


//--------------------- .nv.constant0.scalar_sub_kernel --------------------------
	.section	.nv.constant0.scalar_sub_kernel,"a",@progbits
	.sectionflags	@""
	.align	4
.nv.constant0.scalar_sub_kernel:
	.zero		920


//--------------------- .nv.constant0.sub_scalar_kernel --------------------------
	.section	.nv.constant0.sub_scalar_kernel,"a",@progbits
	.sectionflags	@""
	.align	4
.nv.constant0.sub_scalar_kernel:
	.zero		928


//--------------------- .nv.constant0.sub_axis_kernel --------------------------
	.section	.nv.constant0.sub_axis_kernel,"a",@progbits
	.sectionflags	@""
	.align	4
.nv.constant0.sub_axis_kernel:
	.zero		932


//--------------------- .nv.constant0.sub_kernel  --------------------------
	.section	.nv.constant0.sub_kernel,"a",@progbits
	.sectionflags	@""
	.align	4
.nv.constant0.sub_kernel:
	.zero		928


//--------------------- .nv.constant0.add_channel_kernel --------------------------
	.section	.nv.constant0.add_channel_kernel,"a",@progbits
	.sectionflags	@""
	.align	4
.nv.constant0.add_channel_kernel:
	.zero		940


//--------------------- .nv.constant0.add_number_kernel --------------------------
	.section	.nv.constant0.add_number_kernel,"a",@progbits
	.sectionflags	@""
	.align	4
.nv.constant0.add_number_kernel:
	.zero		940


//--------------------- .nv.constant0.add_scalar_kernel --------------------------
	.section	.nv.constant0.add_scalar_kernel,"a",@progbits
	.sectionflags	@""
	.align	4
.nv.constant0.add_scalar_kernel:
	.zero		928


//--------------------- .nv.constant0.max_channel_backward_kernel --------------------------
	.section	.nv.constant0.max_channel_backward_kernel,"a",@progbits
	.sectionflags	@""
	.align	4
.nv.constant0.max_channel_backward_kernel:
	.zero		940


//--------------------- .nv.constant0.max_backward_kernel --------------------------
	.section	.nv.constant0.max_backward_kernel,"a",@progbits
	.sectionflags	@""
	.align	4
.nv.constant0.max_backward_kernel:
	.zero		928


//--------------------- .nv.constant0.max_channel_kernel --------------------------
	.section	.nv.constant0.max_channel_kernel,"a",@progbits
	.sectionflags	@""
	.align	4
.nv.constant0.max_channel_kernel:
	.zero		932


//--------------------- .nv.constant0.max_kernel  --------------------------
	.section	.nv.constant0.max_kernel,"a",@progbits
	.sectionflags	@""
	.align	4
.nv.constant0.max_kernel:
	.zero		920


//--------------------- .nv.constant0.sum_pow_height_kernel --------------------------
	.section	.nv.constant0.sum_pow_height_kernel,"a",@progbits
	.sectionflags	@""
	.align	4
.nv.constant0.sum_pow_height_kernel:
	.zero		940


//--------------------- .nv.constant0.sum_pow_channel_kernel --------------------------
	.section	.nv.constant0.sum_pow_channel_kernel,"a",@progbits
	.sectionflags	@""
	.align	4
.nv.constant0.sum_pow_channel_kernel:
	.zero		940


//--------------------- .nv.constant0.sum_pow_kernel --------------------------
	.section	.nv.constant0.sum_pow_kernel,"a",@progbits
	.sectionflags	@""
	.align	4
.nv.constant0.sum_pow_kernel:
	.zero		928


//--------------------- .nv.constant0.sum_height_kernel --------------------------
	.section	.nv.constant0.sum_height_kernel,"a",@progbits
	.sectionflags	@""
	.align	4
.nv.constant0.sum_height_kernel:
	.zero		932


//--------------------- .nv.constant0.sum_channel_kernel --------------------------
	.section	.nv.constant0.sum_channel_kernel,"a",@progbits
	.sectionflags	@""
	.align	4
.nv.constant0.sum_channel_kernel:
	.zero		932


//--------------------- .nv.constant0.sum_kernel  --------------------------
	.section	.nv.constant0.sum_kernel,"a",@progbits
	.sectionflags	@""
	.align	4
.nv.constant0.sum_kernel:
	.zero		920


//--------------------- .nv.constant0.expand_kernel --------------------------
	.section	.nv.constant0.expand_kernel,"a",@progbits
	.sectionflags	@""
	.align	4
.nv.constant0.expand_kernel:
	.zero		924


//--------------------- .nv.constant0.add_axis_kernel2 --------------------------
	.section	.nv.constant0.add_axis_kernel2,"a",@progbits
	.sectionflags	@""
	.align	4
.nv.constant0.add_axis_kernel2:
	.zero		932


//--------------------- .nv.constant0.add_axis_kernel --------------------------
	.section	.nv.constant0.add_axis_kernel,"a",@progbits
	.sectionflags	@""
	.align	4
.nv.constant0.add_axis_kernel:
	.zero		932


//--------------------- .nv.constant0.add_kernel  --------------------------
	.section	.nv.constant0.add_kernel,"a",@progbits
	.sectionflags	@""
	.align	4
.nv.constant0.add_kernel:
	.zero		928


//--------------------- .nv.constant0.broadcast_row_plus_kernel --------------------------
	.section	.nv.constant0.broadcast_row_plus_kernel,"a",@progbits
	.sectionflags	@""
	.align	4
.nv.constant0.broadcast_row_plus_kernel:
	.zero		932


//--------------------- .nv.constant0.broadcast_number_plus_kernel --------------------------
	.section	.nv.constant0.broadcast_number_plus_kernel,"a",@progbits
	.sectionflags	@""
	.align	4
.nv.constant0.broadcast_number_plus_kernel:
	.zero		932


//--------------------- .nv.constant0.broadcast_plus_kernel --------------------------
	.section	.nv.constant0.broadcast_plus_kernel,"a",@progbits
	.sectionflags	@""
	.align	4
.nv.constant0.broadcast_plus_kernel:
	.zero		920


//--------------------- .nv.constant0.broadcast_row_kernel --------------------------
	.section	.nv.constant0.broadcast_row_kernel,"a",@progbits
	.sectionflags	@""
	.align	4
.nv.constant0.broadcast_row_kernel:
	.zero		932


//--------------------- .nv.constant0.broadcast_number_kernel --------------------------
	.section	.nv.constant0.broadcast_number_kernel,"a",@progbits
	.sectionflags	@""
	.align	4
.nv.constant0.broadcast_number_kernel:
	.zero		932


//--------------------- .nv.constant0.broadcast_kernel --------------------------
	.section	.nv.constant0.broadcast_kernel,"a",@progbits
	.sectionflags	@""
	.align	4
.nv.constant0.broadcast_kernel:
	.zero		920


//--------------------- .nv.constant0.copy_channel_kernel --------------------------
	.section	.nv.constant0.copy_channel_kernel,"a",@progbits
	.sectionflags	@""
	.align	4
.nv.constant0.copy_channel_kernel:
	.zero		944


//--------------------- .nv.constant0.copy_number_kernel --------------------------
	.section	.nv.constant0.copy_number_kernel,"a",@progbits
	.sectionflags	@""
	.align	4
.nv.constant0.copy_number_kernel:
	.zero		944


//--------------------- .nv.constant0.one_hot_kernel --------------------------
	.section	.nv.constant0.one_hot_kernel,"a",@progbits
	.sectionflags	@""
	.align	4
.nv.constant0.one_hot_kernel:
	.zero		924


//--------------------- .nv.constant0.axpy_kernel --------------------------
	.section	.nv.constant0.axpy_kernel,"a",@progbits
	.sectionflags	@""
	.align	4
.nv.constant0.axpy_kernel:
	.zero		932


//--------------------- .nv.constant0.copy_kernel --------------------------
	.section	.nv.constant0.copy_kernel,"a",@progbits
	.sectionflags	@""
	.align	4
.nv.constant0.copy_kernel:
	.zero		932


//--------------------- .nv.constant0.fill_kernel --------------------------
	.section	.nv.constant0.fill_kernel,"a",@progbits
	.sectionflags	@""
	.align	4
.nv.constant0.fill_kernel:
	.zero		912


//--------------------- SYMBOLS --------------------------

	.type		.nv.reservedSmem.offset0,@object
	.size		.nv.reservedSmem.offset0,0x4
